def matmul_kernel(
    a_ptr,
    b_ptr,
    c_ptr,
    M,
    N,
    K,
    stride_am,
    stride_ak,
    stride_bk,
    stride_bn,
    stride_cm,
    stride_cn,
    BLOCK_M: tl.constexpr,
    BLOCK_N: tl.constexpr,
    BLOCK_K: tl.constexpr,
    GROUP_M: tl.constexpr,
):
    pid = tl.program_id(axis=0)
    num_pid_m = tl.cdiv(M, BLOCK_M)
    num_pid_n = tl.cdiv(N, BLOCK_N)
    num_pid_in_group = GROUP_M * num_pid_n
    group_id = pid // num_pid_in_group
    first_pid_m = group_id * GROUP_M
    group_size_m = min(num_pid_m - first_pid_m, GROUP_M)
    pid_m = first_pid_m + ((pid % num_pid_in_group) % group_size_m)
    pid_n = (pid % num_pid_in_group) // group_size_m

    offs_am = (pid_m * BLOCK_M + tl.arange(0, BLOCK_M)) % M
    offs_bn = (pid_n * BLOCK_N + tl.arange(0, BLOCK_N)) % N
    offs_k = tl.arange(0, BLOCK_K)
    a_ptrs = a_ptr + offs_am[:, None] * stride_am + offs_k[None, :] * stride_ak
    b_ptrs = b_ptr + offs_k[:, None] * stride_bk + offs_bn[None, :] * stride_bn

    acc = tl.zeros((BLOCK_M, BLOCK_N), dtype=tl.float32)
    for kk in range(0, tl.cdiv(K, BLOCK_K)):
        a = tl.load(a_ptrs, mask=offs_k[None, :] < K - kk * BLOCK_K, other=0.0)
        b = tl.load(b_ptrs, mask=offs_k[:, None] < K - kk * BLOCK_K, other=0.0)
        acc = tl.dot(a, b, acc)
        a_ptrs += BLOCK_K * stride_ak
        b_ptrs += BLOCK_K * stride_bk

    c = acc.to(c_ptr.dtype.element_ty)
    offs_cm = pid_m * BLOCK_M + tl.arange(0, BLOCK_M)
    offs_cn = pid_n * BLOCK_N + tl.arange(0, BLOCK_N)
    c_ptrs = c_ptr + offs_cm[:, None] * stride_cm + offs_cn[None, :] * stride_cn
    mask = (offs_cm[:, None] < M) & (offs_cn[None, :] < N)
    tl.store(c_ptrs, c, mask=mask)

# config = {"BLOCK_K": 128, "BLOCK_M": 512, "BLOCK_N": 128, "GROUP_M": 8, "arch": "sm_100", "dtype": "bf16", "num_ctas": 1, "num_stages": 2, "num_warps": 2}
# arch = sm_100


// ===== COMPILED SASS (sm_100a) =====

	.target	sm_100a

	.elftype	@"ET_EXEC"


//--------------------- .note.nv.tkinfo           --------------------------
	.section	.note.nv.tkinfo,"",@"SHT_NOTE"
	.sectionflags	@"SHF_NOTE_NV_TKINFO"
	.tkinfo
        /*0018*/ 	.word	0x00000081
        /*0030*/ 	.string	""
        /*0030*/ 	.string	"ptxas-blackwell"
        /*0030*/ 	.string	"Cuda compilation tools, release 12.9, V12.9.86"
        /*0030*/ 	.string	"Build cuda_12.9.r12.9/compiler.36037853_0"
        /*0030*/ 	.string	"-v  -suppress-debug-info  -lineinfo  -arch sm_100a "



//--------------------- .note.nv.cuver            --------------------------
	.section	.note.nv.cuver,"",@"SHT_NOTE"
	.sectionflags	@"SHF_NOTE_NV_CUVER"
        /*0018*/ 	.short	0x0001
        /*001a*/ 	.short	0x0064
        /*001c*/ 	.short	0x0001
        /*001e*/ 	.short	0x0000
        /*0020*/ 	.short	0x0001
        /*0022*/ 	.short	0x0000


//--------------------- .nv.info                  --------------------------
	.section	.nv.info,"",@"SHT_CUDA_INFO"
	.align	4


	//----- nvinfo : EIATTR_REGCOUNT
	.align		4
        /*0000*/ 	.byte	0x04, 0x2f
        /*0002*/ 	.short	(.L_1 - .L_0)
	.align		4
.L_0:
        /*0004*/ 	.word	index@(matmul_kernel)
        /*0008*/ 	.word	0x00000020


	//----- nvinfo : EIATTR_FRAME_SIZE
	.align		4
.L_1:
        /*000c*/ 	.byte	0x04, 0x11
        /*000e*/ 	.short	(.L_3 - .L_2)
	.align		4
.L_2:
        /*0010*/ 	.word	index@(matmul_kernel)
        /*0014*/ 	.word	0x0000d820


	//----- nvinfo : EIATTR_MIN_STACK_SIZE
	.align		4
.L_3:
        /*0018*/ 	.byte	0x04, 0x12
        /*001a*/ 	.short	(.L_5 - .L_4)
	.align		4
.L_4:
        /*001c*/ 	.word	index@(matmul_kernel)
        /*0020*/ 	.word	0x0000d820
.L_5:


//--------------------- .nv.info.matmul_kernel    --------------------------
	.section	.nv.info.matmul_kernel,"",@"SHT_CUDA_INFO"
	.sectionflags	@""
	.align	4


	//----- nvinfo : EIATTR_CUDA_API_VERSION
	.align		4
        /*0000*/ 	.byte	0x04, 0x37
        /*0002*/ 	.short	(.L_7 - .L_6)
.L_6:
        /*0004*/ 	.word	0x00000081


	//----- nvinfo : EIATTR_KPARAM_INFO
	.align		4
.L_7:
        /*0008*/ 	.byte	0x04, 0x17
        /*000a*/ 	.short	(.L_9 - .L_8)
.L_8:
        /*000c*/ 	.word	0x00000000
        /*0010*/ 	.short	0x000d
        /*0012*/ 	.short	0x0048
        /*0014*/ 	.byte	0x00, 0xf4, 0x21, 0x00


	//----- nvinfo : EIATTR_KPARAM_INFO
	.align		4
.L_9:
        /*0018*/ 	.byte	0x04, 0x17
        /*001a*/ 	.short	(.L_11 - .L_10)
.L_10:
        /*001c*/ 	.word	0x00000000
        /*0020*/ 	.short	0x000c
        /*0022*/ 	.short	0x0040
        /*0024*/ 	.byte	0x00, 0xf4, 0x21, 0x00


	//----- nvinfo : EIATTR_KPARAM_INFO
	.align		4
.L_11:
        /*0028*/ 	.byte	0x04, 0x17
        /*002a*/ 	.short	(.L_13 - .L_12)
.L_12:
        /*002c*/ 	.word	0x00000000
        /*0030*/ 	.short	0x000b
        /*0032*/ 	.short	0x0038
        /*0034*/ 	.byte	0x00, 0xf0, 0x11, 0x00


	//----- nvinfo : EIATTR_KPARAM_INFO
	.align		4
.L_13:
        /*0038*/ 	.byte	0x04, 0x17
        /*003a*/ 	.short	(.L_15 - .L_14)
.L_14:
        /*003c*/ 	.word	0x00000000
        /*0040*/ 	.short	0x000a
        /*0042*/ 	.short	0x0034
        /*0044*/ 	.byte	0x00, 0xf0, 0x11, 0x00


	//----- nvinfo : EIATTR_KPARAM_INFO
	.align		4
.L_15:
        /*0048*/ 	.byte	0x04, 0x17
        /*004a*/ 	.short	(.L_17 - .L_16)
.L_16:
        /*004c*/ 	.word	0x00000000
        /*0050*/ 	.short	0x0009
        /*0052*/ 	.short	0x0030
        /*0054*/ 	.byte	0x00, 0xf0, 0x11, 0x00


	//----- nvinfo : EIATTR_KPARAM_INFO
	.align		4
.L_17:
        /*0058*/ 	.byte	0x04, 0x17
        /*005a*/ 	.short	(.L_19 - .L_18)
.L_18:
        /*005c*/ 	.word	0x00000000
        /*0060*/ 	.short	0x0008
        /*0062*/ 	.short	0x002c
        /*0064*/ 	.byte	0x00, 0xf0, 0x11, 0x00


	//----- nvinfo : EIATTR_KPARAM_INFO
	.align		4
.L_19:
        /*0068*/ 	.byte	0x04, 0x17
        /*006a*/ 	.short	(.L_21 - .L_20)
.L_20:
        /*006c*/ 	.word	0x00000000
        /*0070*/ 	.short	0x0007
        /*0072*/ 	.short	0x0028
        /*0074*/ 	.byte	0x00, 0xf0, 0x11, 0x00


	//----- nvinfo : EIATTR_KPARAM_INFO
	.align		4
.L_21:
        /*0078*/ 	.byte	0x04, 0x17
        /*007a*/ 	.short	(.L_23 - .L_22)
.L_22:
        /*007c*/ 	.word	0x00000000
        /*0080*/ 	.short	0x0006
        /*0082*/ 	.short	0x0024
        /*0084*/ 	.byte	0x00, 0xf0, 0x11, 0x00


	//----- nvinfo : EIATTR_KPARAM_INFO
	.align		4
.L_23:
        /*0088*/ 	.byte	0x04, 0x17
        /*008a*/ 	.short	(.L_25 - .L_24)
.L_24:
        /*008c*/ 	.word	0x00000000
        /*0090*/ 	.short	0x0005
        /*0092*/ 	.short	0x0020
        /*0094*/ 	.byte	0x00, 0xf0, 0x11, 0x00


	//----- nvinfo : EIATTR_KPARAM_INFO
	.align		4
.L_25:
        /*0098*/ 	.byte	0x04, 0x17
        /*009a*/ 	.short	(.L_27 - .L_26)
.L_26:
        /*009c*/ 	.word	0x00000000
        /*00a0*/ 	.short	0x0004
        /*00a2*/ 	.short	0x001c
        /*00a4*/ 	.byte	0x00, 0xf0, 0x11, 0x00


	//----- nvinfo : EIATTR_KPARAM_INFO
	.align		4
.L_27:
        /*00a8*/ 	.byte	0x04, 0x17
        /*00aa*/ 	.short	(.L_29 - .L_28)
.L_28:
        /*00ac*/ 	.word	0x00000000
        /*00b0*/ 	.short	0x0003
        /*00b2*/ 	.short	0x0018
        /*00b4*/ 	.byte	0x00, 0xf0, 0x11, 0x00


	//----- nvinfo : EIATTR_KPARAM_INFO
	.align		4
.L_29:
        /*00b8*/ 	.byte	0x04, 0x17
        /*00ba*/ 	.short	(.L_31 - .L_30)
.L_30:
        /*00bc*/ 	.word	0x00000000
        /*00c0*/ 	.short	0x0002
        /*00c2*/ 	.short	0x0010
        /*00c4*/ 	.byte	0x00, 0xf4, 0x21, 0x00


	//----- nvinfo : EIATTR_KPARAM_INFO
	.align		4
.L_31:
        /*00c8*/ 	.byte	0x04, 0x17
        /*00ca*/ 	.short	(.L_33 - .L_32)
.L_32:
        /*00cc*/ 	.word	0x00000000
        /*00d0*/ 	.short	0x0001
        /*00d2*/ 	.short	0x0008
        /*00d4*/ 	.byte	0x00, 0xf4, 0x21, 0x00


	//----- nvinfo : EIATTR_KPARAM_INFO
	.align		4
.L_33:
        /*00d8*/ 	.byte	0x04, 0x17
        /*00da*/ 	.short	(.L_35 - .L_34)
.L_34:
        /*00dc*/ 	.word	0x00000000
        /*00e0*/ 	.short	0x0000
        /*00e2*/ 	.short	0x0000
        /*00e4*/ 	.byte	0x00, 0xf4, 0x21, 0x00


	//----- nvinfo : EIATTR_SPARSE_MMA_MASK
	.align		4
.L_35:
        /*00e8*/ 	.byte	0x03, 0x50
        /*00ea*/ 	.short	0x0000


	//----- nvinfo : EIATTR_MAXREG_COUNT
	.align		4
        /*00ec*/ 	.byte	0x03, 0x1b
        /*00ee*/ 	.short	0x00ff


	//----- nvinfo : EIATTR_NUM_BARRIERS
	.align		4
        /*00f0*/ 	.byte	0x02, 0x4c
        /*00f2*/ 	.byte	0x01
	.zero		1


	//----- nvinfo : EIATTR_ANNOTATIONS
	.align		4
        /*00f4*/ 	.byte	0x04, 0x55
        /*00f6*/ 	.short	(.L_37 - .L_36)


	//   ....[0]....
.L_36:
        /*00f8*/ 	.word	0x00000001
        /*00fc*/ 	.byte	0x00, 0x01, 0x00, 0x00, 0x01, 0x00, 0x00, 0x00, 0x30, 0x01, 0x00, 0x00, 0x01, 0x00, 0x00, 0x00
        /* <DEDUP_REMOVED lines=2832> */
        /*b20c*/ 	.byte	0xd0, 0x4c, 0x02, 0x00, 0x01, 0x00, 0x00, 0x00, 0xe0, 0x4c, 0x02, 0x00


	//----- nvinfo : EIATTR_VRC_CTA_INIT_COUNT
	.align		4
.L_37:
        /*b218*/ 	.byte	0x02, 0x4a
	.zero		1
	.zero		1


	//----- nvinfo : EIATTR_EXIT_INSTR_OFFSETS
	.align		4
        /*b21c*/ 	.byte	0x04, 0x1c
        /*b21e*/ 	.short	(.L_39 - .L_38)


	//   ....[0]....
.L_38:
        /*b220*/ 	.word	0x0011f5a0


	//   ....[1]....
        /*b224*/ 	.word	0x0011f5d0


	//----- nvinfo : EIATTR_REQNTID
	.align		4
.L_39:
        /*b228*/ 	.byte	0x04, 0x10
        /*b22a*/ 	.short	(.L_41 - .L_40)
.L_40:
        /*b22c*/ 	.word	0x00000040
        /*b230*/ 	.word	0x00000001
        /*b234*/ 	.word	0x00000001


	//----- nvinfo : EIATTR_CBANK_PARAM_SIZE
	.align		4
.L_41:
        /*b238*/ 	.byte	0x03, 0x19
        /*b23a*/ 	.short	0x0050


	//----- nvinfo : EIATTR_PARAM_CBANK
	.align		4
        /*b23c*/ 	.byte	0x04, 0x0a
        /*b23e*/ 	.short	(.L_43 - .L_42)
	.align		4
.L_42:
        /*b240*/ 	.word	index@(.nv.constant0.matmul_kernel)
        /*b244*/ 	.short	0x0380
        /*b246*/ 	.short	0x0050


	//----- nvinfo : EIATTR_SW_WAR
	.align		4
.L_43:
        /*b248*/ 	.byte	0x04, 0x36
        /*b24a*/ 	.short	(.L_45 - .L_44)
.L_44:
        /*b24c*/ 	.word	0x00000008
.L_45:


//--------------------- .nv.compat                --------------------------
	.section	.nv.compat,"",@"SHT_CUDA_COMPAT_INFO"
	.align	4
        /*0000*/ 	.byte	0x02, 0x02, 0x01, 0x00, 0x02, 0x05, 0x05, 0x00, 0x02, 0x03, 0x00, 0x00, 0x02, 0x06, 0x01, 0x00


//--------------------- .nv.callgraph             --------------------------
	.section	.nv.callgraph,"",@"SHT_CUDA_CALLGRAPH"
	.align	4
	.sectionentsize	8
	.align		4
        /*0000*/ 	.word	0x00000000
	.align		4
        /*0004*/ 	.word	0xffffffff
	.align		4
        /*0008*/ 	.word	0x00000000
	.align		4
        /*000c*/ 	.word	0xfffffffe
	.align		4
        /*0010*/ 	.word	0x00000000
	.align		4
        /*0014*/ 	.word	0xfffffffd
	.align		4
        /*0018*/ 	.word	0x00000000
	.align		4
        /*001c*/ 	.word	0xfffffffc


//--------------------- .text.matmul_kernel       --------------------------
	.section	.text.matmul_kernel,"ax",@progbits
	.align	128
        .global         matmul_kernel
        .type           matmul_kernel,@function
        .size           matmul_kernel,(.L_x_3 - matmul_kernel)
        .other          matmul_kernel,@"STO_CUDA_ENTRY STV_DEFAULT"
matmul_kernel:
.text.matmul_kernel:
[----:B------:R-:W0:Y:S08]  /*0000*/  LDC R1, c[0x0][0x37c] ;  /* 0x0000df00ff017b82 */ /* 0x000e300000000800 */
[----:B------:R-:W1:Y:S01]  /*0010*/  LDC.64 R2, c[0x0][0x398] ;  /* 0x0000e600ff027b82 */ /* 0x000e620000000a00 */
[----:B0-----:R-:W-:Y:S01]  /*0020*/  VIADD R1, R1, 0xffff27e0 ;  /* 0xffff27e001017836 */ /* 0x001fe20000000000 */
[----:B------:R-:W0:Y:S01]  /*0030*/  S2R R29, SR_TID.X ;  /* 0x00000000001d7919 */ /* 0x000e220000002100 */
[----:B------:R-:W2:Y:S01]  /*0040*/  LDCU UR4, c[0x0][0x3a0] ;  /* 0x00007400ff0477ac */ /* 0x000ea20008000800 */
[----:B------:R-:W-:-:S02]  /*0050*/  CS2R R24, SRZ ;  /* 0x0000000000187805 */ /* 0x000fc4000001ff00 */
[----:B------:R-:W-:Y:S02]  /*0060*/  CS2R R26, SRZ ;  /* 0x00000000001a7805 */ /* 0x000fe4000001ff00 */
[----:B------:R-:W-:Y:S02]  /*0070*/  CS2R R20, SRZ ;  /* 0x0000000000147805 */ /* 0x000fe4000001ff00 */
[----:B------:R-:W-:Y:S01]  /*0080*/  CS2R R22, SRZ ;  /* 0x0000000000167805 */ /* 0x000fe2000001ff00 */
[----:B------:R-:W3:Y:S01]  /*0090*/  S2UR UR6, SR_CgaCtaId ;  /* 0x00000000000679c3 */ /* 0x000ee20000008800 */
[----:B------:R-:W-:Y:S02]  /*00a0*/  CS2R R16, SRZ ;  /* 0x0000000000107805 */ /* 0x000fe4000001ff00 */
[----:B------:R-:W-:Y:S02]  /*00b0*/  CS2R R18, SRZ ;  /* 0x0000000000127805 */ /* 0x000fe4000001ff00 */
[----:B------:R-:W-:Y:S01]  /*00c0*/  CS2R R14, SRZ ;  /* 0x00000000000e7805 */ /* 0x000fe2000001ff00 */
[----:B------:R-:W-:Y:S01]  /*00d0*/  UMOV UR5, 0x400 ;  /* 0x0000040000057882 */ /* 0x000fe20000000000 */
[----:B------:R-:W4:Y:S01]  /*00e0*/  LDCU.64 UR48, c[0x0][0x358] ;  /* 0x00006b00ff3077ac */ /* 0x000f220008000a00 */
[----:B--2---:R-:W-:Y:S01]  /*00f0*/  UIADD3 UR4, UPT, UPT, UR4, 0x7f, URZ ;  /* 0x0000007f04047890 */ /* 0x004fe2000fffe0ff */
[----:B-1----:R1:W-:Y:S01]  /*0100*/  STL [R1+0x4804], R3 ;  /* 0x0048040301007387 */ /* 0x0023e20000100800 */
[----:B------:R-:W-:-:S02]  /*0110*/  VIADD R0, R3, 0x7f ;  /* 0x0000007f03007836 */ /* 0x000fc40000000000 */
[----:B------:R-:W-:Y:S01]  /*0120*/  UISETP.GE.AND UP0, UPT, UR4, 0x80, UPT ;  /* 0x000000800400788c */ /* 0x000fe2000bf06270 */
[----:B------:R2:W-:Y:S02]  /*0130*/  STL [R1+0x4808], R2 ;  /* 0x0048080201007387 */ /* 0x0005e40000100800 */
[----:B------:R-:W-:Y:S02]  /*0140*/  SHF.R.S32.HI R5, RZ, 0x1f, R0 ;  /* 0x0000001fff057819 */ /* 0x000fe40000011400 */
[----:B------:R-:W-:Y:S01]  /*0150*/  STL [R1+0x510], RZ ;  /* 0x000510ff01007387 */ /* 0x000fe20000100800 */
[----:B---3--:R-:W-:Y:S01]  /*0160*/  ULEA UR5, UR6, UR5, 0x18 ;  /* 0x0000000506057291 */ /* 0x008fe2000f8ec0ff */
[----:B------:R-:W-:Y:S02]  /*0170*/  LEA.HI R5, R5, R0, RZ, 0x7 ;  /* 0x0000000005057211 */ /* 0x000fe400078f38ff */
[----:B------:R-:W-:Y:S01]  /*0180*/  STL [R1+0x514], RZ ;  /* 0x000514ff01007387 */ /* 0x000fe20000100800 */
[----:B0-----:R-:W-:-:S02]  /*0190*/  LOP3.LUT R29, R29, 0x3f, RZ, 0xc0, !PT ;  /* 0x0000003f1d1d7812 */ /* 0x001fc400078ec0ff */
[----:B------:R-:W-:Y:S01]  /*01a0*/  SHF.R.S32.HI R0, RZ, 0x7, R5 ;  /* 0x00000007ff007819 */ /* 0x000fe20000011405 */
[----:B------:R-:W-:Y:S04]  /*01b0*/  STL [R1+0x518], RZ ;  /* 0x000518ff01007387 */ /* 0x000fe80000100800 */
[----:B------:R-:W-:Y:S01]  /*01c0*/  STL [R1+0x51c], RZ ;  /* 0x00051cff01007387 */ /* 0x000fe20000100800 */
[----:B------:R-:W-:-:S03]  /*01d0*/  IMAD.SHL.U32 R0, R0, 0x8, RZ ;  /* 0x0000000800007824 */ /* 0x000fc600078e00ff */
[----:B------:R-:W-:Y:S02]  /*01e0*/  STL [R1+0x500], RZ ;  /* 0x000500ff01007387 */ /* 0x000fe40000100800 */
[-C--:B------:R-:W-:Y:S02]  /*01f0*/  IABS R9, R0.reuse ;  /* 0x0000000000097213 */ /* 0x080fe40000000000 */
[----:B------:R-:W-:Y:S01]  /*0200*/  STL [R1+0x504], RZ ;  /* 0x000504ff01007387 */ /* 0x000fe20000100800 */
[----:B------:R-:W-:Y:S01]  /*0210*/  IABS R12, R0 ;  /* 0x00000000000c7213 */ /* 0x000fe20000000000 */
[----:B------:R-:W0:Y:S02]  /*0220*/  I2F.RP R4, R9 ;  /* 0x0000000900047306 */ /* 0x000e240000209400 */
[----:B------:R-:W-:Y:S04]  /*0230*/  STL [R1+0x508], RZ ;  /* 0x000508ff01007387 */ /* 0x000fe80000100800 */
[----:B------:R-:W-:Y:S04]  /*0240*/  STL [R1+0x50c], RZ ;  /* 0x00050cff01007387 */ /* 0x000fe80000100800 */
[----:B------:R-:W-:Y:S04]  /*0250*/  STL [R1+0x4f0], RZ ;  /* 0x0004f0ff01007387 */ /* 0x000fe80000100800 */
[----:B------:R-:W-:Y:S01]  /*0260*/  STL [R1+0x4f4], RZ ;  /* 0x0004f4ff01007387 */ /* 0x000fe20000100800 */
[----:B0-----:R-:W0:Y:S03]  /*0270*/  MUFU.RCP R4, R4 ;  /* 0x0000000400047308 */ /* 0x001e260000001000 */
[----:B------:R-:W-:Y:S04]  /*0280*/  STL [R1+0x4f8], RZ ;  /* 0x0004f8ff01007387 */ /* 0x000fe80000100800 */
[----:B------:R-:W-:Y:S04]  /*0290*/  STL [R1+0x4fc], RZ ;  /* 0x0004fcff01007387 */ /* 0x000fe80000100800 */
[----:B------:R-:W-:Y:S04]  /*02a0*/  STL [R1+0x4e0], RZ ;  /* 0x0004e0ff01007387 */ /* 0x000fe80000100800 */
[----:B------:R-:W-:Y:S01]  /*02b0*/  STL [R1+0x4e4], RZ ;  /* 0x0004e4ff01007387 */ /* 0x000fe20000100800 */
[----:B0-----:R-:W-:-:S03]  /*02c0*/  VIADD R6, R4, 0xffffffe ;  /* 0x0ffffffe04067836 */ /* 0x001fc60000000000 */
[----:B------:R-:W-:Y:S01]  /*02d0*/  STL [R1+0x4e8], RZ ;  /* 0x0004e8ff01007387 */ /* 0x000fe20000100800 */
[----:B------:R-:W-:Y:S01]  /*02e0*/  IMAD.MOV R4, RZ, RZ, -R12 ;  /* 0x000000ffff047224 */ /* 0x000fe200078e0a0c */
[----:B------:R0:W3:Y:S01]  /*02f0*/  F2I.FTZ.U32.TRUNC.NTZ R7, R6 ;  /* 0x0000000600077305 */ /* 0x0000e2000021f000 */
[----:B------:R-:W-:Y:S01]  /*0300*/  CS2R R12, SRZ ;  /* 0x00000000000c7805 */ /* 0x000fe2000001ff00 */
[----:B------:R-:W-:Y:S04]  /*0310*/  STL [R1+0x4ec], RZ ;  /* 0x0004ecff01007387 */ /* 0x000fe80000100800 */
[----:B------:R-:W-:Y:S01]  /*0320*/  STL [R1+0x4d0], RZ ;  /* 0x0004d0ff01007387 */ /* 0x000fe20000100800 */
[----:B0-----:R-:W-:-:S03]  /*0330*/  IMAD.MOV.U32 R6, RZ, RZ, RZ ;  /* 0x000000ffff067224 */ /* 0x001fc600078e00ff */
[----:B------:R-:W-:Y:S04]  /*0340*/  STL [R1+0x4d4], RZ ;  /* 0x0004d4ff01007387 */ /* 0x000fe80000100800 */
[----:B------:R-:W-:Y:S01]  /*0350*/  STL [R1+0x4d8], RZ ;  /* 0x0004d8ff01007387 */ /* 0x000fe20000100800 */
[----:B---3--:R-:W-:-:S03]  /*0360*/  IMAD.MOV R8, RZ, RZ, -R7 ;  /* 0x000000ffff087224 */ /* 0x008fc600078e0a07 */
[----:B------:R-:W-:Y:S01]  /*0370*/  STL [R1+0x4dc], RZ ;  /* 0x0004dcff01007387 */ /* 0x000fe20000100800 */
[----:B------:R-:W-:-:S03]  /*0380*/  IMAD R11, R8, R9, RZ ;  /* 0x00000009080b7224 */ /* 0x000fc600078e02ff */
[----:B------:R-:W-:Y:S01]  /*0390*/  STL [R1+0x4c0], RZ ;  /* 0x0004c0ff01007387 */ /* 0x000fe20000100800 */
[----:B------:R-:W-:-:S03]  /*03a0*/  IMAD.HI.U32 R7, R7, R11, R6 ;  /* 0x0000000b07077227 */ /* 0x000fc600078e0006 */
[----:B------:R-:W-:Y:S04]  /*03b0*/  STL [R1+0x4c4], RZ ;  /* 0x0004c4ff01007387 */ /* 0x000fe80000100800 */
        /* <DEDUP_REMOVED lines=223> */
[----:B------:R-:W-:Y:S01]  /*11b0*/  STL [R1+0x144], RZ ;  /* 0x000144ff01007387 */ /* 0x000fe20000100800 */
[----:B------:R-:W0:Y:S03]  /*11c0*/  S2R R5, SR_CTAID.X ;  /* 0x0000000000057919 */ /* 0x000e260000002500 */
        /* <DEDUP_REMOVED lines=8> */
[----:B0-----:R-:W-:-:S03]  /*1250*/  IABS R10, R5 ;  /* 0x00000005000a7213 */ /* 0x001fc60000000000 */
[----:B------:R-:W-:Y:S02]  /*1260*/  STL [R1+0x128], RZ ;  /* 0x000128ff01007387 */ /* 0x000fe40000100800 */
[----:B------:R-:W-:Y:S02]  /*1270*/  IMAD.MOV.U32 R8, RZ, RZ, R10 ;  /* 0x000000ffff087224 */ /* 0x000fe400078e000a */
[----:B------:R-:W-:Y:S02]  /*1280*/  STL [R1+0x12c], RZ ;  /* 0x00012cff01007387 */ /* 0x000fe40000100800 */
[----:B------:R-:W-:Y:S02]  /*1290*/  IMAD.HI.U32 R7, R7, R8, RZ ;  /* 0x0000000807077227 */ /* 0x000fe400078e00ff */
[----:B------:R-:W-:Y:S02]  /*12a0*/  STL [R1+0x110], RZ ;  /* 0x000110ff01007387 */ /* 0x000fe40000100800 */
[----:B------:R-:W-:-:S02]  /*12b0*/  IMAD R4, R7, R4, R8 ;  /* 0x0000000407047224 */ /* 0x000fc400078e0208 */
[----:B------:R-:W-:Y:S03]  /*12c0*/  STL [R1+0x114], RZ ;  /* 0x000114ff01007387 */ /* 0x000fe60000100800 */
[----:B------:R-:W-:Y:S01]  /*12d0*/  ISETP.GT.U32.AND P1, PT, R9, R4, PT ;  /* 0x000000040900720c */ /* 0x000fe20003f24070 */
[----:B------:R-:W-:Y:S04]  /*12e0*/  STL [R1+0x118], RZ ;  /* 0x000118ff01007387 */ /* 0x000fe80000100800 */
[----:B------:R-:W-:Y:S04]  /*12f0*/  STL [R1+0x11c], RZ ;  /* 0x00011cff01007387 */ /* 0x000fe80000100800 */
[----:B------:R-:W-:Y:S04]  /*1300*/  STL [R1+0x100], RZ ;  /* 0x000100ff01007387 */ /* 0x000fe80000100800 */
[----:B------:R-:W-:Y:S01]  /*1310*/  STL [R1+0x104], RZ ;  /* 0x000104ff01007387 */ /* 0x000fe20000100800 */
[----:B------:R-:W-:-:S02]  /*1320*/  @!P1 IMAD.IADD R4, R4, 0x1, -R9 ;  /* 0x0000000104049824 */ /* 0x000fc400078e0a09 */
[----:B------:R-:W-:Y:S01]  /*1330*/  @!P1 VIADD R7, R7, 0x1 ;  /* 0x0000000107079836 */ /* 0x000fe20000000000 */
[----:B------:R-:W-:Y:S01]  /*1340*/  STL [R1+0x108], RZ ;  /* 0x000108ff01007387 */ /* 0x000fe20000100800 */
[----:B------:R-:W-:Y:S02]  /*1350*/  ISETP.NE.AND P1, PT, R0, RZ, PT ;  /* 0x000000ff0000720c */ /* 0x000fe40003f25270 */
[----:B------:R-:W-:Y:S01]  /*1360*/  ISETP.GE.U32.AND P0, PT, R4, R9, PT ;  /* 0x000000090400720c */ /* 0x000fe20003f06070 */
[----:B------:R-:W-:Y:S01]  /*1370*/  STL [R1+0x10c], RZ ;  /* 0x00010cff01007387 */ /* 0x000fe20000100800 */
[----:B------:R-:W-:-:S03]  /*1380*/  LOP3.LUT R4, R5, R0, RZ, 0x3c, !PT ;  /* 0x0000000005047212 */ /* 0x000fc600078e3cff */
[----:B------:R-:W-:Y:S01]  /*1390*/  STL [R1+0xf0], RZ ;  /* 0x0000f0ff01007387 */ /* 0x000fe20000100800 */
[----:B------:R-:W-:Y:S01]  /*13a0*/  ISETP.GE.AND P2, PT, R4, RZ, PT ;  /* 0x000000ff0400720c */ /* 0x000fe20003f46270 */
[----:B------:R-:W-:Y:S02]  /*13b0*/  VIADD R4, R2, 0x1ff ;  /* 0x000001ff02047836 */ /* 0x000fe40000000000 */
[----:B------:R-:W-:Y:S04]  /*13c0*/  STL [R1+0xf4], RZ ;  /* 0x0000f4ff01007387 */ /* 0x000fe80000100800 */
[----:B------:R-:W-:Y:S01]  /*13d0*/  STL [R1+0xf8], RZ ;  /* 0x0000f8ff01007387 */ /* 0x000fe20000100800 */
[----:B------:R-:W-:-:S03]  /*13e0*/  @P0 VIADD R7, R7, 0x1 ;  /* 0x0000000107070836 */ /* 0x000fc60000000000 */
[----:B------:R-:W-:Y:S01]  /*13f0*/  STL [R1+0xfc], RZ ;  /* 0x0000fcff01007387 */ /* 0x000fe20000100800 */
[----:B------:R-:W-:Y:S01]  /*1400*/  IMAD.MOV.U32 R6, RZ, RZ, R7 ;  /* 0x000000ffff067224 */ /* 0x000fe200078e0007 */
[----:B------:R-:W-:Y:S02]  /*1410*/  SHF.R.S32.HI R7, RZ, 0x1f, R4 ;  /* 0x0000001fff077819 */ /* 0x000fe40000011404 */
[----:B------:R-:W-:Y:S01]  /*1420*/  STL [R1+0xe0], RZ ;  /* 0x0000e0ff01007387 */ /* 0x000fe20000100800 */
[----:B------:R-:W-:Y:S01]  /*1430*/  @!P2 IMAD.MOV R6, RZ, RZ, -R6 ;  /* 0x000000ffff06a224 */ /* 0x000fe200078e0a06 */
[----:B------:R-:W-:Y:S02]  /*1440*/  @!P1 LOP3.LUT R6, RZ, R0, RZ, 0x33, !PT ;  /* 0x00000000ff069212 */ /* 0x000fe400078e33ff */
[----:B------:R-:W-:Y:S01]  /*1450*/  STL [R1+0xe4], RZ ;  /* 0x0000e4ff01007387 */ /* 0x000fe20000100800 */
[----:B------:R-:W-:Y:S02]  /*1460*/  LEA.HI R7, R7, R4, RZ, 0x9 ;  /* 0x0000000407077211 */ /* 0x000fe400078f48ff */
[----:B------:R-:W-:Y:S01]  /*1470*/  IMAD.SHL.U32 R28, R6, 0x8, RZ ;  /* 0x00000008061c7824 */ /* 0x000fe200078e00ff */
[----:B------:R-:W-:Y:S01]  /*1480*/  STL [R1+0xe8], RZ ;  /* 0x0000e8ff01007387 */ /* 0x000fe20000100800 */
[----:B------:R-:W-:-:S03]  /*1490*/  IMAD.MOV R6, RZ, RZ, -R6 ;  /* 0x000000ffff067224 */ /* 0x000fc600078e0a06 */
[----:B------:R-:W-:Y:S01]  /*14a0*/  STL [R1+0xec], RZ ;  /* 0x0000ecff01007387 */ /* 0x000fe20000100800 */
[----:B------:R-:W-:Y:S01]  /*14b0*/  LEA.HI.SX32 R4, R7, -R28, 0x17 ;  /* 0x8000001c07047211 */ /* 0x000fe200078fbaff */
[----:B------:R-:W-:Y:S02]  /*14c0*/  IMAD R11, R0, R6, R5 ;  /* 0x00000006000b7224 */ /* 0x000fe400078e0205 */
[----:B------:R-:W-:Y:S01]  /*14d0*/  STL [R1+0xd0], RZ ;  /* 0x0000d0ff01007387 */ /* 0x000fe20000100800 */
[----:B------:R-:W-:Y:S01]  /*14e0*/  VIMNMX R4, PT, PT, R4, 0x8, PT ;  /* 0x0000000804047848 */ /* 0x000fe20003fe0100 */
[----:B------:R-:W-:Y:S02]  /*14f0*/  IMAD.MOV.U32 R6, RZ, RZ, RZ ;  /* 0x000000ffff067224 */ /* 0x000fe400078e00ff */
[----:B------:R-:W-:Y:S01]  /*1500*/  STL [R1+0xd4], RZ ;  /* 0x0000d4ff01007387 */ /* 0x000fe20000100800 */
[-C--:B------:R-:W-:Y:S02]  /*1510*/  IABS R10, R4.reuse ;  /* 0x00000004000a7213 */ /* 0x080fe40000000000 */
[----:B------:R-:W-:Y:S01]  /*1520*/  IABS R0, R4 ;  /* 0x0000000400007213 */ /* 0x000fe20000000000 */
[----:B------:R-:W-:Y:S01]  /*1530*/  STL [R1+0xd8], RZ ;  /* 0x0000d8ff01007387 */ /* 0x000fe20000100800 */
[----:B------:R-:W0:Y:S03]  /*1540*/  I2F.RP R8, R10 ;  /* 0x0000000a00087306 */ /* 0x000e260000209400 */
        /* <DEDUP_REMOVED lines=10> */
[----:B------:R-:W-:Y:S04]  /*15f0*/  STL [R1+0xbc], RZ ;  /* 0x0000bcff01007387 */ /* 0x000fe80000100800 */
[----:B------:R-:W-:Y:S01]  /*1600*/  STL [R1+0xa0], RZ ;  /* 0x0000a0ff01007387 */ /* 0x000fe20000100800 */
[----:B------:R-:W0:Y:S03]  /*1610*/  F2I.FTZ.U32.TRUNC.NTZ R7, R7 ;  /* 0x0000000700077305 */ /* 0x000e26000021f000 */
[----:B------:R-:W-:Y:S04]  /*1620*/  STL [R1+0xa4], RZ ;  /* 0x0000a4ff01007387 */ /* 0x000fe80000100800 */
[----:B------:R-:W-:Y:S04]  /*1630*/  STL [R1+0xa8], RZ ;  /* 0x0000a8ff01007387 */ /* 0x000fe80000100800 */
[----:B------:R-:W-:Y:S04]  /*1640*/  STL [R1+0xac], RZ ;  /* 0x0000acff01007387 */ /* 0x000fe80000100800 */
[----:B------:R-:W-:Y:S01]  /*1650*/  STL [R1+0x90], RZ ;  /* 0x000090ff01007387 */ /* 0x000fe20000100800 */
[----:B0-----:R-:W-:-:S03]  /*1660*/  IMAD.MOV R9, RZ, RZ, -R7 ;  /* 0x000000ffff097224 */ /* 0x001fc600078e0a07 */
[----:B------:R-:W-:Y:S01]  /*1670*/  STL [R1+0x94], RZ ;  /* 0x000094ff01007387 */ /* 0x000fe20000100800 */
[----:B------:R-:W-:Y:S01]  /*1680*/  IMAD.MOV.U32 R5, RZ, RZ, R9 ;  /* 0x000000ffff057224 */ /* 0x000fe200078e0009 */
[----:B------:R-:W-:Y:S02]  /*1690*/  IABS R9, R11 ;  /* 0x0000000b00097213 */ /* 0x000fe40000000000 */
[----:B------:R-:W-:Y:S01]  /*16a0*/  STL [R1+0x98], RZ ;  /* 0x000098ff01007387 */ /* 0x000fe20000100800 */
[----:B------:R-:W-:-:S03]  /*16b0*/  IMAD R5, R5, R10, RZ ;  /* 0x0000000a05057224 */ /* 0x000fc600078e02ff */
[----:B------:R-:W-:Y:S01]  /*16c0*/  STL [R1+0x9c], RZ ;  /* 0x00009cff01007387 */ /* 0x000fe20000100800 */
[----:B------:R-:W-:-:S03]  /*16d0*/  IMAD.HI.U32 R6, R7, R5, R6 ;  /* 0x0000000507067227 */ /* 0x000fc600078e0006 */
[----:B------:R-:W-:Y:S01]  /*16e0*/  STL [R1+0x80], RZ ;  /* 0x000080ff01007387 */ /* 0x000fe20000100800 */
[----:B------:R-:W-:Y:S02]  /*16f0*/  IMAD.MOV R5, RZ, RZ, -R0 ;  /* 0x000000ffff057224 */ /* 0x000fe400078e0a00 */
[----:B------:R-:W-:Y:S01]  /*1700*/  IMAD.HI.U32 R0, R6, R9, RZ ;  /* 0x0000000906007227 */ /* 0x000fe200078e00ff */
[----:B------:R-:W-:Y:S01]  /*1710*/  STL [R1+0x84], RZ ;  /* 0x000084ff01007387 */ /* 0x000fe20000100800 */
[----:B------:R-:W-:Y:S02]  /*1720*/  CS2R R6, SRZ ;  /* 0x0000000000067805 */ /* 0x000fe4000001ff00 */
[----:B------:R-:W-:Y:S01]  /*1730*/  IMAD R5, R0, R5, R9 ;  /* 0x0000000500057224 */ /* 0x000fe200078e0209 */
[----:B------:R-:W-:Y:S01]  /*1740*/  STL [R1+0x88], RZ ;  /* 0x000088ff01007387 */ /* 0x000fe20000100800 */
[----:B------:R-:W-:-:S03]  /*1750*/  CS2R R8, SRZ ;  /* 0x0000000000087805 */ /* 0x000fc6000001ff00 */
[----:B------:R-:W-:Y:S01]  /*1760*/  STL [R1+0x8c], RZ ;  /* 0x00008cff01007387 */ /* 0x000fe20000100800 */
[----:B------:R-:W-:-:S03]  /*1770*/  ISETP.GT.U32.AND P1, PT, R10, R5, PT ;  /* 0x000000050a00720c */ /* 0x000fc60003f24070 */
[----:B------:R-:W-:Y:S04]  /*1780*/  STL [R1+0x70], RZ ;  /* 0x000070ff01007387 */ /* 0x000fe80000100800 */
[----:B------:R-:W-:Y:S04]  /*1790*/  STL [R1+0x74], RZ ;  /* 0x000074ff01007387 */ /* 0x000fe80000100800 */
[----:B------:R-:W-:Y:S02]  /*17a0*/  STL [R1+0x78], RZ ;  /* 0x000078ff01007387 */ /* 0x000fe40000100800 */
[----:B------:R-:W-:-:S02]  /*17b0*/  @!P1 IMAD.IADD R5, R5, 0x1, -R10 ;  /* 0x0000000105059824 */ /* 0x000fc400078e0a0a */
[----:B------:R-:W-:Y:S01]  /*17c0*/  STL [R1+0x7c], RZ ;  /* 0x00007cff01007387 */ /* 0x000fe20000100800 */
[----:B------:R-:W-:Y:S01]  /*17d0*/  @!P1 VIADD R0, R0, 0x1 ;  /* 0x0000000100009836 */ /* 0x000fe20000000000 */
[----:B------:R-:W-:Y:S02]  /*17e0*/  ISETP.NE.AND P1, PT, R4, RZ, PT ;  /* 0x000000ff0400720c */ /* 0x000fe40003f25270 */
[----:B------:R-:W-:Y:S01]  /*17f0*/  STL [R1+0x60], RZ ;  /* 0x000060ff01007387 */ /* 0x000fe20000100800 */
[----:B------:R-:W-:Y:S02]  /*1800*/  ISETP.GE.U32.AND P0, PT, R5, R10, PT ;  /* 0x0000000a0500720c */ /* 0x000fe40003f06070 */
[----:B------:R-:W-:Y:S01]  /*1810*/  LOP3.LUT R5, R11, R4, RZ, 0x3c, !PT ;  /* 0x000000040b057212 */ /* 0x000fe200078e3cff */
[----:B------:R-:W-:Y:S03]  /*1820*/  STL [R1+0x64], RZ ;  /* 0x000064ff01007387 */ /* 0x000fe60000100800 */
[----:B------:R-:W-:Y:S01]  /*1830*/  ISETP.GE.AND P2, PT, R5, RZ, PT ;  /* 0x000000ff0500720c */ /* 0x000fe20003f46270 */
[----:B------:R-:W-:Y:S04]  /*1840*/  STL [R1+0x68], RZ ;  /* 0x000068ff01007387 */ /* 0x000fe80000100800 */
[----:B------:R-:W-:Y:S02]  /*1850*/  STL [R1+0x6c], RZ ;  /* 0x00006cff01007387 */ /* 0x000fe40000100800 */
[----:B------:R-:W-:-:S02]  /*1860*/  @P0 VIADD R0, R0, 0x1 ;  /* 0x0000000100000836 */ /* 0x000fc40000000000 */
[----:B------:R-:W-:Y:S04]  /*1870*/  STL [R1+0x50], RZ ;  /* 0x000050ff01007387 */ /* 0x000fe80000100800 */
[----:B------:R-:W-:Y:S01]  /*1880*/  STL [R1+0x54], RZ ;  /* 0x000054ff01007387 */ /* 0x000fe20000100800 */
[----:B------:R-:W-:Y:S01]  /*1890*/  @!P2 IMAD.MOV R0, RZ, RZ, -R0 ;  /* 0x000000ffff00a224 */ /* 0x000fe200078e0a00 */
[----:B------:R-:W-:Y:S02]  /*18a0*/  @!P1 LOP3.LUT R0, RZ, R4, RZ, 0x33, !PT ;  /* 0x00000004ff009212 */ /* 0x000fe400078e33ff */
[----:B------:R-:W-:Y:S03]  /*18b0*/  STL [R1+0x58], RZ ;  /* 0x000058ff01007387 */ /* 0x000fe60000100800 */
[----:B-1----:R-:W-:Y:S01]  /*18c0*/  IMAD.SHL.U32 R3, R0, 0x80, RZ ;  /* 0x0000008000037824 */ /* 0x002fe200078e00ff */
[----:B------:R-:W-:Y:S01]  /*18d0*/  STL [R1+0x5c], RZ ;  /* 0x00005cff01007387 */ /* 0x000fe20000100800 */
[----:B------:R-:W-:-:S02]  /*18e0*/  IMAD.MOV R5, RZ, RZ, -R0 ;  /* 0x000000ffff057224 */ /* 0x000fc400078e0a00 */
[C---:B--2---:R-:W-:Y:S01]  /*18f0*/  VIADD R2, R3.reuse, 0x1 ;  /* 0x0000000103027836 */ /* 0x044fe20000000000 */
[----:B------:R-:W-:Y:S01]  /*1900*/  STL [R1+0x40], RZ ;  /* 0x000040ff01007387 */ /* 0x000fe20000100800 */
[----:B------:R-:W-:Y:S02]  /*1910*/  VIADD R0, R3, 0x2 ;  /* 0x0000000203007836 */ /* 0x000fe40000000000 */
[----:B------:R-:W-:Y:S01]  /*1920*/  IMAD R5, R4, R5, R11 ;  /* 0x0000000504057224 */ /* 0x000fe200078e020b */
[----:B------:R-:W-:Y:S01]  /*1930*/  STL [R1+0x44], RZ ;  /* 0x000044ff01007387 */ /* 0x000fe20000100800 */
[----:B------:R-:W-:Y:S02]  /*1940*/  CS2R R10, SRZ ;  /* 0x00000000000a7805 */ /* 0x000fe4000001ff00 */
[----:B------:R-:W-:Y:S01]  /*1950*/  IMAD.IADD R28, R28, 0x1, R5 ;  /* 0x000000011c1c7824 */ /* 0x000fe200078e0205 */
[----:B------:R-:W-:Y:S01]  /*1960*/  STL [R1+0x48], RZ ;  /* 0x000048ff01007387 */ /* 0x000fe20000100800 */
[----:B------:R-:W-:-:S03]  /*1970*/  CS2R R4, SRZ ;  /* 0x0000000000047805 */ /* 0x000fc6000001ff00 */
        /* <DEDUP_REMOVED lines=13> */
[----:B------:R-:W-:Y:S04]  /*1a50*/  STL [R1], RZ ;  /* 0x000000ff01007387 */ /* 0x000fe80000100800 */
        /* <DEDUP_REMOVED lines=163> */
[----:B------:R-:W-:Y:S04]  /*2490*/  STL [R1+0x1798], R3 ;  /* 0x0017980301007387 */ /* 0x000fe80000100800 */
[----:B------:R0:W-:Y:S04]  /*24a0*/  STL [R1+0x990], R2 ;  /* 0x0009900201007387 */ /* 0x0001e80000100800 */
[----:B------:R1:W-:Y:S01]  /*24b0*/  STL [R1+0x98c], R0 ;  /* 0x00098c0001007387 */ /* 0x0003e20000100800 */
[----:B0-----:R-:W-:-:S02]  /*24c0*/  VIADD R2, R3, 0x3 ;  /* 0x0000000303027836 */ /* 0x001fc40000000000 */
[----:B-1----:R-:W-:-:S03]  /*24d0*/  VIADD R0, R3, 0x4 ;  /* 0x0000000403007836 */ /* 0x002fc60000000000 */
[----:B------:R0:W-:Y:S04]  /*24e0*/  STL [R1+0x988], R2 ;  /* 0x0009880201007387 */ /* 0x0001e80000100800 */
[----:B------:R1:W-:Y:S01]  /*24f0*/  STL [R1+0x984], R0 ;  /* 0x0009840001007387 */ /* 0x0003e20000100800 */
[C---:B0-----:R-:W-:Y:S02]  /*2500*/  VIADD R2, R3.reuse, 0x5 ;  /* 0x0000000503027836 */ /* 0x041fe40000000000 */
        /* <DEDUP_REMOVED lines=171> */
[----:B0-----:R-:W-:Y:S02]  /*2fc0*/  VIADD R2, R3, 0x5b ;  /* 0x0000005b03027836 */ /* 0x001fe40000000000 */
[----:B-1----:R-:W-:-:S03]  /*2fd0*/  IMAD.SHL.U32 R0, R28, 0x200, RZ ;  /* 0x000002001c007824 */ /* 0x002fc600078e00ff */
[----:B------:R0:W-:Y:S01]  /*2fe0*/  STL [R1+0x7e8], R2 ;  /* 0x0007e80201007387 */ /* 0x0001e20000100800 */
[----:B------:R-:W1:Y:S01]  /*2ff0*/  S2R R28, SR_TID.X ;  /* 0x00000000001c7919 */ /* 0x000e620000002100 */
[----:B0-----:R-:W-:-:S05]  /*3000*/  VIADD R2, R3, 0x5c ;  /* 0x0000005c03027836 */ /* 0x001fca0000000000 */
[----:B------:R0:W-:Y:S02]  /*3010*/  STL [R1+0x7e4], R2 ;  /* 0x0007e40201007387 */ /* 0x0001e40000100800 */
[----:B0-----:R-:W-:-:S05]  /*3020*/  VIADD R2, R3, 0x5d ;  /* 0x0000005d03027836 */ /* 0x001fca0000000000 */
[----:B------:R0:W-:Y:S01]  /*3030*/  STL [R1+0x7e0], R2 ;  /* 0x0007e00201007387 */ /* 0x0001e20000100800 */
[C---:B-1----:R-:W-:Y:S02]  /*3040*/  LOP3.LUT R28, R0.reuse, 0x3f, R28, 0xf8, !PT ;  /* 0x0000003f001c7812 */ /* 0x042fe400078ef81c */
[----:B------:R-:W-:Y:S01]  /*3050*/  LOP3.LUT R0, R0, 0x40, R29, 0xfe, !PT ;  /* 0x0000004000007812 */ /* 0x000fe200078efe1d */
[C---:B0-----:R-:W-:Y:S02]  /*3060*/  VIADD R2, R3.reuse, 0x5e ;  /* 0x0000005e03027836 */ /* 0x041fe40000000000 */
[----:B------:R-:W-:-:S03]  /*3070*/  VIADD R29, R3, 0x5f ;  /* 0x0000005f031d7836 */ /* 0x000fc60000000000 */
[----:B------:R0:W-:Y:S04]  /*3080*/  STL [R1+0x7dc], R2 ;  /* 0x0007dc0201007387 */ /* 0x0001e80000100800 */
[----:B0-----:R0:W5:Y:S04]  /*3090*/  LDL.LU R2, [R1+0x4808] ;  /* 0x0048080001027983 */ /* 0x0011680000300800 */
[----:B------:R1:W-:Y:S04]  /*30a0*/  STL [R1+0x2000], R0 ;  /* 0x0020000001007387 */ /* 0x0003e80000100800 */
[----:B------:R-:W-:Y:S04]  /*30b0*/  STL [R1+0x1ffc], R28 ;  /* 0x001ffc1c01007387 */ /* 0x000fe80000100800 */
[----:B------:R2:W-:Y:S01]  /*30c0*/  STL [R1+0x7d8], R29 ;  /* 0x0007d81d01007387 */ /* 0x0005e20000100800 */
[----:B-1----:R-:W-:-:S05]  /*30d0*/  VIADD R0, R3, 0x60 ;  /* 0x0000006003007836 */ /* 0x002fca0000000000 */
[----:B------:R1:W-:Y:S01]  /*30e0*/  STL [R1+0x7d4], R0 ;  /* 0x0007d40001007387 */ /* 0x0003e20000100800 */
[----:B--2---:R-:W-:-:S05]  /*30f0*/  VIADD R29, R3, 0x61 ;  /* 0x00000061031d7836 */ /* 0x004fca0000000000 */
[----:B------:R2:W-:Y:S01]  /*3100*/  STL [R1+0x7d0], R29 ;  /* 0x0007d01d01007387 */ /* 0x0005e20000100800 */
[----:B-1----:R-:W-:Y:S02]  /*3110*/  IMAD.MOV.U32 R0, RZ, RZ, R28 ;  /* 0x000000ffff007224 */ /* 0x002fe400078e001c */
[C---:B------:R-:W-:Y:S02]  /*3120*/  VIADD R28, R3.reuse, 0x63 ;  /* 0x00000063031c7836 */ /* 0x040fe40000000000 */
[----:B--2---:R-:W-:-:S05]  /*3130*/  VIADD R29, R3, 0x62 ;  /* 0x00000062031d7836 */ /* 0x004fca0000000000 */
[----:B------:R1:W-:Y:S04]  /*3140*/  STL [R1+0x7cc], R29 ;  /* 0x0007cc1d01007387 */ /* 0x0003e80000100800 */
[----:B------:R2:W-:Y:S01]  /*3150*/  STL [R1+0x7c8], R28 ;  /* 0x0007c81c01007387 */ /* 0x0005e20000100800 */
[C---:B-1----:R-:W-:Y:S02]  /*3160*/  VIADD R29, R3.reuse, 0x64 ;  /* 0x00000064031d7836 */ /* 0x042fe40000000000 */
[----:B--2---:R-:W-:-:S03]  /*3170*/  VIADD R28, R3, 0x65 ;  /* 0x00000065031c7836 */ /* 0x004fc60000000000 */
        /* <DEDUP_REMOVED lines=51> */
[----:B--2---:R-:W-:Y:S01]  /*34b0*/  VIADD R28, R3, 0x7f ;  /* 0x0000007f031c7836 */ /* 0x004fe20000000000 */
[----:B------:R-:W-:-:S05]  /*34c0*/  LOP3.LUT R3, R0, 0x80, RZ, 0xfc, !PT ;  /* 0x0000008000037812 */ /* 0x000fca00078efcff */
[----:B------:R1:W-:Y:S02]  /*34d0*/  STL [R1+0x2004], R3 ;  /* 0x0020040301007387 */ /* 0x0003e40000100800 */
[----:B-1----:R-:W-:-:S05]  /*34e0*/  LOP3.LUT R3, R0, 0xc0, RZ, 0xfc, !PT ;  /* 0x000000c000037812 */ /* 0x002fca00078efcff */
        /* <DEDUP_REMOVED lines=8> */
[----:B------:R1:W-:Y:S04]  /*3570*/  STL [R1+0x2018], R3 ;  /* 0x0020180301007387 */ /* 0x0003e80000100800 */
[----:B-1----:R0:W5:Y:S01]  /*3580*/  LDL.LU R3, [R1+0x4804] ;  /* 0x0048040001037983 */ /* 0x0021620000300800 */
[----:B----4-:R-:W-:Y:S05]  /*3590*/  BRA.U !UP0, `(.L_x_0) ;  /* 0x00000fb508587547 */ /* 0x010fea000b800000 */
[----:B------:R-:W2:Y:S01]  /*35a0*/  LDL R26, [R1+0x2008] ;  /* 0x00200800011a7983 */ /* 0x000ea20000100800 */
[----:B------:R-:W-:-:S03]  /*35b0*/  IMAD.MOV.U32 R11, RZ, RZ, R0 ;  /* 0x000000ffff0b7224 */ /* 0x000fc600078e0000 */
[----:B------:R-:W3:Y:S04]  /*35c0*/  LDL R27, [R1+0x200c] ;  /* 0x00200c00011b7983 */ /* 0x000ee80000100800 */
[----:B------:R-:W4:Y:S04]  /*35d0*/  LDL R20, [R1+0x2010] ;  /* 0x0020100001147983 */ /* 0x000f280000100800 */
[----:B------:R-:W2:Y:S04]  /*35e0*/  LDL R22, [R1+0x2014] ;  /* 0x0020140001167983 */ /* 0x000ea80000100800 */
[----:B------:R-:W2:Y:S04]  /*35f0*/  LDL R23, [R1+0x2018] ;  /* 0x0020180001177983 */ /* 0x000ea80000100800 */
[----:B------:R-:W2:Y:S01]  /*3600*/  LDL R24, [R1+0x1798] ;  /* 0x0017980001187983 */ /* 0x000ea20000100800 */
[----:B-----5:R-:W-:Y:S01]  /*3610*/  IABS R6, R2 ;  /* 0x0000000200067213 */ /* 0x020fe20000000000 */
[----:B------:R-:W1:Y:S02]  /*3620*/  LDCU.128 UR8, c[0x0][0x380] ;  /* 0x00007000ff0877ac */ /* 0x000e640008000c00 */
[----:B------:R-:W2:Y:S01]  /*3630*/  LDL.LU R21, [R1+0x614] ;  /* 0x0006140001157983 */ /* 0x000ea20000300800 */
[----:B------:R-:W0:Y:S01]  /*3640*/  I2F.RP R4, R6 ;  /* 0x0000000600047306 */ /* 0x000e220000209400 */
[----:B------:R-:W-:Y:S01]  /*3650*/  IABS R0, R3 ;  /* 0x0000000300007213 */ /* 0x000fe20000000000 */
[----:B------:R-:W1:Y:S01]  /*3660*/  LDCU UR6, c[0x0][0x3a4] ;  /* 0x00007480ff0677ac */ /* 0x000e620008000800 */
[----:B------:R-:W-:Y:S01]  /*3670*/  ISETP.GE.AND P1, PT, R28, RZ, PT ;  /* 0x000000ff1c00720c */ /* 0x000fe20003f26270 */
[----:B------:R-:W1:Y:S04]  /*3680*/  LDCU UR7, c[0x0][0x3b0] ;  /* 0x00007600ff0777ac */ /* 0x000e680008000800 */
[----:B0-----:R-:W0:Y:S08]  /*3690*/  MUFU.RCP R4, R4 ;  /* 0x0000000400047308 */ /* 0x001e300000001000 */
[----:B------:R-:W0:Y:S01]  /*36a0*/  I2F.RP R14, R0 ;  /* 0x00000000000e7306 */ /* 0x000e220000209400 */
[----:B--2---:R2:W-:Y:S04]  /*36b0*/  STL [R1+0x4b1c], R21 ;  /* 0x004b1c1501007387 */ /* 0x0045e80000100800 */
[----:B--2---:R-:W2:Y:S04]  /*36c0*/  LDL R21, [R1+0x2000] ;  /* 0x0020000001157983 */ /* 0x004ea80000100800 */
[----:B------:R-:W2:Y:S04]  /*36d0*/  LDL.LU R25, [R1+0x618] ;  /* 0x0006180001197983 */ /* 0x000ea80000300800 */
[----:B------:R0:W-:Y:S04]  /*36e0*/  STL [R1+0x4b18], R2 ;  /* 0x004b180201007387 */ /* 0x0001e80000100800 */
[----:B0-----:R-:W2:Y:S01]  /*36f0*/  LDL R2, [R1+0x2004] ;  /* 0x0020040001027983 */ /* 0x001ea20000100800 */
[----:B------:R-:W-:-:S04]  /*3700*/  VIADD R4, R4, 0xffffffe ;  /* 0x0ffffffe04047836 */ /* 0x000fc80000000000 */
[----:B------:R-:W0:Y:S08]  /*3710*/  F2I.FTZ.U32.TRUNC.NTZ R5, R4 ;  /* 0x0000000400057305 */ /* 0x000e30000021f000 */
[----:B------:R-:W1:Y:S01]  /*3720*/  MUFU.RCP R14, R14 ;  /* 0x0000000e000e7308 */ /* 0x000e620000001000 */
[----:B0-----:R-:W-:-:S04]  /*3730*/  IMAD.MOV R4, RZ, RZ, -R5 ;  /* 0x000000ffff047224 */ /* 0x001fc800078e0a05 */
[----:B------:R-:W-:Y:S02]  /*3740*/  IMAD R7, R4, R6, RZ ;  /* 0x0000000604077224 */ /* 0x000fe400078e02ff */
[----:B------:R-:W-:Y:S01]  /*3750*/  IMAD.MOV.U32 R4, RZ, RZ, RZ ;  /* 0x000000ffff047224 */ /* 0x000fe200078e00ff */
[----:B------:R-:W-:-:S03]  /*3760*/  IABS R13, R11 ;  /* 0x0000000b000d7213 */ /* 0x000fc60000000000 */
[----:B------:R-:W-:-:S04]  /*3770*/  IMAD.HI.U32 R4, R5, R7, R4 ;  /* 0x0000000705047227 */ /* 0x000fc800078e0004 */
[----:B-1----:R-:W-:Y:S02]  /*3780*/  VIADD R14, R14, 0xffffffe ;  /* 0x0ffffffe0e0e7836 */ /* 0x002fe40000000000 */
[----:B------:R-:W-:Y:S02]  /*3790*/  IMAD.HI.U32 R8, R4, R13, RZ ;  /* 0x0000000d04087227 */ /* 0x000fe400078e00ff */
[----:B------:R-:W0:Y:S01]  /*37a0*/  F2I.FTZ.U32.TRUNC.NTZ R15, R14 ;  /* 0x0000000e000f7305 */ /* 0x000e22000021f000 */
[----:B---3--:R-:W-:Y:S01]  /*37b0*/  IABS R16, R27 ;  /* 0x0000001b00107213 */ /* 0x008fe20000000000 */
[----:B------:R-:W-:-:S04]  /*37c0*/  IMAD.MOV R8, RZ, RZ, -R8 ;  /* 0x000000ffff087224 */ /* 0x000fc800078e0a08 */
[----:B------:R-:W-:Y:S02]  /*37d0*/  IMAD R13, R6, R8, R13 ;  /* 0x00000008060d7224 */ /* 0x000fe400078e020d */
[----:B------:R-:W-:-:S04]  /*37e0*/  IMAD.HI.U32 R8, R4, R16, RZ ;  /* 0x0000001004087227 */ /* 0x000fc800078e00ff */
[----:B------:R-:W-:Y:S02]  /*37f0*/  IMAD.MOV R8, RZ, RZ, -R8 ;  /* 0x000000ffff087224 */ /* 0x000fe400078e0a08 */
[--C-:B0-----:R-:W-:Y:S02]  /*3800*/  IMAD.MOV R10, RZ, RZ, -R15.reuse ;  /* 0x000000ffff0a7224 */ /* 0x101fe400078e0a0f */
[----:B------:R-:W-:Y:S02]  /*3810*/  IMAD R16, R6, R8, R16 ;  /* 0x0000000806107224 */ /* 0x000fe400078e0210 */
[----:B------:R-:W-:Y:S02]  /*3820*/  IMAD R10, R10, R0, RZ ;  /* 0x000000000a0a7224 */ /* 0x000fe400078e02ff */
[----:B------:R-:W-:Y:S01]  /*3830*/  IMAD.MOV.U32 R14, RZ, RZ, RZ ;  /* 0x000000ffff0e7224 */ /* 0x000fe200078e00ff */
[----:B------:R-:W-:Y:S02]  /*3840*/  ISETP.GT.U32.AND P2, PT, R6, R16, PT ;  /* 0x000000100600720c */ /* 0x000fe40003f44070 */
[----:B----4-:R-:W-:Y:S01]  /*3850*/  IABS R17, R20 ;  /* 0x0000001400117213 */ /* 0x010fe20000000000 */
[----:B------:R-:W-:Y:S01]  /*3860*/  IMAD.HI.U32 R14, R15, R10, R14 ;  /* 0x0000000a0f0e7227 */ /* 0x000fe200078e000e */
[----:B------:R-:W-:-:S02]  /*3870*/  IABS R15, R26 ;  /* 0x0000001a000f7213 */ /* 0x000fc40000000000 */
[----:B------:R-:W-:-:S03]  /*3880*/  IABS R18, R22 ;  /* 0x0000001600127213 */ /* 0x000fc60000000000 */
[----:B------:R-:W-:Y:S01]  /*3890*/  IMAD.HI.U32 R11, R4, R15, RZ ;  /* 0x0000000f040b7227 */ /* 0x000fe200078e00ff */
[----:B------:R-:W-:-:S03]  /*38a0*/  IABS R10, R23 ;  /* 0x00000017000a7213 */ /* 0x000fc60000000000 */
[----:B------:R-:W-:Y:S02]  /*38b0*/  IMAD.MOV R11, RZ, RZ, -R11 ;  /* 0x000000ffff0b7224 */ /* 0x000fe400078e0a0b */
[----:B------:R-:W-:Y:S01]  /*38c0*/  @!P2 IMAD.IADD R16, R16, 0x1, -R6 ;  /* 0x000000011010a824 */ /* 0x000fe200078e0a06 */
[C---:B------:R-:W-:Y:S01]  /*38d0*/  ISETP.GT.U32.AND P5, PT, R6.reuse, R13, PT ;  /* 0x0000000d0600720c */ /* 0x040fe20003fa4070 */
[----:B------:R-:W-:-:S05]  /*38e0*/  IMAD R15, R6, R11, R15 ;  /* 0x0000000b060f7224 */ /* 0x000fca00078e020f */
[----:B------:R-:W-:Y:S02]  /*38f0*/  ISETP.GT.U32.AND P4, PT, R6, R15, PT ;  /* 0x0000000f0600720c */ /* 0x000fe40003f84070 */
[----:B------:R-:W-:Y:S02]  /*3900*/  IABS R11, R28 ;  /* 0x0000001c000b7213 */ /* 0x000fe40000000000 */
[----:B------:R-:W3:Y:S03]  /*3910*/  LDL.LU R28, [R1+0x610] ;  /* 0x00061000011c7983 */ /* 0x000ee60000300800 */
[----:B------:R-:W-:-:S06]  /*3920*/  @!P5 IMAD.IADD R13, R13, 0x1, -R6 ;  /* 0x000000010d0dd824 */ /* 0x000fcc00078e0a06 */
[----:B------:R-:W-:Y:S01]  /*3930*/  @!P4 IMAD.IADD R15, R15, 0x1, -R6 ;  /* 0x000000010f0fc824 */ /* 0x000fe200078e0a06 */
[----:B--2---:R-:W-:Y:S02]  /*3940*/  IABS R12, R21 ;  /* 0x00000015000c7213 */ /* 0x004fe40000000000 */
[----:B------:R-:W-:-:S05]  /*3950*/  IABS R9, R2 ;  /* 0x0000000200097213 */ /* 0x000fca0000000000 */
[----:B------:R-:W-:-:S04]  /*3960*/  IMAD.HI.U32 R5, R4, R9, RZ ;  /* 0x0000000904057227 */ /* 0x000fc800078e00ff */
[----:B------:R-:W-:-:S04]  /*3970*/  IMAD.MOV R5, RZ, RZ, -R5 ;  /* 0x000000ffff057224 */ /* 0x000fc800078e0a05 */
[----:B------:R-:W-:Y:S02]  /*3980*/  IMAD R9, R6, R5, R9 ;  /* 0x0000000506097224 */ /* 0x000fe400078e0209 */
[----:B------:R-:W-:-:S03]  /*3990*/  IMAD.HI.U32 R7, R4, R12, RZ ;  /* 0x0000000c04077227 */ /* 0x000fc600078e00ff */
[----:B------:R-:W-:Y:S01]  /*39a0*/  ISETP.GT.U32.AND P3, PT, R6, R9, PT ;  /* 0x000000090600720c */ /* 0x000fe20003f64070 */
[----:B------:R-:W-:-:S04]  /*39b0*/  IMAD.MOV R7, RZ, RZ, -R7 ;  /* 0x000000ffff077224 */ /* 0x000fc800078e0a07 */
[----:B------:R-:W-:Y:S02]  /*39c0*/  IMAD R12, R6, R7, R12 ;  /* 0x00000007060c7224 */ /* 0x000fe400078e020c */
[----:B------:R-:W-:-:S06]  /*39d0*/  IMAD.HI.U32 R7, R4, R17, RZ ;  /* 0x0000001104077227 */ /* 0x000fcc00078e00ff */
[----:B------:R-:W-:Y:S02]  /*39e0*/  @!P3 IMAD.IADD R9, R9, 0x1, -R6 ;  /* 0x000000010909b824 */ /* 0x000fe400078e0a06 */
[----:B------:R-:W-:Y:S01]  /*39f0*/  IMAD.MOV R7, RZ, RZ, -R7 ;  /* 0x000000ffff077224 */ /* 0x000fe200078e0a07 */
[C---:B------:R-:W-:Y:S02]  /*3a00*/  ISETP.GT.U32.AND P6, PT, R6.reuse, R12, PT ;  /* 0x0000000c0600720c */ /* 0x040fe40003fc4070 */
[----:B------:R-:W-:Y:S01]  /*3a10*/  ISETP.GT.U32.AND P2, PT, R6, R9, PT ;  /* 0x000000090600720c */ /* 0x000fe20003f44070 */
[----:B------:R-:W-:-:S04]  /*3a20*/  IMAD.HI.U32 R5, R4, R18, RZ ;  /* 0x0000001204057227 */ /* 0x000fc800078e00ff */
[----:B------:R-:W-:Y:S02]  /*3a30*/  IMAD R17, R6, R7, R17 ;  /* 0x0000000706117224 */ /* 0x000fe400078e0211 */
[----:B------:R-:W-:-:S03]  /*3a40*/  IMAD.HI.U32 R4, R4, R10, RZ ;  /* 0x0000000a04047227 */ /* 0x000fc600078e00ff */
[C---:B------:R-:W-:Y:S01]  /*3a50*/  ISETP.GT.U32.AND P0, PT, R6.reuse, R17, PT ;  /* 0x000000110600720c */ /* 0x040fe20003f04070 */
[----:B------:R-:W-:Y:S02]  /*3a60*/  IMAD.MOV R4, RZ, RZ, -R4 ;  /* 0x000000ffff047224 */ /* 0x000fe400078e0a04 */
[----:B------:R-:W-:Y:S02]  /*3a70*/  IMAD.MOV R5, RZ, RZ, -R5 ;  /* 0x000000ffff057224 */ /* 0x000fe400078e0a05 */
[C---:B------:R-:W-:Y:S02]  /*3a80*/  IMAD R10, R6.reuse, R4, R10 ;  /* 0x00000004060a7224 */ /* 0x040fe400078e020a */
[----:B------:R-:W-:Y:S01]  /*3a90*/  IMAD R18, R6, R5, R18 ;  /* 0x0000000506127224 */ /* 0x000fe200078e0212 */
[----:B------:R-:W-:Y:S01]  /*3aa0*/  IABS R7, R29 ;  /* 0x0000001d00077213 */ /* 0x000fe20000000000 */
[--C-:B------:R-:W-:Y:S01]  /*3ab0*/  @!P2 IMAD.IADD R9, R9, 0x1, -R6.reuse ;  /* 0x000000010909a824 */ /* 0x100fe200078e0a06 */
[----:B------:R-:W-:Y:S01]  /*3ac0*/  ISETP.GE.AND P2, PT, R29, RZ, PT ;  /* 0x000000ff1d00720c */ /* 0x000fe20003f46270 */
[----:B------:R-:W-:Y:S01]  /*3ad0*/  @!P6 IMAD.IADD R12, R12, 0x1, -R6 ;  /* 0x000000010c0ce824 */ /* 0x000fe200078e0a06 */
[----:B------:R-:W2:Y:S01]  /*3ae0*/  LDL R29, [R1+0x1ffc] ;  /* 0x001ffc00011d7983 */ /* 0x000ea20000100800 */
[----:B------:R-:W-:-:S02]  /*3af0*/  ISETP.GT.U32.AND P6, PT, R6, R10, PT ;  /* 0x0000000a0600720c */ /* 0x000fc40003fc4070 */
[C---:B------:R-:W-:Y:S01]  /*3b00*/  ISETP.GT.U32.AND P5, PT, R6.reuse, R18, PT ;  /* 0x000000120600720c */ /* 0x040fe20003fa4070 */
[----:B------:R-:W-:Y:S01]  /*3b10*/  @!P0 IMAD.IADD R17, R17, 0x1, -R6 ;  /* 0x0000000111118824 */ /* 0x000fe200078e0a06 */
[C---:B------:R-:W-:Y:S02]  /*3b20*/  ISETP.GT.U32.AND P4, PT, R6.reuse, R12, PT ;  /* 0x0000000c0600720c */ /* 0x040fe40003f84070 */
[----:B------:R-:W-:-:S07]  /*3b30*/  ISETP.GT.U32.AND P0, PT, R6, R16, PT ;  /* 0x000000100600720c */ /* 0x000fce0003f04070 */
[--C-:B------:R-:W-:Y:S02]  /*3b40*/  @!P6 IMAD.IADD R10, R10, 0x1, -R6.reuse ;  /* 0x000000010a0ae824 */ /* 0x100fe400078e0a06 */
[--C-:B------:R-:W-:Y:S02]  /*3b50*/  @!P5 IMAD.IADD R18, R18, 0x1, -R6.reuse ;  /* 0x000000011212d824 */ /* 0x100fe400078e0a06 */
[--C-:B------:R-:W-:Y:S01]  /*3b60*/  @!P4 IMAD.IADD R12, R12, 0x1, -R6.reuse ;  /* 0x000000010c0cc824 */ /* 0x100fe200078e0a06 */
[----:B------:R-:W-:Y:S01]  /*3b70*/  ISETP.GT.U32.AND P6, PT, R6, R10, PT ;  /* 0x0000000a0600720c */ /* 0x000fe20003fc4070 */
[--C-:B------:R-:W-:Y:S01]  /*3b80*/  @!P0 IMAD.IADD R16, R16, 0x1, -R6.reuse ;  /* 0x0000000110108824 */ /* 0x100fe200078e0a06 */
[----:B------:R-:W-:Y:S02]  /*3b90*/  ISETP.GT.U32.AND P4, PT, R6, R18, PT ;  /* 0x000000120600720c */ /* 0x000fe40003f84070 */
[----:B------:R-:W-:Y:S02]  /*3ba0*/  ISETP.GE.AND P0, PT, R21, RZ, PT ;  /* 0x000000ff1500720c */ /* 0x000fe40003f06270 */
[----:B------:R-:W4:Y:S07]  /*3bb0*/  LDL.LU R21, [R1+0x4b1c] ;  /* 0x004b1c0001157983 */ /* 0x000f2e0000300800 */
[--C-:B------:R-:W-:Y:S01]  /*3bc0*/  @!P6 IMAD.IADD R10, R10, 0x1, -R6.reuse ;  /* 0x000000010a0ae824 */ /* 0x100fe200078e0a06 */
[----:B------:R-:W-:Y:S01]  /*3bd0*/  ISETP.GE.AND P6, PT, R2, RZ, PT ;  /* 0x000000ff0200720c */ /* 0x000fe20003fc6270 */
[----:B------:R-:W-:Y:S01]  /*3be0*/  @!P4 IMAD.IADD R18, R18, 0x1, -R6 ;  /* 0x000000011212c824 */ /* 0x000fe200078e0a06 */
[----:B------:R-:W4:Y:S01]  /*3bf0*/  LDL.LU R2, [R1+0x4b18] ;  /* 0x004b180001027983 */ /* 0x000f220000300800 */
[----:B------:R-:W-:-:S03]  /*3c00*/  ISETP.GE.AND P4, PT, R26, RZ, PT ;  /* 0x000000ff1a00720c */ /* 0x000fc60003f86270 */
[----:B------:R-:W4:Y:S01]  /*3c10*/  LDL.LU R26, [R1+0x61c] ;  /* 0x00061c00011a7983 */ /* 0x000f220000300800 */
[C---:B------:R-:W-:Y:S02]  /*3c20*/  ISETP.GT.U32.AND P5, PT, R6.reuse, R15, PT ;  /* 0x0000000f0600720c */ /* 0x040fe40003fa4070 */
[----:B------:R-:W-:Y:S02]  /*3c30*/  ISETP.GT.U32.AND P3, PT, R6, R13, PT ;  /* 0x0000000d0600720c */ /* 0x000fe40003f64070 */
[----:B------:R-:W-:-:S05]  /*3c40*/  IABS R8, R24 ;  /* 0x0000001800087213 */ /* 0x000fca0000000000 */
[----:B------:R-:W-:-:S04]  /*3c50*/  IMAD.HI.U32 R19, R14, R8, RZ ;  /* 0x000000080e137227 */ /* 0x000fc800078e00ff */
[--C-:B------:R-:W-:Y:S02]  /*3c60*/  @!P5 IMAD.IADD R15, R15, 0x1, -R6.reuse ;  /* 0x000000010f0fd824 */ /* 0x100fe400078e0a06 */
[----:B------:R-:W-:Y:S02]  /*3c70*/  IMAD.MOV R19, RZ, RZ, -R19 ;  /* 0x000000ffff137224 */ /* 0x000fe400078e0a13 */
[----:B------:R-:W-:Y:S01]  /*3c80*/  @!P3 IMAD.IADD R13, R13, 0x1, -R6 ;  /* 0x000000010d0db824 */ /* 0x000fe200078e0a06 */
[----:B------:R-:W-:Y:S01]  /*3c90*/  ISETP.GT.U32.AND P3, PT, R6, R17, PT ;  /* 0x000000110600720c */ /* 0x000fe20003f64070 */
[----:B------:R-:W-:Y:S02]  /*3ca0*/  IMAD R8, R0, R19, R8 ;  /* 0x0000001300087224 */ /* 0x000fe400078e0208 */
[----:B------:R-:W-:-:S03]  /*3cb0*/  @!P0 IMAD.MOV R12, RZ, RZ, -R12 ;  /* 0x000000ffff0c8224 */ /* 0x000fc600078e0a0c */
[----:B------:R-:W-:Y:S01]  /*3cc0*/  ISETP.GT.U32.AND P0, PT, R0, R8, PT ;  /* 0x000000080000720c */ /* 0x000fe20003f04070 */
[----:B------:R-:W-:-:S04]  /*3cd0*/  IMAD.HI.U32 R5, R14, R7, RZ ;  /* 0x000000070e057227 */ /* 0x000fc800078e00ff */
[----:B------:R-:W-:-:S04]  /*3ce0*/  IMAD.HI.U32 R4, R14, R11, RZ ;  /* 0x0000000b0e047227 */ /* 0x000fc800078e00ff */
[----:B------:R-:W-:Y:S01]  /*3cf0*/  @!P3 IMAD.IADD R17, R17, 0x1, -R6 ;  /* 0x000000011111b824 */ /* 0x000fe200078e0a06 */
[----:B---3--:R-:W-:Y:S01]  /*3d00*/  IABS R6, R28 ;  /* 0x0000001c00067213 */ /* 0x008fe20000000000 */
[----:B------:R-:W-:Y:S02]  /*3d10*/  IMAD.MOV R5, RZ, RZ, -R5 ;  /* 0x000000ffff057224 */ /* 0x000fe400078e0a05 */
[----:B------:R-:W-:Y:S01]  /*3d20*/  @!P6 IMAD.MOV R9, RZ, RZ, -R9 ;  /* 0x000000ffff09e224 */ /* 0x000fe200078e0a09 */
[----:B------:R-:W-:Y:S01]  /*3d30*/  ISETP.GE.AND P6, PT, R20, RZ, PT ;  /* 0x000000ff1400720c */ /* 0x000fe20003fc6270 */
[----:B------:R-:W-:Y:S02]  /*3d40*/  IMAD.MOV R4, RZ, RZ, -R4 ;  /* 0x000000ffff047224 */ /* 0x000fe400078e0a04 */
[----:B------:R-:W-:Y:S02]  /*3d50*/  IMAD R7, R0, R5, R7 ;  /* 0x0000000500077224 */ /* 0x000fe400078e0207 */
[----:B------:R-:W-:-:S04]  /*3d60*/  IMAD.HI.U32 R19, R14, R6, RZ ;  /* 0x000000060e137227 */ /* 0x000fc800078e00ff */
[----:B------:R-:W-:Y:S01]  /*3d70*/  @!P4 IMAD.MOV R15, RZ, RZ, -R15 ;  /* 0x000000ffff0fc224 */ /* 0x000fe200078e0a0f */
[----:B------:R-:W-:Y:S01]  /*3d80*/  ISETP.GE.AND P4, PT, R22, RZ, PT ;  /* 0x000000ff1600720c */ /* 0x000fe20003f86270 */
[----:B------:R-:W-:Y:S01]  /*3d90*/  @!P0 IMAD.IADD R8, R8, 0x1, -R0 ;  /* 0x0000000108088824 */ /* 0x000fe200078e0a00 */
[----:B------:R-:W3:Y:S01]  /*3da0*/  LDL.LU R22, [R1+0x620] ;  /* 0x0006200001167983 */ /* 0x000ee20000300800 */
[C---:B------:R-:W-:Y:S01]  /*3db0*/  IMAD R11, R0.reuse, R4, R11 ;  /* 0x00000004000b7224 */ /* 0x040fe200078e020b */
[----:B------:R-:W-:Y:S01]  /*3dc0*/  IABS R4, R25 ;  /* 0x0000001900047213 */ /* 0x000fe20000000000 */
[----:B------:R-:W-:Y:S01]  /*3dd0*/  IMAD.MOV R19, RZ, RZ, -R19 ;  /* 0x000000ffff137224 */ /* 0x000fe200078e0a13 */
[C---:B------:R-:W-:Y:S01]  /*3de0*/  ISETP.GT.U32.AND P0, PT, R0.reuse, R8, PT ;  /* 0x000000080000720c */ /* 0x040fe20003f04070 */
[----:B------:R-:W-:Y:S02]  /*3df0*/  @!P6 IMAD.MOV R17, RZ, RZ, -R17 ;  /* 0x000000ffff11e224 */ /* 0x000fe400078e0a11 */
[----:B------:R-:W-:-:S02]  /*3e00*/  IMAD R6, R0, R19, R6 ;  /* 0x0000001300067224 */ /* 0x000fc400078e0206 */
[----:B------:R-:W-:Y:S01]  /*3e10*/  IMAD.HI.U32 R19, R14, R4, RZ ;  /* 0x000000040e137227 */ /* 0x000fe200078e00ff */
[----:B------:R-:W-:-:S03]  /*3e20*/  ISETP.GE.AND P6, PT, R23, RZ, PT ;  /* 0x000000ff1700720c */ /* 0x000fc60003fc6270 */
[----:B------:R-:W-:Y:S02]  /*3e30*/  IMAD.MOV R19, RZ, RZ, -R19 ;  /* 0x000000ffff137224 */ /* 0x000fe400078e0a13 */
[----:B------:R-:W-:Y:S02]  /*3e40*/  @!P4 IMAD.MOV R18, RZ, RZ, -R18 ;  /* 0x000000ffff12c224 */ /* 0x000fe400078e0a12 */
[----:B------:R-:W-:Y:S02]  /*3e50*/  IMAD R4, R0, R19, R4 ;  /* 0x0000001300047224 */ /* 0x000fe400078e0204 */
[----:B------:R-:W-:Y:S01]  /*3e60*/  @!P0 IMAD.IADD R8, R8, 0x1, -R0 ;  /* 0x0000000108088824 */ /* 0x000fe200078e0a00 */
[----:B------:R-:W-:Y:S02]  /*3e70*/  ISETP.GE.AND P0, PT, R24, RZ, PT ;  /* 0x000000ff1800720c */ /* 0x000fe40003f06270 */
[----:B------:R-:W-:-:S11]  /*3e80*/  ISETP.GE.AND P3, PT, R28, RZ, PT ;  /* 0x000000ff1c00720c */ /* 0x000fd60003f66270 */
[----:B------:R-:W-:Y:S01]  /*3e90*/  @!P0 IMAD.MOV R8, RZ, RZ, -R8 ;  /* 0x000000ffff088224 */ /* 0x000fe200078e0a08 */
[----:B--2---:R-:W-:Y:S02]  /*3ea0*/  ISETP.GE.AND P5, PT, R29, RZ, PT ;  /* 0x000000ff1d00720c */ /* 0x004fe40003fa6270 */
[----:B------:R-:W2:Y:S11]  /*3eb0*/  LDL.LU R29, [R1+0x624] ;  /* 0x00062400011d7983 */ /* 0x000eb60000300800 */
[----:B------:R-:W-:Y:S01]  /*3ec0*/  @!P5 IMAD.MOV R13, RZ, RZ, -R13 ;  /* 0x000000ffff0dd224 */ /* 0x000fe200078e0a0d */
[----:B------:R-:W-:-:S02]  /*3ed0*/  ISETP.GE.AND P5, PT, R27, RZ, PT ;  /* 0x000000ff1b00720c */ /* 0x000fc40003fa6270 */
[----:B------:R-:W2:Y:S04]  /*3ee0*/  LDL.LU R27, [R1+0x628] ;  /* 0x00062800011b7983 */ /* 0x000ea80000300800 */
[----:B------:R-:W2:Y:S01]  /*3ef0*/  LDL.LU R23, [R1+0x62c] ;  /* 0x00062c0001177983 */ /* 0x000ea20000300800 */
[----:B----4-:R-:W-:-:S06]  /*3f00*/  IABS R5, R21 ;  /* 0x0000001500057213 */ /* 0x010fcc0000000000 */
[----:B------:R-:W-:Y:S01]  /*3f10*/  @!P5 IMAD.MOV R16, RZ, RZ, -R16 ;  /* 0x000000ffff10d224 */ /* 0x000fe200078e0a10 */
[----:B------:R-:W-:Y:S01]  /*3f20*/  ISETP.GT.U32.AND P5, PT, R0, R11, PT ;  /* 0x0000000b0000720c */ /* 0x000fe20003fa4070 */
[----:B------:R-:W-:-:S04]  /*3f30*/  IMAD.HI.U32 R20, R14, R5, RZ ;  /* 0x000000050e147227 */ /* 0x000fc800078e00ff */
[----:B------:R-:W-:-:S04]  /*3f40*/  IMAD.MOV R20, RZ, RZ, -R20 ;  /* 0x000000ffff147224 */ /* 0x000fc800078e0a14 */
[----:B------:R-:W-:Y:S01]  /*3f50*/  IMAD R5, R0, R20, R5 ;  /* 0x0000001400057224 */ /* 0x000fe200078e0205 */
[----:B------:R-:W-:Y:S02]  /*3f60*/  IABS R20, R26 ;  /* 0x0000001a00147213 */ /* 0x000fe40000000000 */
[----:B------:R-:W-:Y:S02]  /*3f70*/  ISETP.NE.AND P4, PT, R2, RZ, PT ;  /* 0x000000ff0200720c */ /* 0x000fe40003f85270 */
[----:B------:R-:W-:Y:S01]  /*3f80*/  LOP3.LUT R19, RZ, R2, RZ, 0x33, !PT ;  /* 0x00000002ff137212 */ /* 0x000fe200078e33ff */
[----:B------:R-:W-:Y:S02]  /*3f90*/  IMAD.MOV.U32 R2, RZ, RZ, R20 ;  /* 0x000000ffff027224 */ /* 0x000fe400078e0014 */
[----:B------:R-:W-:Y:S02]  /*3fa0*/  IMAD.MOV.U32 R20, RZ, RZ, R10 ;  /* 0x000000ffff147224 */ /* 0x000fe400078e000a */
[----:B------:R-:W-:Y:S01]  /*3fb0*/  @!P5 IMAD.IADD R11, R11, 0x1, -R0 ;  /* 0x000000010b0bd824 */ /* 0x000fe200078e0a00 */
[C---:B------:R-:W-:Y:S01]  /*3fc0*/  SEL R28, R19.reuse, R13, !P4 ;  /* 0x0000000d131c7207 */ /* 0x040fe20006000000 */
[----:B------:R-:W-:Y:S01]  /*3fd0*/  @!P6 IMAD.MOV R20, RZ, RZ, -R20 ;  /* 0x000000ffff14e224 */ /* 0x000fe200078e0a14 */
[----:B------:R-:W-:-:S02]  /*3fe0*/  SEL R24, R19, R12, !P4 ;  /* 0x0000000c13187207 */ /* 0x000fc40006000000 */
[C---:B------:R-:W-:Y:S02]  /*3ff0*/  SEL R13, R19.reuse, R9, !P4 ;  /* 0x00000009130d7207 */ /* 0x040fe40006000000 */
[----:B------:R-:W-:Y:S02]  /*4000*/  ISETP.GT.U32.AND P6, PT, R0, R11, PT ;  /* 0x0000000b0000720c */ /* 0x000fe40003fc4070 */
[C---:B------:R-:W-:Y:S01]  /*4010*/  SEL R12, R19.reuse, R15, !P4 ;  /* 0x0000000f130c7207 */ /* 0x040fe20006000000 */
[----:B------:R-:W-:Y:S01]  /*4020*/  STL [R1+0x208], R28 ;  /* 0x0002081c01007387 */ /* 0x000fe20000100800 */
[----:B------:R-:W-:-:S03]  /*4030*/  SEL R9, R19, R16, !P4 ;  /* 0x0000001013097207 */ /* 0x000fc60006000000 */
[----:B------:R-:W-:Y:S04]  /*4040*/  STL [R1+0x204], R24 ;  /* 0x0002041801007387 */ /* 0x000fe80000100800 */
[----:B------:R0:W-:Y:S04]  /*4050*/  STL [R1+0x200], R13 ;  /* 0x0002000d01007387 */ /* 0x0001e80000100800 */
[----:B------:R1:W-:Y:S04]  /*4060*/  STL [R1+0x1fc], R12 ;  /* 0x0001fc0c01007387 */ /* 0x0003e80000100800 */
[----:B------:R4:W-:Y:S01]  /*4070*/  STL [R1+0x1f8], R9 ;  /* 0x0001f80901007387 */ /* 0x0009e20000100800 */
[----:B0-----:R-:W-:-:S02]  /*4080*/  SEL R13, R19, R17, !P4 ;  /* 0x00000011130d7207 */ /* 0x001fc40006000000 */
[----:B-1----:R-:W-:-:S03]  /*4090*/  SEL R12, R19, R18, !P4 ;  /* 0x00000012130c7207 */ /* 0x002fc60006000000 */
[----:B------:R-:W-:Y:S01]  /*40a0*/  STL [R1+0x1f4], R13 ;  /* 0x0001f40d01007387 */ /* 0x000fe20000100800 */
[----:B----4-:R-:W-:-:S03]  /*40b0*/  SEL R9, R19, R20, !P4 ;  /* 0x0000001413097207 */ /* 0x010fc60006000000 */
[----:B------:R-:W-:Y:S01]  /*40c0*/  STL [R1+0x1f0], R12 ;  /* 0x0001f00c01007387 */ /* 0x000fe20000100800 */
[----:B------:R-:W-:Y:S01]  /*40d0*/  @!P6 IMAD.IADD R11, R11, 0x1, -R0 ;  /* 0x000000010b0be824 */ /* 0x000fe200078e0a00 */
[----:B------:R-:W-:Y:S02]  /*40e0*/  ISETP.GE.AND P6, PT, R21, RZ, PT ;  /* 0x000000ff1500720c */ /* 0x000fe40003fc6270 */
[----:B------:R-:W-:Y:S04]  /*40f0*/  STL [R1+0x1ec], R9 ;  /* 0x0001ec0901007387 */ /* 0x000fe80000100800 */
[----:B------:R3:W-:Y:S04]  /*4100*/  STL [R1+0x1a0], R8 ;  /* 0x0001a00801007387 */ /* 0x0007e80000100800 */
[----:B------:R-:W4:Y:S04]  /*4110*/  LDL.LU R28, [R1+0x6f0] ;  /* 0x0006f000011c7983 */ /* 0x000f280000300800 */
[----:B------:R-:W4:Y:S01]  /*4120*/  LDL.LU R21, [R1+0x6f4] ;  /* 0x0006f40001157983 */ /* 0x000f220000300800 */
[----:B------:R-:W-:-:S02]  /*4130*/  ISETP.GT.U32.AND P5, PT, R0, R7, PT ;  /* 0x000000070000720c */ /* 0x000fc40003fa4070 */
[C---:B------:R-:W-:Y:S02]  /*4140*/  ISETP.GT.U32.AND P4, PT, R0.reuse, R6, PT ;  /* 0x000000060000720c */ /* 0x040fe40003f84070 */
[----:B------:R-:W-:Y:S01]  /*4150*/  ISETP.GT.U32.AND P0, PT, R0, R5, PT ;  /* 0x000000050000720c */ /* 0x000fe20003f04070 */
[----:B------:R-:W-:-:S08]  /*4160*/  IMAD.HI.U32 R10, R14, R2, RZ ;  /* 0x000000020e0a7227 */ /* 0x000fd000078e00ff */
[--C-:B------:R-:W-:Y:S01]  /*4170*/  @!P5 IMAD.IADD R7, R7, 0x1, -R0.reuse ;  /* 0x000000010707d824 */ /* 0x100fe200078e0a00 */
[----:B------:R-:W-:Y:S01]  /*4180*/  ISETP.GT.U32.AND P5, PT, R0, R4, PT ;  /* 0x000000040000720c */ /* 0x000fe20003fa4070 */
[----:B------:R-:W-:-:S03]  /*4190*/  @!P4 IMAD.IADD R6, R6, 0x1, -R0 ;  /* 0x000000010606c824 */ /* 0x000fc600078e0a00 */
[C---:B------:R-:W-:Y:S01]  /*41a0*/  ISETP.GT.U32.AND P4, PT, R0.reuse, R7, PT ;  /* 0x000000070000720c */ /* 0x040fe20003f84070 */
[----:B------:R-:W-:Y:S01]  /*41b0*/  IMAD.MOV R10, RZ, RZ, -R10 ;  /* 0x000000ffff0a7224 */ /* 0x000fe200078e0a0a */
[----:B---3--:R-:W-:Y:S01]  /*41c0*/  IABS R8, R22 ;  /* 0x0000001600087213 */ /* 0x008fe20000000000 */
[----:B------:R-:W-:Y:S02]  /*41d0*/  @!P0 IMAD.IADD R5, R5, 0x1, -R0 ;  /* 0x0000000105058824 */ /* 0x000fe400078e0a00 */
[----:B------:R-:W-:Y:S02]  /*41e0*/  IMAD R10, R0, R10, R2 ;  /* 0x0000000a000a7224 */ /* 0x000fe400078e0202 */
[----:B------:R-:W-:Y:S02]  /*41f0*/  IMAD.MOV.U32 R13, RZ, RZ, R11 ;  /* 0x000000ffff0d7224 */ /* 0x000fe400078e000b */
[----:B------:R-:W-:Y:S01]  /*4200*/  @!P5 IMAD.IADD R4, R4, 0x1, -R0 ;  /* 0x000000010404d824 */ /* 0x000fe200078e0a00 */
[----:B------:R-:W-:-:S03]  /*4210*/  ISETP.GT.U32.AND P5, PT, R0, R5, PT ;  /* 0x000000050000720c */ /* 0x000fc60003fa4070 */
[----:B------:R-:W-:Y:S01]  /*4220*/  @!P4 IMAD.IADD R7, R7, 0x1, -R0 ;  /* 0x000000010707c824 */ /* 0x000fe200078e0a00 */
[C---:B------:R-:W-:Y:S01]  /*4230*/  ISETP.GT.U32.AND P4, PT, R0.reuse, R10, PT ;  /* 0x0000000a0000720c */ /* 0x040fe20003f84070 */
[----:B------:R-:W-:Y:S01]  /*4240*/  @!P1 IMAD.MOV R13, RZ, RZ, -R13 ;  /* 0x000000ffff0d9224 */ /* 0x000fe200078e0a0d */
[----:B------:R-:W-:-:S04]  /*4250*/  ISETP.GT.U32.AND P0, PT, R0, R6, PT ;  /* 0x000000060000720c */ /* 0x000fc80003f04070 */
[----:B------:R0:W-:Y:S03]  /*4260*/  STL [R1+0x198], R13 ;  /* 0x0001980d01007387 */ /* 0x0001e60000100800 */
[----:B------:R-:W-:-:S04]  /*4270*/  @!P5 IMAD.IADD R5, R5, 0x1, -R0 ;  /* 0x000000010505d824 */ /* 0x000fc800078e0a00 */
[--C-:B------:R-:W-:Y:S01]  /*4280*/  @!P4 IMAD.IADD R10, R10, 0x1, -R0.reuse ;  /* 0x000000010a0ac824 */ /* 0x100fe200078e0a00 */
[----:B------:R-:W-:Y:S02]  /*4290*/  ISETP.GE.AND P4, PT, R22, RZ, PT ;  /* 0x000000ff1600720c */ /* 0x000fe40003f86270 */
[----:B------:R-:W3:Y:S01]  /*42a0*/  LDL.LU R22, [R1+0x6f8] ;  /* 0x0006f80001167983 */ /* 0x000ee20000300800 */
[----:B------:R-:W-:Y:S01]  /*42b0*/  ISETP.GT.U32.AND P1, PT, R0, R4, PT ;  /* 0x000000040000720c */ /* 0x000fe20003f24070 */
[----:B------:R-:W-:Y:S02]  /*42c0*/  IMAD.MOV.U32 R17, RZ, RZ, R7 ;  /* 0x000000ffff117224 */ /* 0x000fe400078e0007 */
[----:B------:R-:W-:Y:S02]  /*42d0*/  @!P0 IMAD.IADD R6, R6, 0x1, -R0 ;  /* 0x0000000106068824 */ /* 0x000fe400078e0a00 */
[----:B------:R-:W-:Y:S01]  /*42e0*/  @!P2 IMAD.MOV R17, RZ, RZ, -R17 ;  /* 0x000000ffff11a224 */ /* 0x000fe200078e0a11 */
[----:B------:R-:W-:Y:S01]  /*42f0*/  ISETP.GE.AND P0, PT, R25, RZ, PT ;  /* 0x000000ff1900720c */ /* 0x000fe20003f06270 */
[----:B------:R-:W-:-:S03]  /*4300*/  IMAD.MOV.U32 R16, RZ, RZ, R6 ;  /* 0x000000ffff107224 */ /* 0x000fc600078e0006 */
[----:B------:R-:W-:Y:S01]  /*4310*/  STL [R1+0x9c], R17 ;  /* 0x00009c1101007387 */ /* 0x000fe20000100800 */
[----:B------:R-:W-:Y:S02]  /*4320*/  @!P3 IMAD.MOV R16, RZ, RZ, -R16 ;  /* 0x000000ffff10b224 */ /* 0x000fe400078e0a10 */
[----:B------:R-:W-:Y:S01]  /*4330*/  @!P1 IMAD.IADD R4, R4, 0x1, -R0 ;  /* 0x0000000104049824 */ /* 0x000fe200078e0a00 */
[----:B------:R-:W-:Y:S01]  /*4340*/  ISETP.GE.AND P1, PT, R26, RZ, PT ;  /* 0x000000ff1a00720c */ /* 0x000fe20003f26270 */
[----:B------:R-:W3:Y:S04]  /*4350*/  LDL.LU R24, [R1+0x6fc] ;  /* 0x0006fc0001187983 */ /* 0x000ee80000300800 */
[----:B------:R-:W3:Y:S01]  /*4360*/  LDL.LU R26, [R1+0x700] ;  /* 0x00070000011a7983 */ /* 0x000ee20000300800 */
[----:B------:R-:W-:-:S03]  /*4370*/  @!P6 IMAD.MOV R5, RZ, RZ, -R5 ;  /* 0x000000ffff05e224 */ /* 0x000fc600078e0a05 */
[----:B------:R-:W3:Y:S04]  /*4380*/  LDL.LU R25, [R1+0x704] ;  /* 0x0007040001197983 */ /* 0x000ee80000300800 */
[----:B------:R-:W-:Y:S04]  /*4390*/  STL [R1+0x74], R16 ;  /* 0x0000741001007387 */ /* 0x000fe80000100800 */
[----:B------:R1:W-:Y:S01]  /*43a0*/  STL [R1+0x6c], R5 ;  /* 0x00006c0501007387 */ /* 0x0003e20000100800 */
[----:B--2---:R-:W-:-:S05]  /*43b0*/  IABS R9, R29 ;  /* 0x0000001d00097213 */ /* 0x004fca0000000000 */
[----:B------:R-:W-:Y:S02]  /*43c0*/  IMAD.MOV.U32 R11, RZ, RZ, R9 ;  /* 0x000000ffff0b7224 */ /* 0x000fe400078e0009 */
[----:B------:R-:W-:-:S04]  /*43d0*/  IMAD.HI.U32 R9, R14, R8, RZ ;  /* 0x000000080e097227 */ /* 0x000fc800078e00ff */
[----:B------:R-:W-:-:S04]  /*43e0*/  IMAD.MOV R9, RZ, RZ, -R9 ;  /* 0x000000ffff097224 */ /* 0x000fc800078e0a09 */
[----:B------:R-:W-:-:S05]  /*43f0*/  IMAD R8, R0, R9, R8 ;  /* 0x0000000900087224 */ /* 0x000fca00078e0208 */
[----:B------:R-:W-:-:S13]  /*4400*/  ISETP.GT.U32.AND P5, PT, R0, R8, PT ;  /* 0x000000080000720c */ /* 0x000fda0003fa4070 */
[----:B------:R-:W-:-:S05]  /*4410*/  @!P5 IMAD.IADD R8, R8, 0x1, -R0 ;  /* 0x000000010808d824 */ /* 0x000fca00078e0a00 */
[----:B------:R-:W-:Y:S02]  /*4420*/  ISETP.GT.U32.AND P3, PT, R0, R8, PT ;  /* 0x000000080000720c */ /* 0x000fe40003f64070 */
[----:B------:R-:W-:-:S11]  /*4430*/  IABS R12, R27 ;  /* 0x0000001b000c7213 */ /* 0x000fd60000000000 */
[----:B------:R-:W-:Y:S01]  /*4440*/  @!P3 IMAD.IADD R8, R8, 0x1, -R0 ;  /* 0x000000010808b824 */ /* 0x000fe200078e0a00 */
[----:B------:R-:W-:Y:S02]  /*4450*/  ISETP.GE.AND P3, PT, R27, RZ, PT ;  /* 0x000000ff1b00720c */ /* 0x000fe40003f66270 */
[----:B----4-:R-:W-:-:S05]  /*4460*/  IABS R7, R21 ;  /* 0x0000001500077213 */ /* 0x010fca0000000000 */
[----:B------:R-:W-:Y:S02]  /*4470*/  IMAD.MOV.U32 R6, RZ, RZ, R7 ;  /* 0x000000ffff067224 */ /* 0x000fe400078e0007 */
[----:B------:R-:W-:-:S04]  /*4480*/  IMAD.MOV.U32 R7, RZ, RZ, R4 ;  /* 0x000000ffff077224 */ /* 0x000fc800078e0004 */
[----:B------:R-:W-:-:S05]  /*4490*/  @!P0 IMAD.MOV R7, RZ, RZ, -R7 ;  /* 0x000000ffff078224 */ /* 0x000fca00078e0a07 */
[----:B------:R2:W-:Y:S04]  /*44a0*/  STL [R1+0x68], R7 ;  /* 0x0000680701007387 */ /* 0x0005e80000100800 */
[----:B------:R-:W4:Y:S01]  /*44b0*/  LDL.LU R27, [R1+0x708] ;  /* 0x00070800011b7983 */ /* 0x000f220000300800 */
[----:B------:R-:W-:-:S04]  /*44c0*/  IMAD.HI.U32 R15, R14, R11, RZ ;  /* 0x0000000b0e0f7227 */ /* 0x000fc800078e00ff */
[----:B------:R-:W-:-:S04]  /*44d0*/  IMAD.MOV R15, RZ, RZ, -R15 ;  /* 0x000000ffff0f7224 */ /* 0x000fc800078e0a0f */
[----:B------:R-:W-:-:S05]  /*44e0*/  IMAD R11, R0, R15, R11 ;  /* 0x0000000f000b7224 */ /* 0x000fca00078e020b */
[----:B------:R-:W-:Y:S02]  /*44f0*/  ISETP.GT.U32.AND P5, PT, R0, R11, PT ;  /* 0x0000000b0000720c */ /* 0x000fe40003fa4070 */
[----:B------:R-:W-:-:S11]  /*4500*/  IABS R2, R23 ;  /* 0x0000001700027213 */ /* 0x000fd60000000000 */
[----:B------:R-:W-:Y:S01]  /*4510*/  @!P5 IMAD.IADD R11, R11, 0x1, -R0 ;  /* 0x000000010b0bd824 */ /* 0x000fe200078e0a00 */
[----:B------:R-:W-:Y:S02]  /*4520*/  ISETP.GE.AND P5, PT, R23, RZ, PT ;  /* 0x000000ff1700720c */ /* 0x000fe40003fa6270 */
[----:B------:R-:W4:Y:S01]  /*4530*/  LDL.LU R23, [R1+0x70c] ;  /* 0x00070c0001177983 */ /* 0x000f220000300800 */
[----:B0-----:R-:W-:Y:S01]  /*4540*/  IMAD.HI.U32 R13, R14, R12, RZ ;  /* 0x0000000c0e0d7227 */ /* 0x001fe200078e00ff */
[----:B------:R-:W-:-:S03]  /*4550*/  ISETP.GT.U32.AND P2, PT, R0, R10, PT ;  /* 0x0000000a0000720c */ /* 0x000fc60003f44070 */
[----:B------:R-:W-:-:S04]  /*4560*/  IMAD.HI.U32 R9, R14, R2, RZ ;  /* 0x000000020e097227 */ /* 0x000fc800078e00ff */
[----:B------:R-:W-:Y:S02]  /*4570*/  IMAD.MOV R13, RZ, RZ, -R13 ;  /* 0x000000ffff0d7224 */ /* 0x000fe400078e0a0d */
[----:B------:R-:W-:Y:S02]  /*4580*/  IMAD.MOV R9, RZ, RZ, -R9 ;  /* 0x000000ffff097224 */ /* 0x000fe400078e0a09 */
[C---:B------:R-:W-:Y:S02]  /*4590*/  IMAD R12, R0.reuse, R13, R12 ;  /* 0x0000000d000c7224 */ /* 0x040fe400078e020c */
[----:B------:R-:W-:-:S03]  /*45a0*/  IMAD R2, R0, R9, R2 ;  /* 0x0000000900027224 */ /* 0x000fc600078e0202 */
[----:B------:R-:W-:Y:S01]  /*45b0*/  ISETP.GT.U32.AND P6, PT, R0, R12, PT ;  /* 0x0000000c0000720c */ /* 0x000fe20003fc4070 */
[----:B------:R-:W-:Y:S01]  /*45c0*/  @!P2 IMAD.IADD R10, R10, 0x1, -R0 ;  /* 0x000000010a0aa824 */ /* 0x000fe200078e0a00 */
[----:B------:R-:W-:Y:S01]  /*45d0*/  ISETP.GT.U32.AND P2, PT, R0, R2, PT ;  /* 0x000000020000720c */ /* 0x000fe20003f44070 */
[----:B-1----:R-:W-:Y:S01]  /*45e0*/  IMAD.HI.U32 R5, R14, R6, RZ ;  /* 0x000000060e057227 */ /* 0x002fe200078e00ff */
[----:B------:R-:W-:-:S09]  /*45f0*/  IABS R9, R28 ;  /* 0x0000001c00097213 */ /* 0x000fd20000000000 */
[--C-:B------:R-:W-:Y:S02]  /*4600*/  @!P6 IMAD.IADD R12, R12, 0x1, -R0.reuse ;  /* 0x000000010c0ce824 */ /* 0x100fe400078e0a00 */
[----:B------:R-:W-:-:S03]  /*4610*/  @!P2 IMAD.IADD R2, R2, 0x1, -R0 ;  /* 0x000000010202a824 */ /* 0x000fc600078e0a00 */
[----:B------:R-:W-:Y:S01]  /*4620*/  ISETP.GT.U32.AND P2, PT, R0, R12, PT ;  /* 0x0000000c0000720c */ /* 0x000fe20003f44070 */
[----:B------:R-:W-:Y:S01]  /*4630*/  IMAD.HI.U32 R4, R14, R9, RZ ;  /* 0x000000090e047227 */ /* 0x000fe200078e00ff */
[----:B------:R-:W-:-:S03]  /*4640*/  ISETP.GT.U32.AND P6, PT, R0, R11, PT ;  /* 0x0000000b0000720c */ /* 0x000fc60003fc4070 */
[----:B------:R-:W-:Y:S02]  /*4650*/  IMAD.MOV R5, RZ, RZ, -R5 ;  /* 0x000000ffff057224 */ /* 0x000fe400078e0a05 */
[----:B------:R-:W-:Y:S02]  /*4660*/  IMAD.MOV R4, RZ, RZ, -R4 ;  /* 0x000000ffff047224 */ /* 0x000fe400078e0a04 */
[C---:B------:R-:W-:Y:S02]  /*4670*/  IMAD R6, R0.reuse, R5, R6 ;  /* 0x0000000500067224 */ /* 0x040fe400078e0206 */
[----:B------:R-:W-:Y:S01]  /*4680*/  IMAD R9, R0, R4, R9 ;  /* 0x0000000400097224 */ /* 0x000fe200078e0209 */
[----:B---3--:R-:W-:Y:S01]  /*4690*/  IABS R4, R22 ;  /* 0x0000001600047213 */ /* 0x008fe20000000000 */
[--C-:B------:R-:W-:Y:S01]  /*46a0*/  @!P2 IMAD.IADD R12, R12, 0x1, -R0.reuse ;  /* 0x000000010c0ca824 */ /* 0x100fe200078e0a00 */
[C---:B------:R-:W-:Y:S01]  /*46b0*/  ISETP.GT.U32.AND P2, PT, R0.reuse, R6, PT ;  /* 0x000000060000720c */ /* 0x040fe20003f44070 */
[----:B------:R-:W-:Y:S01]  /*46c0*/  @!P6 IMAD.IADD R11, R11, 0x1, -R0 ;  /* 0x000000010b0be824 */ /* 0x000fe200078e0a00 */
[----:B------:R-:W-:Y:S01]  /*46d0*/  ISETP.GT.U32.AND P6, PT, R0, R9, PT ;  /* 0x000000090000720c */ /* 0x000fe20003fc4070 */
[----:B--2---:R-:W-:-:S02]  /*46e0*/  IMAD.MOV.U32 R7, RZ, RZ, R10 ;  /* 0x000000ffff077224 */ /* 0x004fc400078e000a */
[----:B------:R-:W-:-:S04]  /*46f0*/  IMAD.HI.U32 R13, R14, R4, RZ ;  /* 0x000000040e0d7227 */ /* 0x000fc800078e00ff */
[----:B------:R-:W-:Y:S02]  /*4700*/  @!P1 IMAD.MOV R7, RZ, RZ, -R7 ;  /* 0x000000ffff079224 */ /* 0x000fe400078e0a07 */
[----:B------:R-:W-:Y:S02]  /*4710*/  IMAD.MOV R13, RZ, RZ, -R13 ;  /* 0x000000ffff0d7224 */ /* 0x000fe400078e0a0d */
[----:B------:R-:W-:Y:S01]  /*4720*/  @!P2 IMAD.IADD R6, R6, 0x1, -R0 ;  /* 0x000000010606a824 */ /* 0x000fe200078e0a00 */
[----:B------:R-:W-:Y:S01]  /*4730*/  STL [R1+0x19c], R7 ;  /* 0x00019c0701007387 */ /* 0x000fe20000100800 */
[----:B------:R-:W-:Y:S01]  /*4740*/  IMAD R4, R0, R13, R4 ;  /* 0x0000000d00047224 */ /* 0x000fe200078e0204 */
[----:B------:R-:W-:Y:S02]  /*4750*/  ISETP.GE.AND P2, PT, R21, RZ, PT ;  /* 0x000000ff1500720c */ /* 0x000fe40003f46270 */
[----:B------:R-:W2:Y:S01]  /*4760*/  LDL.LU R21, [R1+0x710] ;  /* 0x0007100001157983 */ /* 0x000ea20000300800 */
[----:B------:R-:W-:Y:S01]  /*4770*/  ISETP.GE.AND P0, PT, R29, RZ, PT ;  /* 0x000000ff1d00720c */ /* 0x000fe20003f06270 */
[----:B------:R-:W-:Y:S01]  /*4780*/  @!P6 IMAD.IADD R9, R9, 0x1, -R0 ;  /* 0x000000010909e824 */ /* 0x000fe200078e0a00 */
[----:B------:R-:W-:-:S02]  /*4790*/  IABS R5, R26 ;  /* 0x0000001a00057213 */ /* 0x000fc40000000000 */
[C---:B------:R-:W-:Y:S02]  /*47a0*/  ISETP.GT.U32.AND P6, PT, R0.reuse, R4, PT ;  /* 0x000000040000720c */ /* 0x040fe40003fc4070 */
[----:B------:R-:W-:Y:S01]  /*47b0*/  ISETP.GT.U32.AND P1, PT, R0, R2, PT ;  /* 0x000000020000720c */ /* 0x000fe20003f24070 */
[----:B------:R-:W-:-:S04]  /*47c0*/  IMAD.HI.U32 R15, R14, R5, RZ ;  /* 0x000000050e0f7227 */ /* 0x000fc800078e00ff */
[----:B------:R-:W-:Y:S02]  /*47d0*/  IMAD.MOV.U32 R17, RZ, RZ, R8 ;  /* 0x000000ffff117224 */ /* 0x000fe400078e0008 */
[----:B------:R-:W-:Y:S02]  /*47e0*/  IMAD.MOV R15, RZ, RZ, -R15 ;  /* 0x000000ffff0f7224 */ /* 0x000fe400078e0a0f */
[----:B------:R-:W-:Y:S02]  /*47f0*/  @!P4 IMAD.MOV R17, RZ, RZ, -R17 ;  /* 0x000000ffff11c224 */ /* 0x000fe400078e0a11 */
[----:B------:R-:W-:Y:S02]  /*4800*/  IMAD R5, R0, R15, R5 ;  /* 0x0000000f00057224 */ /* 0x000fe400078e0205 */
[----:B------:R-:W-:Y:S02]  /*4810*/  @!P0 IMAD.MOV R11, RZ, RZ, -R11 ;  /* 0x000000ffff0b8224 */ /* 0x000fe400078e0a0b */
[--C-:B------:R-:W-:Y:S01]  /*4820*/  @!P6 IMAD.IADD R4, R4, 0x1, -R0.reuse ;  /* 0x000000010404e824 */ /* 0x100fe200078e0a00 */
[----:B------:R-:W-:Y:S01]  /*4830*/  ISETP.GT.U32.AND P6, PT, R0, R6, PT ;  /* 0x000000060000720c */ /* 0x000fe20003fc4070 */
[----:B------:R-:W-:Y:S01]  /*4840*/  @!P1 IMAD.IADD R2, R2, 0x1, -R0 ;  /* 0x0000000102029824 */ /* 0x000fe200078e0a00 */
[----:B------:R-:W-:Y:S04]  /*4850*/  STL [R1+0x194], R17 ;  /* 0x0001941101007387 */ /* 0x000fe80000100800 */
[----:B------:R0:W-:Y:S02]  /*4860*/  STL [R1+0x190], R11 ;  /* 0x0001900b01007387 */ /* 0x0001e40000100800 */
[----:B0-----:R-:W-:-:S04]  /*4870*/  IMAD.MOV.U32 R11, RZ, RZ, R12 ;  /* 0x000000ffff0b7224 */ /* 0x001fc800078e000c */
[----:B------:R-:W-:Y:S01]  /*4880*/  @!P3 IMAD.MOV R11, RZ, RZ, -R11 ;  /* 0x000000ffff0bb224 */ /* 0x000fe200078e0a0b */
[----:B------:R-:W-:Y:S01]  /*4890*/  IABS R7, R25 ;  /* 0x0000001900077213 */ /* 0x000fe20000000000 */
[----:B------:R-:W-:Y:S01]  /*48a0*/  @!P6 IMAD.IADD R6, R6, 0x1, -R0 ;  /* 0x000000010606e824 */ /* 0x000fe200078e0a00 */
[----:B------:R-:W-:Y:S02]  /*48b0*/  ISETP.GE.AND P6, PT, R22, RZ, PT ;  /* 0x000000ff1600720c */ /* 0x000fe40003fc6270 */
[----:B------:R-:W-:Y:S01]  /*48c0*/  STL [R1+0x64], R11 ;  /* 0x0000640b01007387 */ /* 0x000fe20000100800 */
[----:B------:R-:W-:Y:S01]  /*48d0*/  IABS R10, R24 ;  /* 0x00000018000a7213 */ /* 0x000fe20000000000 */
[----:B------:R-:W-:Y:S01]  /*48e0*/  IMAD.HI.U32 R13, R14, R7, RZ ;  /* 0x000000070e0d7227 */ /* 0x000fe200078e00ff */
[----:B------:R-:W-:-:S03]  /*48f0*/  ISETP.GT.U32.AND P4, PT, R0, R9, PT ;  /* 0x000000090000720c */ /* 0x000fc60003f84070 */
[----:B------:R-:W-:-:S04]  /*4900*/  IMAD.HI.U32 R16, R14, R10, RZ ;  /* 0x0000000a0e107227 */ /* 0x000fc800078e00ff */
[----:B------:R-:W-:Y:S02]  /*4910*/  IMAD.MOV R13, RZ, RZ, -R13 ;  /* 0x000000ffff0d7224 */ /* 0x000fe400078e0a0d */
[----:B------:R-:W-:Y:S02]  /*4920*/  IMAD.MOV R16, RZ, RZ, -R16 ;  /* 0x000000ffff107224 */ /* 0x000fe400078e0a10 */
[C---:B------:R-:W-:Y:S02]  /*4930*/  IMAD R7, R0.reuse, R13, R7 ;  /* 0x0000000d00077224 */ /* 0x040fe400078e0207 */
[C---:B------:R-:W-:Y:S02]  /*4940*/  IMAD R10, R0.reuse, R16, R10 ;  /* 0x00000010000a7224 */ /* 0x040fe400078e020a */
[----:B------:R-:W-:Y:S01]  /*4950*/  @!P4 IMAD.IADD R9, R9, 0x1, -R0 ;  /* 0x000000010909c824 */ /* 0x000fe200078e0a00 */
[----:B------:R-:W-:Y:S02]  /*4960*/  ISETP.GT.U32.AND P4, PT, R0, R7, PT ;  /* 0x000000070000720c */ /* 0x000fe40003f84070 */
[----:B------:R-:W-:-:S02]  /*4970*/  ISETP.GE.AND P1, PT, R28, RZ, PT ;  /* 0x000000ff1c00720c */ /* 0x000fc40003f26270 */
[C---:B------:R-:W-:Y:S02]  /*4980*/  ISETP.GT.U32.AND P3, PT, R0.reuse, R10, PT ;  /* 0x0000000a0000720c */ /* 0x040fe40003f64070 */
[----:B------:R-:W-:-:S07]  /*4990*/  ISETP.GT.U32.AND P0, PT, R0, R4, PT ;  /* 0x000000040000720c */ /* 0x000fce0003f04070 */
[--C-:B------:R-:W-:Y:S02]  /*49a0*/  @!P4 IMAD.IADD R7, R7, 0x1, -R0.reuse ;  /* 0x000000010707c824 */ /* 0x100fe400078e0a00 */
[----:B------:R-:W-:Y:S02]  /*49b0*/  @!P1 IMAD.MOV R9, RZ, RZ, -R9 ;  /* 0x000000ffff099224 */ /* 0x000fe400078e0a09 */
[--C-:B------:R-:W-:Y:S01]  /*49c0*/  @!P3 IMAD.IADD R10, R10, 0x1, -R0.reuse ;  /* 0x000000010a0ab824 */ /* 0x100fe200078e0a00 */
[----:B------:R-:W-:Y:S02]  /*49d0*/  ISETP.GE.AND P3, PT, R26, RZ, PT ;  /* 0x000000ff1a00720c */ /* 0x000fe40003f66270 */
[----:B------:R-:W-:Y:S01]  /*49e0*/  ISETP.GT.U32.AND P4, PT, R0, R7, PT ;  /* 0x000000070000720c */ /* 0x000fe20003f84070 */
[----:B------:R-:W-:-:S04]  /*49f0*/  @!P0 IMAD.IADD R4, R4, 0x1, -R0 ;  /* 0x0000000104048824 */ /* 0x000fc800078e0a00 */
[----:B------:R-:W-:-:S08]  /*4a00*/  @!P6 IMAD.MOV R4, RZ, RZ, -R4 ;  /* 0x000000ffff04e224 */ /* 0x000fd000078e0a04 */
[----:B------:R-:W-:Y:S01]  /*4a10*/  @!P4 IMAD.IADD R7, R7, 0x1, -R0 ;  /* 0x000000010707c824 */ /* 0x000fe200078e0a00 */
[----:B----4-:R-:W-:-:S05]  /*4a20*/  IABS R15, R27 ;  /* 0x0000001b000f7213 */ /* 0x010fca0000000000 */
[----:B------:R-:W-:Y:S02]  /*4a30*/  IMAD.MOV.U32 R8, RZ, RZ, R15 ;  /* 0x000000ffff087224 */ /* 0x000fe400078e000f */
[----:B------:R-:W-:-:S04]  /*4a40*/  IMAD.MOV.U32 R15, RZ, RZ, R2 ;  /* 0x000000ffff0f7224 */ /* 0x000fc800078e0002 */
[----:B------:R-:W-:-:S05]  /*4a50*/  @!P5 IMAD.MOV R15, RZ, RZ, -R15 ;  /* 0x000000ffff0fd224 */ /* 0x000fca00078e0a0f */
[----:B------:R-:W-:Y:S04]  /*4a60*/  STL [R1+0x60], R15 ;  /* 0x0000600f01007387 */ /* 0x000fe80000100800 */
[----:B------:R-:W3:Y:S01]  /*4a70*/  LDL.LU R22, [R1+0x714] ;  /* 0x0007140001167983 */ /* 0x000ee20000300800 */
[----:B------:R-:W-:-:S03]  /*4a80*/  ISETP.GT.U32.AND P5, PT, R0, R5, PT ;  /* 0x000000050000720c */ /* 0x000fc60003fa4070 */
[----:B------:R-:W4:Y:S10]  /*4a90*/  LDL.LU R26, [R1+0x718] ;  /* 0x00071800011a7983 */ /* 0x000f340000300800 */
[----:B------:R-:W-:Y:S01]  /*4aa0*/  @!P5 IMAD.IADD R5, R5, 0x1, -R0 ;  /* 0x000000010505d824 */ /* 0x000fe200078e0a00 */
[----:B------:R0:W-:Y:S04]  /*4ab0*/  STL [R1+0x104], R9 ;  /* 0x0001040901007387 */ /* 0x0001e80000100800 */
[----:B------:R-:W-:Y:S01]  /*4ac0*/  ISETP.GT.U32.AND P1, PT, R0, R5, PT ;  /* 0x000000050000720c */ /* 0x000fe20003f24070 */
[----:B0-----:R-:W-:-:S04]  /*4ad0*/  IMAD.MOV.U32 R9, RZ, RZ, R6 ;  /* 0x000000ffff097224 */ /* 0x001fc800078e0006 */
[----:B------:R-:W-:Y:S01]  /*4ae0*/  @!P2 IMAD.MOV R9, RZ, RZ, -R9 ;  /* 0x000000ffff09a224 */ /* 0x000fe200078e0a09 */
[----:B------:R-:W-:-:S07]  /*4af0*/  IABS R13, R23 ;  /* 0x00000017000d7213 */ /* 0x000fce0000000000 */
[----:B------:R-:W-:Y:S01]  /*4b00*/  @!P1 IMAD.IADD R5, R5, 0x1, -R0 ;  /* 0x0000000105059824 */ /* 0x000fe200078e0a00 */
[----:B------:R-:W-:Y:S01]  /*4b10*/  ISETP.GE.AND P1, PT, R27, RZ, PT ;  /* 0x000000ff1b00720c */ /* 0x000fe20003f26270 */
[----:B------:R-:W-:Y:S01]  /*4b20*/  STL [R1+0x138], R9 ;  /* 0x0001380901007387 */ /* 0x000fe20000100800 */
[----:B------:R-:W-:-:S03]  /*4b30*/  ISETP.GE.AND P4, PT, R23, RZ, PT ;  /* 0x000000ff1700720c */ /* 0x000fc60003f86270 */
[----:B------:R-:W-:Y:S04]  /*4b40*/  STL [R1+0x174], R4 ;  /* 0x0001740401007387 */ /* 0x000fe80000100800 */
[----:B------:R-:W4:Y:S04]  /*4b50*/  LDL.LU R27, [R1+0x71c] ;  /* 0x00071c00011b7983 */ /* 0x000f280000300800 */
[----:B------:R-:W4:Y:S01]  /*4b60*/  LDL.LU R23, [R1+0x720] ;  /* 0x0007200001177983 */ /* 0x000f220000300800 */
[----:B------:R-:W-:Y:S01]  /*4b70*/  ISETP.GT.U32.AND P5, PT, R0, R10, PT ;  /* 0x0000000a0000720c */ /* 0x000fe20003fa4070 */
[----:B------:R-:W-:Y:S01]  /*4b80*/  IMAD.HI.U32 R11, R14, R8, RZ ;  /* 0x000000080e0b7227 */ /* 0x000fe200078e00ff */
[----:B------:R-:W-:-:S03]  /*4b90*/  ISETP.GE.AND P0, PT, R24, RZ, PT ;  /* 0x000000ff1800720c */ /* 0x000fc60003f06270 */
[----:B------:R-:W-:-:S04]  /*4ba0*/  IMAD.MOV R11, RZ, RZ, -R11 ;  /* 0x000000ffff0b7224 */ /* 0x000fc800078e0a0b */
[----:B------:R-:W-:-:S04]  /*4bb0*/  IMAD R8, R0, R11, R8 ;  /* 0x0000000b00087224 */ /* 0x000fc800078e0208 */
[----:B------:R-:W-:Y:S01]  /*4bc0*/  @!P5 IMAD.IADD R10, R10, 0x1, -R0 ;  /* 0x000000010a0ad824 */ /* 0x000fe200078e0a00 */
[----:B------:R-:W-:-:S03]  /*4bd0*/  ISETP.GT.U32.AND P2, PT, R0, R8, PT ;  /* 0x000000080000720c */ /* 0x000fc60003f44070 */
[----:B------:R-:W-:-:S05]  /*4be0*/  @!P0 IMAD.MOV R10, RZ, RZ, -R10 ;  /* 0x000000ffff0a8224 */ /* 0x000fca00078e0a0a */
[----:B------:R0:W-:Y:S02]  /*4bf0*/  STL [R1+0x178], R10 ;  /* 0x0001780a01007387 */ /* 0x0001e40000100800 */
[----:B0-----:R-:W-:-:S04]  /*4c00*/  IMAD.MOV.U32 R10, RZ, RZ, R5 ;  /* 0x000000ffff0a7224 */ /* 0x001fc800078e0005 */
[----:B------:R-:W-:Y:S01]  /*4c10*/  @!P3 IMAD.MOV R10, RZ, RZ, -R10 ;  /* 0x000000ffff0ab224 */ /* 0x000fe200078e0a0a */
[----:B--2---:R-:W-:Y:S01]  /*4c20*/  IABS R6, R21 ;  /* 0x0000001500067213 */ /* 0x004fe20000000000 */
[----:B------:R-:W-:Y:S01]  /*4c30*/  @!P2 IMAD.IADD R8, R8, 0x1, -R0 ;  /* 0x000000010808a824 */ /* 0x000fe200078e0a00 */
[----:B------:R-:W-:Y:S02]  /*4c40*/  ISETP.GE.AND P2, PT, R21, RZ, PT ;  /* 0x000000ff1500720c */ /* 0x000fe40003f46270 */
[----:B------:R4:W-:Y:S04]  /*4c50*/  STL [R1+0x18c], R10 ;  /* 0x00018c0a01007387 */ /* 0x0009e80000100800 */
[----:B------:R-:W2:Y:S01]  /*4c60*/  LDL.LU R21, [R1+0x724] ;  /* 0x0007240001157983 */ /* 0x000ea20000300800 */
[----:B------:R-:W-:Y:S01]  /*4c70*/  ISETP.GE.AND P6, PT, R25, RZ, PT ;  /* 0x000000ff1900720c */ /* 0x000fe20003fc6270 */
[----:B------:R-:W-:-:S04]  /*4c80*/  IMAD.HI.U32 R2, R14, R13, RZ ;  /* 0x0000000d0e027227 */ /* 0x000fc800078e00ff */
[----:B------:R-:W-:Y:S02]  /*4c90*/  IMAD.MOV R2, RZ, RZ, -R2 ;  /* 0x000000ffff027224 */ /* 0x000fe400078e0a02 */
[----:B------:R-:W-:-:S06]  /*4ca0*/  IMAD.HI.U32 R4, R14, R6, RZ ;  /* 0x000000060e047227 */ /* 0x000fcc00078e00ff */
[----:B------:R-:W-:Y:S02]  /*4cb0*/  @!P6 IMAD.MOV R7, RZ, RZ, -R7 ;  /* 0x000000ffff07e224 */ /* 0x000fe400078e0a07 */
[----:B------:R-:W-:Y:S02]  /*4cc0*/  IMAD R2, R0, R2, R13 ;  /* 0x0000000200027224 */ /* 0x000fe400078e020d */
[----:B------:R-:W-:-:S03]  /*4cd0*/  IMAD.MOV R4, RZ, RZ, -R4 ;  /* 0x000000ffff047224 */ /* 0x000fc600078e0a04 */
[C---:B------:R-:W-:Y:S01]  /*4ce0*/  ISETP.GT.U32.AND P5, PT, R0.reuse, R2, PT ;  /* 0x000000020000720c */ /* 0x040fe20003fa4070 */
[C---:B------:R-:W-:Y:S01]  /*4cf0*/  IMAD R6, R0.reuse, R4, R6 ;  /* 0x0000000400067224 */ /* 0x040fe200078e0206 */
[----:B------:R-:W-:-:S04]  /*4d00*/  ISETP.GT.U32.AND P0, PT, R0, R8, PT ;  /* 0x000000080000720c */ /* 0x000fc80003f04070 */
[----:B------:R-:W-:-:S07]  /*4d10*/  ISETP.GT.U32.AND P3, PT, R0, R6, PT ;  /* 0x000000060000720c */ /* 0x000fce0003f64070 */
[--C-:B------:R-:W-:Y:S02]  /*4d20*/  @!P5 IMAD.IADD R2, R2, 0x1, -R0.reuse ;  /* 0x000000010202d824 */ /* 0x100fe400078e0a00 */
[----:B------:R-:W-:-:S03]  /*4d30*/  @!P0 IMAD.IADD R8, R8, 0x1, -R0 ;  /* 0x0000000108088824 */ /* 0x000fc600078e0a00 */
[----:B------:R-:W-:Y:S01]  /*4d40*/  ISETP.GT.U32.AND P5, PT, R0, R2, PT ;  /* 0x000000020000720c */ /* 0x000fe20003fa4070 */
[----:B------:R-:W-:Y:S02]  /*4d50*/  @!P3 IMAD.IADD R6, R6, 0x1, -R0 ;  /* 0x000000010606b824 */ /* 0x000fe400078e0a00 */
[----:B------:R-:W-:-:S03]  /*4d60*/  @!P1 IMAD.MOV R8, RZ, RZ, -R8 ;  /* 0x000000ffff089224 */ /* 0x000fc600078e0a08 */
[----:B------:R-:W-:-:S07]  /*4d70*/  ISETP.GT.U32.AND P1, PT, R0, R6, PT ;  /* 0x000000060000720c */ /* 0x000fce0003f24070 */
[----:B------:R-:W-:-:S04]  /*4d80*/  @!P5 IMAD.IADD R2, R2, 0x1, -R0 ;  /* 0x000000010202d824 */ /* 0x000fc800078e0a00 */
[----:B------:R-:W-:Y:S02]  /*4d90*/  @!P4 IMAD.MOV R2, RZ, RZ, -R2 ;  /* 0x000000ffff02c224 */ /* 0x000fe400078e0a02 */
[----:B------:R-:W-:Y:S01]  /*4da0*/  @!P1 IMAD.IADD R6, R6, 0x1, -R0 ;  /* 0x0000000106069824 */ /* 0x000fe200078e0a00 */
[----:B---3--:R-:W-:Y:S02]  /*4db0*/  IABS R9, R22 ;  /* 0x0000001600097213 */ /* 0x008fe40000000000 */
[----:B------:R-:W-:Y:S02]  /*4dc0*/  ISETP.GE.AND P6, PT, R22, RZ, PT ;  /* 0x000000ff1600720c */ /* 0x000fe40003fc6270 */
[----:B------:R-:W3:Y:S04]  /*4dd0*/  LDL.LU R22, [R1+0x728] ;  /* 0x0007280001167983 */ /* 0x000ee80000300800 */
[----:B------:R0:W-:Y:S04]  /*4de0*/  STL [R1+0x184], R7 ;  /* 0x0001840701007387 */ /* 0x0001e80000100800 */
[----:B------:R-:W3:Y:S04]  /*4df0*/  LDL.LU R25, [R1+0x72c] ;  /* 0x00072c0001197983 */ /* 0x000ee80000300800 */
[----:B------:R-:W-:Y:S04]  /*4e00*/  STL [R1+0x180], R8 ;  /* 0x0001800801007387 */ /* 0x000fe80000100800 */
[----:B------:R2:W-:Y:S01]  /*4e10*/  STL [R1+0x17c], R2 ;  /* 0x00017c0201007387 */ /* 0x0005e20000100800 */
[----:B----4-:R-:W-:-:S02]  /*4e20*/  IABS R10, R23 ;  /* 0x00000017000a7213 */ /* 0x010fc40000000000 */
[----:B------:R-:W-:Y:S02]  /*4e30*/  ISETP.GE.AND P1, PT, R23, RZ, PT ;  /* 0x000000ff1700720c */ /* 0x000fe40003f26270 */
[----:B------:R-:W4:Y:S01]  /*4e40*/  LDL.LU R23, [R1+0x7c0] ;  /* 0x0007c00001177983 */ /* 0x000f220000300800 */
[----:B0-----:R-:W-:Y:S01]  /*4e50*/  IABS R7, R27 ;  /* 0x0000001b00077213 */ /* 0x001fe20000000000 */
[----:B------:R-:W-:Y:S01]  /*4e60*/  IMAD.HI.U32 R4, R14, R9, RZ ;  /* 0x000000090e047227 */ /* 0x000fe200078e00ff */
[----:B------:R-:W-:Y:S02]  /*4e70*/  ISETP.GE.AND P3, PT, R27, RZ, PT ;  /* 0x000000ff1b00720c */ /* 0x000fe40003f66270 */
[----:B------:R-:W4:Y:S01]  /*4e80*/  LDL.LU R27, [R1+0x7c4] ;  /* 0x0007c400011b7983 */ /* 0x000f220000300800 */
[----:B------:R-:W-:-:S04]  /*4e90*/  IMAD.MOV R4, RZ, RZ, -R4 ;  /* 0x000000ffff047224 */ /* 0x000fc800078e0a04 */
[----:B------:R-:W-:-:S05]  /*4ea0*/  IMAD R9, R0, R4, R9 ;  /* 0x0000000400097224 */ /* 0x000fca00078e0209 */
[----:B------:R-:W-:Y:S02]  /*4eb0*/  ISETP.GT.U32.AND P5, PT, R0, R9, PT ;  /* 0x000000090000720c */ /* 0x000fe40003fa4070 */
[----:B------:R-:W-:-:S05]  /*4ec0*/  IABS R5, R26 ;  /* 0x0000001a00057213 */ /* 0x000fca0000000000 */
[----:B------:R-:W-:-:S06]  /*4ed0*/  IMAD.HI.U32 R4, R14, R5, RZ ;  /* 0x000000050e047227 */ /* 0x000fcc00078e00ff */
[----:B------:R-:W-:-:S05]  /*4ee0*/  @!P5 IMAD.IADD R9, R9, 0x1, -R0 ;  /* 0x000000010909d824 */ /* 0x000fca00078e0a00 */
[----:B------:R-:W-:Y:S01]  /*4ef0*/  ISETP.GT.U32.AND P5, PT, R0, R9, PT ;  /* 0x000000090000720c */ /* 0x000fe20003fa4070 */
[----:B------:R-:W-:-:S04]  /*4f00*/  IMAD.MOV R4, RZ, RZ, -R4 ;  /* 0x000000ffff047224 */ /* 0x000fc800078e0a04 */
[----:B------:R-:W-:Y:S02]  /*4f10*/  IMAD R5, R0, R4, R5 ;  /* 0x0000000400057224 */ /* 0x000fe400078e0205 */
[----:B------:R-:W-:-:S03]  /*4f20*/  IMAD.HI.U32 R11, R14, R7, RZ ;  /* 0x000000070e0b7227 */ /* 0x000fc600078e00ff */
[----:B------:R-:W-:-:S03]  /*4f30*/  ISETP.GT.U32.AND P4, PT, R0, R5, PT ;  /* 0x000000050000720c */ /* 0x000fc60003f84070 */
[----:B------:R-:W-:Y:S02]  /*4f40*/  @!P5 IMAD.IADD R9, R9, 0x1, -R0 ;  /* 0x000000010909d824 */ /* 0x000fe400078e0a00 */
[----:B------:R-:W-:Y:S02]  /*4f50*/  IMAD.MOV.U32 R13, RZ, RZ, R6 ;  /* 0x000000ffff0d7224 */ /* 0x000fe400078e0006 */
[----:B------:R-:W-:Y:S02]  /*4f60*/  IMAD.MOV R11, RZ, RZ, -R11 ;  /* 0x000000ffff0b7224 */ /* 0x000fe400078e0a0b */
[----:B------:R-:W-:Y:S02]  /*4f70*/  IMAD.MOV.U32 R12, RZ, RZ, R9 ;  /* 0x000000ffff0c7224 */ /* 0x000fe400078e0009 */
[----:B------:R-:W-:Y:S02]  /*4f80*/  @!P2 IMAD.MOV R13, RZ, RZ, -R13 ;  /* 0x000000ffff0da224 */ /* 0x000fe400078e0a0d */
[----:B------:R-:W-:-:S02]  /*4f90*/  IMAD R7, R0, R11, R7 ;  /* 0x0000000b00077224 */ /* 0x000fc400078e0207 */
[----:B------:R-:W-:Y:S01]  /*4fa0*/  @!P6 IMAD.MOV R12, RZ, RZ, -R12 ;  /* 0x000000ffff0ce224 */ /* 0x000fe200078e0a0c */
[----:B------:R-:W-:Y:S01]  /*4fb0*/  STL [R1+0x154], R13 ;  /* 0x0001540d01007387 */ /* 0x000fe20000100800 */
[----:B--2---:R-:W-:Y:S01]  /*4fc0*/  IABS R2, R21 ;  /* 0x0000001500027213 */ /* 0x004fe20000000000 */
[----:B------:R-:W-:Y:S01]  /*4fd0*/  @!P4 IMAD.IADD R5, R5, 0x1, -R0 ;  /* 0x000000010505c824 */ /* 0x000fe200078e0a00 */
[----:B------:R-:W-:Y:S01]  /*4fe0*/  ISETP.GT.U32.AND P5, PT, R0, R7, PT ;  /* 0x000000070000720c */ /* 0x000fe20003fa4070 */
[----:B------:R0:W-:Y:S01]  /*4ff0*/  STL [R1+0x16c], R12 ;  /* 0x00016c0c01007387 */ /* 0x0001e20000100800 */
[----:B------:R-:W-:-:S03]  /*5000*/  ISETP.GE.AND P6, PT, R21, RZ, PT ;  /* 0x000000ff1500720c */ /* 0x000fc60003fc6270 */
[----:B------:R-:W2:Y:S01]  /*5010*/  LDL.LU R21, [R1+0x7c8] ;  /* 0x0007c80001157983 */ /* 0x000ea20000300800 */
[----:B------:R-:W-:Y:S02]  /*5020*/  ISETP.GT.U32.AND P4, PT, R0, R5, PT ;  /* 0x000000050000720c */ /* 0x000fe40003f84070 */
[----:B------:R-:W-:-:S05]  /*5030*/  ISETP.GE.AND P0, PT, R26, RZ, PT ;  /* 0x000000ff1a00720c */ /* 0x000fca0003f06270 */
[----:B------:R-:W-:-:S05]  /*5040*/  @!P5 IMAD.IADD R7, R7, 0x1, -R0 ;  /* 0x000000010707d824 */ /* 0x000fca00078e0a00 */
[----:B------:R-:W-:Y:S01]  /*5050*/  ISETP.GT.U32.AND P5, PT, R0, R7, PT ;  /* 0x000000070000720c */ /* 0x000fe20003fa4070 */
[----:B------:R-:W-:-:S04]  /*5060*/  @!P4 IMAD.IADD R5, R5, 0x1, -R0 ;  /* 0x000000010505c824 */ /* 0x000fc800078e0a00 */
[----:B------:R-:W-:Y:S02]  /*5070*/  IMAD.MOV.U32 R11, RZ, RZ, R5 ;  /* 0x000000ffff0b7224 */ /* 0x000fe400078e0005 */
[----:B------:R-:W-:-:S04]  /*5080*/  IMAD.HI.U32 R8, R14, R10, RZ ;  /* 0x0000000a0e087227 */ /* 0x000fc800078e00ff */
[----:B------:R-:W-:Y:S02]  /*5090*/  @!P0 IMAD.MOV R11, RZ, RZ, -R11 ;  /* 0x000000ffff0b8224 */ /* 0x000fe400078e0a0b */
[----:B------:R-:W-:Y:S02]  /*50a0*/  @!P5 IMAD.IADD R7, R7, 0x1, -R0 ;  /* 0x000000010707d824 */ /* 0x000fe400078e0a00 */
[----:B------:R-:W-:Y:S01]  /*50b0*/  IMAD.MOV R8, RZ, RZ, -R8 ;  /* 0x000000ffff087224 */ /* 0x000fe200078e0a08 */
[----:B------:R1:W-:Y:S03]  /*50c0*/  STL [R1+0x170], R11 ;  /* 0x0001700b01007387 */ /* 0x0003e60000100800 */
[----:B------:R-:W-:-:S05]  /*50d0*/  IMAD R10, R0, R8, R10 ;  /* 0x00000008000a7224 */ /* 0x000fca00078e020a */
[----:B------:R-:W-:-:S13]  /*50e0*/  ISETP.GT.U32.AND P2, PT, R0, R10, PT ;  /* 0x0000000a0000720c */ /* 0x000fda0003f44070 */
[----:B------:R-:W-:-:S05]  /*50f0*/  @!P2 IMAD.IADD R10, R10, 0x1, -R0 ;  /* 0x000000010a0aa824 */ /* 0x000fca00078e0a00 */
[----:B------:R-:W-:Y:S01]  /*5100*/  ISETP.GT.U32.AND P2, PT, R0, R10, PT ;  /* 0x0000000a0000720c */ /* 0x000fe20003f44070 */
[----:B0-----:R-:W-:-:S04]  /*5110*/  IMAD.MOV.U32 R12, RZ, RZ, R7 ;  /* 0x000000ffff0c7224 */ /* 0x001fc800078e0007 */
[----:B------:R-:W-:-:S08]  /*5120*/  @!P3 IMAD.MOV R12, RZ, RZ, -R12 ;  /* 0x000000ffff0cb224 */ /* 0x000fd000078e0a0c */
[----:B------:R-:W-:-:S04]  /*5130*/  @!P2 IMAD.IADD R10, R10, 0x1, -R0 ;  /* 0x000000010a0aa824 */ /* 0x000fc800078e0a00 */
[----:B-1----:R-:W-:-:S04]  /*5140*/  IMAD.MOV.U32 R11, RZ, RZ, R10 ;  /* 0x000000ffff0b7224 */ /* 0x002fc800078e000a */
[----:B------:R-:W-:Y:S01]  /*5150*/  @!P1 IMAD.MOV R11, RZ, RZ, -R11 ;  /* 0x000000ffff0b9224 */ /* 0x000fe200078e0a0b */
[----:B---3--:R-:W-:Y:S02]  /*5160*/  IABS R4, R22 ;  /* 0x0000001600047213 */ /* 0x008fe40000000000 */
[----:B------:R-:W-:Y:S02]  /*5170*/  ISETP.GE.AND P5, PT, R22, RZ, PT ;  /* 0x000000ff1600720c */ /* 0x000fe40003fa6270 */
[----:B------:R-:W3:Y:S01]  /*5180*/  LDL.LU R22, [R1+0x7cc] ;  /* 0x0007cc0001167983 */ /* 0x000ee20000300800 */
[----:B------:R-:W-:-:S03]  /*5190*/  IMAD.HI.U32 R6, R14, R4, RZ ;  /* 0x000000040e067227 */ /* 0x000fc600078e00ff */
[----:B------:R-:W3:Y:S01]  /*51a0*/  LDL.LU R26, [R1+0x7d0] ;  /* 0x0007d000011a7983 */ /* 0x000ee20000300800 */
[----:B------:R-:W-:-:S03]  /*51b0*/  IMAD.MOV R6, RZ, RZ, -R6 ;  /* 0x000000ffff067224 */ /* 0x000fc600078e0a06 */
[----:B------:R-:W-:Y:S01]  /*51c0*/  STL [R1+0x168], R12 ;  /* 0x0001680c01007387 */ /* 0x000fe20000100800 */
[----:B------:R-:W-:Y:S01]  /*51d0*/  IMAD R4, R0, R6, R4 ;  /* 0x0000000600047224 */ /* 0x000fe200078e0204 */
[----:B----4-:R-:W-:Y:S02]  /*51e0*/  IABS R6, R23 ;  /* 0x0000001700067213 */ /* 0x010fe40000000000 */
[----:B------:R-:W-:Y:S02]  /*51f0*/  ISETP.GE.AND P1, PT, R23, RZ, PT ;  /* 0x000000ff1700720c */ /* 0x000fe40003f26270 */
[----:B------:R-:W4:Y:S01]  /*5200*/  LDL.LU R23, [R1+0x7d4] ;  /* 0x0007d40001177983 */ /* 0x000f220000300800 */
[----:B------:R-:W-:-:S04]  /*5210*/  IMAD.HI.U32 R8, R14, R2, RZ ;  /* 0x000000020e087227 */ /* 0x000fc800078e00ff */
[----:B------:R-:W-:-:S04]  /*5220*/  IMAD.MOV R8, RZ, RZ, -R8 ;  /* 0x000000ffff087224 */ /* 0x000fc800078e0a08 */
[----:B------:R-:W-:-:S05]  /*5230*/  IMAD R2, R0, R8, R2 ;  /* 0x0000000800027224 */ /* 0x000fca00078e0202 */
[----:B------:R-:W-:-:S13]  /*5240*/  ISETP.GT.U32.AND P4, PT, R0, R2, PT ;  /* 0x000000020000720c */ /* 0x000fda0003f84070 */
[----:B------:R-:W-:-:S05]  /*5250*/  @!P4 IMAD.IADD R2, R2, 0x1, -R0 ;  /* 0x000000010202c824 */ /* 0x000fca00078e0a00 */
[----:B------:R-:W-:Y:S01]  /*5260*/  ISETP.GT.U32.AND P4, PT, R0, R2, PT ;  /* 0x000000020000720c */ /* 0x000fe20003f84070 */
[----:B------:R0:W-:Y:S01]  /*5270*/  STL [R1+0x158], R11 ;  /* 0x0001580b01007387 */ /* 0x0001e20000100800 */
[----:B------:R-:W-:Y:S02]  /*5280*/  IABS R8, R25 ;  /* 0x0000001900087213 */ /* 0x000fe40000000000 */
[----:B------:R-:W-:Y:S02]  /*5290*/  ISETP.GE.AND P3, PT, R25, RZ, PT ;  /* 0x000000ff1900720c */ /* 0x000fe40003f66270 */
[----:B------:R-:W-:Y:S01]  /*52a0*/  IABS R5, R27 ;  /* 0x0000001b00057213 */ /* 0x000fe20000000000 */
[----:B------:R-:W4:Y:S06]  /*52b0*/  LDL.LU R25, [R1+0x7d8] ;  /* 0x0007d80001197983 */ /* 0x000f2c0000300800 */
[----:B------:R-:W-:Y:S01]  /*52c0*/  @!P4 IMAD.IADD R2, R2, 0x1, -R0 ;  /* 0x000000010202c824 */ /* 0x000fe200078e0a00 */
[----:B------:R-:W-:-:S02]  /*52d0*/  ISETP.GE.AND P4, PT, R27, RZ, PT ;  /* 0x000000ff1b00720c */ /* 0x000fc40003f86270 */
[----:B------:R-:W4:Y:S01]  /*52e0*/  LDL.LU R27, [R1+0x7dc] ;  /* 0x0007dc00011b7983 */ /* 0x000f220000300800 */
[----:B------:R-:W-:-:S13]  /*52f0*/  ISETP.GT.U32.AND P0, PT, R0, R4, PT ;  /* 0x000000040000720c */ /* 0x000fda0003f04070 */
[----:B------:R-:W-:-:S05]  /*5300*/  @!P0 IMAD.IADD R4, R4, 0x1, -R0 ;  /* 0x0000000104048824 */ /* 0x000fca00078e0a00 */
[----:B------:R-:W-:Y:S01]  /*5310*/  ISETP.GT.U32.AND P0, PT, R0, R4, PT ;  /* 0x000000040000720c */ /* 0x000fe20003f04070 */
[----:B------:R-:W-:-:S04]  /*5320*/  IMAD.HI.U32 R9, R14, R8, RZ ;  /* 0x000000080e097227 */ /* 0x000fc800078e00ff */
[----:B0-----:R-:W-:Y:S02]  /*5330*/  IMAD.MOV.U32 R11, RZ, RZ, R2 ;  /* 0x000000ffff0b7224 */ /* 0x001fe400078e0002 */
[----:B------:R-:W-:Y:S02]  /*5340*/  IMAD.MOV R9, RZ, RZ, -R9 ;  /* 0x000000ffff097224 */ /* 0x000fe400078e0a09 */
[----:B------:R-:W-:-:S04]  /*5350*/  IMAD.HI.U32 R7, R14, R5, RZ ;  /* 0x000000050e077227 */ /* 0x000fc800078e00ff */
[----:B------:R-:W-:-:S04]  /*5360*/  @!P0 IMAD.IADD R4, R4, 0x1, -R0 ;  /* 0x0000000104048824 */ /* 0x000fc800078e0a00 */
[----:B------:R-:W-:Y:S02]  /*5370*/  IMAD.MOV.U32 R10, RZ, RZ, R4 ;  /* 0x000000ffff0a7224 */ /* 0x000fe400078e0004 */
[----:B------:R-:W-:Y:S02]  /*5380*/  @!P6 IMAD.MOV R11, RZ, RZ, -R11 ;  /* 0x000000ffff0be224 */ /* 0x000fe400078e0a0b */
[C---:B------:R-:W-:Y:S02]  /*5390*/  IMAD R8, R0.reuse, R9, R8 ;  /* 0x0000000900087224 */ /* 0x040fe400078e0208 */
[----:B------:R-:W-:Y:S02]  /*53a0*/  IMAD.MOV R7, RZ, RZ, -R7 ;  /* 0x000000ffff077224 */ /* 0x000fe400078e0a07 */
[----:B------:R-:W-:Y:S01]  /*53b0*/  @!P5 IMAD.MOV R10, RZ, RZ, -R10 ;  /* 0x000000ffff0ad224 */ /* 0x000fe200078e0a0a */
[----:B------:R3:W-:Y:S01]  /*53c0*/  STL [R1+0x160], R11 ;  /* 0x0001600b01007387 */ /* 0x0007e20000100800 */
[C---:B------:R-:W-:Y:S01]  /*53d0*/  IMAD R5, R0.reuse, R7, R5 ;  /* 0x0000000700057224 */ /* 0x040fe200078e0205 */
[----:B------:R-:W-:-:S02]  /*53e0*/  ISETP.GT.U32.AND P2, PT, R0, R8, PT ;  /* 0x000000080000720c */ /* 0x000fc40003f44070 */
[----:B--2---:R-:W-:Y:S01]  /*53f0*/  IABS R7, R21 ;  /* 0x0000001500077213 */ /* 0x004fe20000000000 */
[----:B------:R-:W-:Y:S01]  /*5400*/  STL [R1+0x164], R10 ;  /* 0x0001640a01007387 */ /* 0x000fe20000100800 */
[----:B------:R-:W-:-:S03]  /*5410*/  ISETP.GE.AND P6, PT, R21, RZ, PT ;  /* 0x000000ff1500720c */ /* 0x000fc60003fc6270 */
[----:B------:R-:W2:Y:S06]  /*5420*/  LDL.LU R21, [R1+0x7e0] ;  /* 0x0007e00001157983 */ /* 0x000eac0000300800 */
[----:B------:R-:W-:-:S05]  /*5430*/  @!P2 IMAD.IADD R8, R8, 0x1, -R0 ;  /* 0x000000010808a824 */ /* 0x000fca00078e0a00 */
[----:B------:R-:W-:Y:S01]  /*5440*/  ISETP.GT.U32.AND P2, PT, R0, R8, PT ;  /* 0x000000080000720c */ /* 0x000fe20003f44070 */
[----:B------:R-:W-:-:S04]  /*5450*/  IMAD.HI.U32 R9, R14, R6, RZ ;  /* 0x000000060e097227 */ /* 0x000fc800078e00ff */
[----:B------:R-:W-:-:S04]  /*5460*/  IMAD.MOV R9, RZ, RZ, -R9 ;  /* 0x000000ffff097224 */ /* 0x000fc800078e0a09 */
[----:B------:R-:W-:-:S04]  /*5470*/  IMAD R6, R0, R9, R6 ;  /* 0x0000000900067224 */ /* 0x000fc800078e0206 */
[----:B------:R-:W-:Y:S01]  /*5480*/  @!P2 IMAD.IADD R8, R8, 0x1, -R0 ;  /* 0x000000010808a824 */ /* 0x000fe200078e0a00 */
[----:B------:R-:W-:-:S13]  /*5490*/  ISETP.GT.U32.AND P0, PT, R0, R6, PT ;  /* 0x000000060000720c */ /* 0x000fda0003f04070 */
[----:B------:R-:W-:-:S05]  /*54a0*/  @!P0 IMAD.IADD R6, R6, 0x1, -R0 ;  /* 0x0000000106068824 */ /* 0x000fca00078e0a00 */
[----:B------:R-:W-:Y:S01]  /*54b0*/  ISETP.GT.U32.AND P0, PT, R0, R6, PT ;  /* 0x000000060000720c */ /* 0x000fe20003f04070 */
[----:B------:R-:W-:-:S12]  /*54c0*/  @!P3 IMAD.MOV R8, RZ, RZ, -R8 ;  /* 0x000000ffff08b224 */ /* 0x000fd800078e0a08 */
[----:B------:R-:W-:Y:S01]  /*54d0*/  @!P0 IMAD.IADD R6, R6, 0x1, -R0 ;  /* 0x0000000106068824 */ /* 0x000fe200078e0a00 */
[----:B---3--:R-:W-:Y:S02]  /*54e0*/  IABS R11, R22 ;  /* 0x00000016000b7213 */ /* 0x008fe40000000000 */
[----:B------:R-:W-:Y:S02]  /*54f0*/  ISETP.GE.AND P2, PT, R22, RZ, PT ;  /* 0x000000ff1600720c */ /* 0x000fe40003f46270 */
[----:B------:R-:W3:Y:S01]  /*5500*/  LDL.LU R22, [R1+0x7e4] ;  /* 0x0007e40001167983 */ /* 0x000ee20000300800 */
[----:B------:R-:W-:-:S04]  /*5510*/  IMAD.HI.U32 R9, R14, R11, RZ ;  /* 0x0000000b0e097227 */ /* 0x000fc800078e00ff */
[----:B------:R-:W-:-:S04]  /*5520*/  IMAD.MOV R9, RZ, RZ, -R9 ;  /* 0x000000ffff097224 */ /* 0x000fc800078e0a09 */
[C---:B------:R-:W-:Y:S01]  /*5530*/  IMAD R11, R0.reuse, R9, R11 ;  /* 0x00000009000b7224 */ /* 0x040fe200078e020b */
[----:B------:R0:W-:Y:S04]  /*5540*/  STL [R1+0x15c], R8 ;  /* 0x00015c0801007387 */ /* 0x0001e80000100800 */
[----:B------:R-:W-:Y:S01]  /*5550*/  ISETP.GT.U32.AND P0, PT, R0, R11, PT ;  /* 0x0000000b0000720c */ /* 0x000fe20003f04070 */
[----:B0-----:R-:W-:-:S04]  /*5560*/  IMAD.MOV.U32 R8, RZ, RZ, R6 ;  /* 0x000000ffff087224 */ /* 0x001fc800078e0006 */
[----:B------:R-:W-:-:S08]  /*5570*/  @!P1 IMAD.MOV R8, RZ, RZ, -R8 ;  /* 0x000000ffff089224 */ /* 0x000fd000078e0a08 */
[----:B------:R-:W-:Y:S01]  /*5580*/  @!P0 IMAD.IADD R11, R11, 0x1, -R0 ;  /* 0x000000010b0b8824 */ /* 0x000fe200078e0a00 */
[----:B------:R0:W-:Y:S01]  /*5590*/  STL [R1+0x150], R8 ;  /* 0x0001500801007387 */ /* 0x0001e20000100800 */
[----:B----4-:R-:W-:Y:S02]  /*55a0*/  IABS R10, R23 ;  /* 0x00000017000a7213 */ /* 0x010fe40000000000 */
[----:B------:R-:W-:Y:S02]  /*55b0*/  ISETP.GE.AND P0, PT, R23, RZ, PT ;  /* 0x000000ff1700720c */ /* 0x000fe40003f06270 */
[----:B------:R-:W4:Y:S01]  /*55c0*/  LDL.LU R23, [R1+0x7e8] ;  /* 0x0007e80001177983 */ /* 0x000f220000300800 */
[----:B------:R-:W-:Y:S01]  /*55d0*/  IMAD.MOV.U32 R2, RZ, RZ, R7 ;  /* 0x000000ffff027224 */ /* 0x000fe200078e0007 */
[----:B------:R-:W-:Y:S01]  /*55e0*/  ISETP.GT.U32.AND P5, PT, R0, R5, PT ;  /* 0x000000050000720c */ /* 0x000fe20003fa4070 */
[C---:B------:R-:W-:Y:S01]  /*55f0*/  IMAD.HI.U32 R12, R14.reuse, R10, RZ ;  /* 0x0000000a0e0c7227 */ /* 0x040fe200078e00ff */
[----:B------:R-:W4:Y:S03]  /*5600*/  LDL.LU R24, [R1+0x7ec] ;  /* 0x0007ec0001187983 */ /* 0x000f260000300800 */
[----:B------:R-:W-:-:S04]  /*5610*/  IMAD.HI.U32 R4, R14, R2, RZ ;  /* 0x000000020e047227 */ /* 0x000fc800078e00ff */
[----:B------:R-:W-:-:S04]  /*5620*/  IMAD.MOV R4, RZ, RZ, -R4 ;  /* 0x000000ffff047224 */ /* 0x000fc800078e0a04 */
[----:B------:R-:W-:-:S05]  /*5630*/  IMAD R2, R0, R4, R2 ;  /* 0x0000000400027224 */ /* 0x000fca00078e0202 */
[----:B------:R-:W-:Y:S01]  /*5640*/  ISETP.GT.U32.AND P3, PT, R0, R2, PT ;  /* 0x000000020000720c */ /* 0x000fe20003f64070 */
[----:B------:R-:W-:Y:S02]  /*5650*/  @!P5 IMAD.IADD R5, R5, 0x1, -R0 ;  /* 0x000000010505d824 */ /* 0x000fe400078e0a00 */
[----:B------:R-:W-:-:S10]  /*5660*/  IMAD.MOV R12, RZ, RZ, -R12 ;  /* 0x000000ffff0c7224 */ /* 0x000fd400078e0a0c */
[----:B------:R-:W-:Y:S01]  /*5670*/  @!P3 IMAD.IADD R2, R2, 0x1, -R0 ;  /* 0x000000010202b824 */ /* 0x000fe200078e0a00 */
[----:B------:R-:W-:-:S04]  /*5680*/  ISETP.GT.U32.AND P5, PT, R0, R5, PT ;  /* 0x000000050000720c */ /* 0x000fc80003fa4070 */
[C---:B------:R-:W-:Y:S01]  /*5690*/  ISETP.GT.U32.AND P3, PT, R0.reuse, R2, PT ;  /* 0x000000020000720c */ /* 0x040fe20003f64070 */
[----:B------:R-:W-:Y:S01]  /*56a0*/  IMAD R10, R0, R12, R10 ;  /* 0x0000000c000a7224 */ /* 0x000fe200078e020a */
[----:B------:R-:W-:-:S05]  /*56b0*/  IABS R7, R26 ;  /* 0x0000001a00077213 */ /* 0x000fca0000000000 */
[----:B------:R-:W-:-:S06]  /*56c0*/  IMAD.HI.U32 R4, R14, R7, RZ ;  /* 0x000000070e047227 */ /* 0x000fcc00078e00ff */
[--C-:B------:R-:W-:Y:S01]  /*56d0*/  @!P3 IMAD.IADD R2, R2, 0x1, -R0.reuse ;  /* 0x000000010202b824 */ /* 0x100fe200078e0a00 */
[----:B------:R-:W-:Y:S01]  /*56e0*/  ISETP.GT.U32.AND P3, PT, R0, R10, PT ;  /* 0x0000000a0000720c */ /* 0x000fe20003f64070 */
[----:B------:R-:W-:Y:S02]  /*56f0*/  @!P5 IMAD.IADD R5, R5, 0x1, -R0 ;  /* 0x000000010505d824 */ /* 0x000fe400078e0a00 */
[----:B------:R-:W-:Y:S02]  /*5700*/  IMAD.MOV.U32 R12, RZ, RZ, R2 ;  /* 0x000000ffff0c7224 */ /* 0x000fe400078e0002 */
[----:B------:R-:W-:Y:S02]  /*5710*/  @!P4 IMAD.MOV R5, RZ, RZ, -R5 ;  /* 0x000000ffff05c224 */ /* 0x000fe400078e0a05 */
[----:B------:R-:W-:Y:S02]  /*5720*/  IMAD.MOV R4, RZ, RZ, -R4 ;  /* 0x000000ffff047224 */ /* 0x000fe400078e0a04 */
[----:B------:R-:W-:Y:S01]  /*5730*/  @!P6 IMAD.MOV R12, RZ, RZ, -R12 ;  /* 0x000000ffff0ce224 */ /* 0x000fe200078e0a0c */
[----:B------:R-:W-:Y:S01]  /*5740*/  ISETP.GE.AND P1, PT, R26, RZ, PT ;  /* 0x000000ff1a00720c */ /* 0x000fe20003f26270 */
[----:B------:R2:W-:Y:S01]  /*5750*/  STL [R1+0x14c], R5 ;  /* 0x00014c0501007387 */ /* 0x0005e20000100800 */
[----:B------:R-:W-:Y:S01]  /*5760*/  IMAD R7, R0, R4, R7 ;  /* 0x0000000400077224 */ /* 0x000fe200078e0207 */
[----:B------:R-:W-:Y:S01]  /*5770*/  IABS R4, R27 ;  /* 0x0000001b00047213 */ /* 0x000fe20000000000 */
[----:B------:R-:W-:Y:S01]  /*5780*/  @!P3 IMAD.IADD R10, R10, 0x1, -R0 ;  /* 0x000000010a0ab824 */ /* 0x000fe200078e0a00 */
[----:B------:R-:W4:Y:S01]  /*5790*/  LDL.LU R26, [R1+0x7f0] ;  /* 0x0007f000011a7983 */ /* 0x000f220000300800 */
[----:B------:R-:W-:-:S03]  /*57a0*/  ISETP.GE.AND P3, PT, R27, RZ, PT ;  /* 0x000000ff1b00720c */ /* 0x000fc60003f66270 */
[----:B------:R4:W-:Y:S04]  /*57b0*/  STL [R1+0x148], R12 ;  /* 0x0001480c01007387 */ /* 0x0009e80000100800 */
[----:B------:R-:W4:Y:S01]  /*57c0*/  LDL.LU R27, [R1+0x7f4] ;  /* 0x0007f400011b7983 */ /* 0x000f220000300800 */
[C---:B------:R-:W-:Y:S02]  /*57d0*/  ISETP.GT.U32.AND P5, PT, R0.reuse, R7, PT ;  /* 0x000000070000720c */ /* 0x040fe40003fa4070 */
[----:B------:R-:W-:-:S11]  /*57e0*/  ISETP.GT.U32.AND P4, PT, R0, R11, PT ;  /* 0x0000000b0000720c */ /* 0x000fd60003f84070 */
[----:B------:R-:W-:-:S05]  /*57f0*/  @!P5 IMAD.IADD R7, R7, 0x1, -R0 ;  /* 0x000000010707d824 */ /* 0x000fca00078e0a00 */
[----:B------:R-:W-:Y:S01]  /*5800*/  ISETP.GT.U32.AND P5, PT, R0, R7, PT ;  /* 0x000000070000720c */ /* 0x000fe20003fa4070 */
[----:B------:R-:W-:Y:S01]  /*5810*/  @!P4 IMAD.IADD R11, R11, 0x1, -R0 ;  /* 0x000000010b0bc824 */ /* 0x000fe200078e0a00 */
[----:B------:R-:W-:-:S03]  /*5820*/  IABS R9, R25 ;  /* 0x0000001900097213 */ /* 0x000fc60000000000 */
[----:B------:R-:W-:Y:S02]  /*5830*/  @!P2 IMAD.MOV R11, RZ, RZ, -R11 ;  /* 0x000000ffff0ba224 */ /* 0x000fe400078e0a0b */
[----:B------:R-:W-:-:S03]  /*5840*/  IMAD.HI.U32 R6, R14, R9, RZ ;  /* 0x000000090e067227 */ /* 0x000fc600078e00ff */
[----:B------:R-:W-:Y:S01]  /*5850*/  STL [R1+0x144], R11 ;  /* 0x0001440b01007387 */ /* 0x000fe20000100800 */
[----:B0-----:R-:W-:-:S04]  /*5860*/  IMAD.HI.U32 R8, R14, R4, RZ ;  /* 0x000000040e087227 */ /* 0x001fc800078e00ff */
[----:B------:R-:W-:Y:S01]  /*5870*/  @!P5 IMAD.IADD R7, R7, 0x1, -R0 ;  /* 0x000000010707d824 */ /* 0x000fe200078e0a00 */
[----:B------:R-:W-:Y:S01]  /*5880*/  ISETP.GE.AND P5, PT, R25, RZ, PT ;  /* 0x000000ff1900720c */ /* 0x000fe20003fa6270 */
[----:B------:R-:W-:Y:S01]  /*5890*/  IMAD.MOV R6, RZ, RZ, -R6 ;  /* 0x000000ffff067224 */ /* 0x000fe200078e0a06 */
[----:B------:R-:W4:Y:S01]  /*58a0*/  LDL.LU R25, [R1+0x7f8] ;  /* 0x0007f80001197983 */ /* 0x000f220000300800 */
[----:B------:R-:W-:Y:S02]  /*58b0*/  IMAD.MOV R8, RZ, RZ, -R8 ;  /* 0x000000ffff087224 */ /* 0x000fe400078e0a08 */
[C---:B------:R-:W-:Y:S02]  /*58c0*/  IMAD R9, R0.reuse, R6, R9 ;  /* 0x0000000600097224 */ /* 0x040fe400078e0209 */
[C---:B------:R-:W-:Y:S02]  /*58d0*/  IMAD R4, R0.reuse, R8, R4 ;  /* 0x0000000800047224 */ /* 0x040fe400078e0204 */
[----:B------:R-:W-:Y:S01]  /*58e0*/  @!P1 IMAD.MOV R7, RZ, RZ, -R7 ;  /* 0x000000ffff079224 */ /* 0x000fe200078e0a07 */
[----:B------:R-:W-:-:S02]  /*58f0*/  ISETP.GT.U32.AND P6, PT, R0, R9, PT ;  /* 0x000000090000720c */ /* 0x000fc40003fc4070 */
[----:B--2---:R-:W-:Y:S02]  /*5900*/  IABS R5, R21 ;  /* 0x0000001500057213 */ /* 0x004fe40000000000 */
[----:B------:R-:W-:Y:S01]  /*5910*/  ISETP.GT.U32.AND P4, PT, R0, R4, PT ;  /* 0x000000040000720c */ /* 0x000fe20003f84070 */
[----:B------:R0:W-:Y:S01]  /*5920*/  STL [R1+0x140], R7 ;  /* 0x0001400701007387 */ /* 0x0001e20000100800 */
[----:B------:R-:W-:-:S03]  /*5930*/  ISETP.GE.AND P1, PT, R21, RZ, PT ;  /* 0x000000ff1500720c */ /* 0x000fc60003f26270 */
[----:B------:R-:W2:Y:S04]  /*5940*/  LDL.LU R21, [R1+0x7fc] ;  /* 0x0007fc0001157983 */ /* 0x000ea80000300800 */
[----:B------:R-:W-:Y:S01]  /*5950*/  @!P6 IMAD.IADD R9, R9, 0x1, -R0 ;  /* 0x000000010909e824 */ /* 0x000fe200078e0a00 */
[----:B------:R-:W-:-:S03]  /*5960*/  ISETP.GT.U32.AND P6, PT, R0, R10, PT ;  /* 0x0000000a0000720c */ /* 0x000fc60003fc4070 */
[----:B------:R-:W-:-:S05]  /*5970*/  @!P4 IMAD.IADD R4, R4, 0x1, -R0 ;  /* 0x000000010404c824 */ /* 0x000fca00078e0a00 */
[----:B------:R-:W-:-:S05]  /*5980*/  ISETP.GT.U32.AND P4, PT, R0, R4, PT ;  /* 0x000000040000720c */ /* 0x000fca0003f84070 */
[----:B------:R-:W-:-:S04]  /*5990*/  @!P6 IMAD.IADD R10, R10, 0x1, -R0 ;  /* 0x000000010a0ae824 */ /* 0x000fc800078e0a00 */
[----:B------:R-:W-:-:S04]  /*59a0*/  @!P0 IMAD.MOV R10, RZ, RZ, -R10 ;  /* 0x000000ffff0a8224 */ /* 0x000fc800078e0a0a */
[----:B------:R-:W-:Y:S01]  /*59b0*/  @!P4 IMAD.IADD R4, R4, 0x1, -R0 ;  /* 0x000000010404c824 */ /* 0x000fe200078e0a00 */
[----:B------:R-:W-:Y:S01]  /*59c0*/  STL [R1+0x13c], R10 ;  /* 0x00013c0a01007387 */ /* 0x000fe20000100800 */
[----:B---3--:R-:W-:Y:S02]  /*59d0*/  IABS R8, R22 ;  /* 0x0000001600087213 */ /* 0x008fe40000000000 */
[----:B------:R-:W-:Y:S02]  /*59e0*/  ISETP.GE.AND P4, PT, R22, RZ, PT ;  /* 0x000000ff1600720c */ /* 0x000fe40003f86270 */
[----:B------:R-:W3:Y:S01]  /*59f0*/  LDL.LU R22, [R1+0x800] ;  /* 0x0008000001167983 */ /* 0x000ee20000300800 */
[----:B----4-:R-:W-:Y:S02]  /*5a00*/  IABS R12, R23 ;  /* 0x00000017000c7213 */ /* 0x010fe40000000000 */
[----:B------:R-:W-:Y:S02]  /*5a10*/  ISETP.GE.AND P0, PT, R23, RZ, PT ;  /* 0x000000ff1700720c */ /* 0x000fe40003f06270 */
[----:B------:R-:W4:Y:S01]  /*5a20*/  LDL.LU R23, [R1+0x804] ;  /* 0x0008040001177983 */ /* 0x000f220000300800 */
[----:B------:R-:W-:Y:S01]  /*5a30*/  IMAD.MOV.U32 R2, RZ, RZ, R5 ;  /* 0x000000ffff027224 */ /* 0x000fe200078e0005 */
[----:B------:R-:W-:Y:S01]  /*5a40*/  ISETP.GT.U32.AND P2, PT, R0, R9, PT ;  /* 0x000000090000720c */ /* 0x000fe20003f44070 */
[----:B0-----:R-:W-:Y:S01]  /*5a50*/  IMAD.MOV.U32 R7, RZ, RZ, R12 ;  /* 0x000000ffff077224 */ /* 0x001fe200078e000c */
[----:B------:R-:W4:Y:S01]  /*5a60*/  LDL.LU R28, [R1+0x808] ;  /* 0x00080800011c7983 */ /* 0x000f220000300800 */
[----:B------:R-:W-:-:S04]  /*5a70*/  IMAD.HI.U32 R6, R14, R2, RZ ;  /* 0x000000020e067227 */ /* 0x000fc800078e00ff */
[----:B------:R-:W-:Y:S02]  /*5a80*/  IMAD.MOV R6, RZ, RZ, -R6 ;  /* 0x000000ffff067224 */ /* 0x000fe400078e0a06 */
[----:B------:R-:W-:-:S04]  /*5a90*/  IMAD.HI.U32 R5, R14, R8, RZ ;  /* 0x000000080e057227 */ /* 0x000fc800078e00ff */
[----:B------:R-:W-:Y:S02]  /*5aa0*/  IMAD R2, R0, R6, R2 ;  /* 0x0000000600027224 */ /* 0x000fe400078e0202 */
[----:B------:R-:W-:-:S03]  /*5ab0*/  IMAD.MOV R5, RZ, RZ, -R5 ;  /* 0x000000ffff057224 */ /* 0x000fc600078e0a05 */
[C---:B------:R-:W-:Y:S01]  /*5ac0*/  ISETP.GT.U32.AND P6, PT, R0.reuse, R2, PT ;  /* 0x000000020000720c */ /* 0x040fe20003fc4070 */
[----:B------:R-:W-:Y:S02]  /*5ad0*/  IMAD R8, R0, R5, R8 ;  /* 0x0000000500087224 */ /* 0x000fe400078e0208 */
[----:B------:R-:W-:-:S04]  /*5ae0*/  IMAD.HI.U32 R5, R14, R7, RZ ;  /* 0x000000070e057227 */ /* 0x000fc800078e00ff */
[----:B------:R-:W-:Y:S02]  /*5af0*/  IMAD.MOV R5, RZ, RZ, -R5 ;  /* 0x000000ffff057224 */ /* 0x000fe400078e0a05 */
[--C-:B------:R-:W-:Y:S01]  /*5b00*/  @!P2 IMAD.IADD R9, R9, 0x1, -R0.reuse ;  /* 0x000000010909a824 */ /* 0x100fe200078e0a00 */
[C---:B------:R-:W-:Y:S01]  /*5b10*/  ISETP.GT.U32.AND P2, PT, R0.reuse, R8, PT ;  /* 0x000000080000720c */ /* 0x040fe20003f44070 */
[----:B------:R-:W-:Y:S02]  /*5b20*/  IMAD R7, R0, R5, R7 ;  /* 0x0000000500077224 */ /* 0x000fe400078e0207 */
[----:B------:R-:W-:Y:S01]  /*5b30*/  @!P6 IMAD.IADD R2, R2, 0x1, -R0 ;  /* 0x000000010202e824 */ /* 0x000fe200078e0a00 */
[----:B------:R-:W-:Y:S02]  /*5b40*/  IABS R6, R24 ;  /* 0x0000001800067213 */ /* 0x000fe40000000000 */
[----:B------:R-:W-:-:S03]  /*5b50*/  ISETP.GT.U32.AND P6, PT, R0, R7, PT ;  /* 0x000000070000720c */ /* 0x000fc60003fc4070 */
[----:B------:R-:W-:-:S04]  /*5b60*/  IMAD.HI.U32 R13, R14, R6, RZ ;  /* 0x000000060e0d7227 */ /* 0x000fc800078e00ff */
[--C-:B------:R-:W-:Y:S01]  /*5b70*/  @!P2 IMAD.IADD R8, R8, 0x1, -R0.reuse ;  /* 0x000000010808a824 */ /* 0x100fe200078e0a00 */
[C---:B------:R-:W-:Y:S01]  /*5b80*/  ISETP.GT.U32.AND P2, PT, R0.reuse, R2, PT ;  /* 0x000000020000720c */ /* 0x040fe20003f44070 */
[----:B------:R-:W-:Y:S02]  /*5b90*/  IMAD.MOV.U32 R15, RZ, RZ, R9 ;  /* 0x000000ffff0f7224 */ /* 0x000fe400078e0009 */
[----:B------:R-:W-:Y:S02]  /*5ba0*/  IMAD.MOV R13, RZ, RZ, -R13 ;  /* 0x000000ffff0d7224 */ /* 0x000fe400078e0a0d */
[----:B------:R-:W-:Y:S02]  /*5bb0*/  @!P6 IMAD.IADD R7, R7, 0x1, -R0 ;  /* 0x000000010707e824 */ /* 0x000fe400078e0a00 */
[----:B------:R-:W-:Y:S01]  /*5bc0*/  @!P5 IMAD.MOV R15, RZ, RZ, -R15 ;  /* 0x000000ffff0fd224 */ /* 0x000fe200078e0a0f */
[C---:B------:R-:W-:Y:S01]  /*5bd0*/  ISETP.GT.U32.AND P5, PT, R0.reuse, R8, PT ;  /* 0x000000080000720c */ /* 0x040fe20003fa4070 */
[C---:B------:R-:W-:Y:S01]  /*5be0*/  IMAD R6, R0.reuse, R13, R6 ;  /* 0x0000000d00067224 */ /* 0x040fe200078e0206 */
[----:B------:R-:W-:-:S02]  /*5bf0*/  ISETP.GT.U32.AND P6, PT, R0, R7, PT ;  /* 0x000000070000720c */ /* 0x000fc40003fc4070 */
[----:B------:R-:W-:Y:S02]  /*5c00*/  IABS R11, R26 ;  /* 0x0000001a000b7213 */ /* 0x000fe40000000000 */
[----:B------:R-:W-:-:S03]  /*5c10*/  IABS R5, R27 ;  /* 0x0000001b00057213 */ /* 0x000fc60000000000 */
[----:B------:R-:W-:-:S04]  /*5c20*/  IMAD.HI.U32 R12, R14, R11, RZ ;  /* 0x0000000b0e0c7227 */ /* 0x000fc800078e00ff */
[----:B------:R-:W-:Y:S02]  /*5c30*/  IMAD.MOV.U32 R13, RZ, RZ, R5 ;  /* 0x000000ffff0d7224 */ /* 0x000fe400078e0005 */
[----:B------:R-:W-:Y:S02]  /*5c40*/  IMAD.MOV R12, RZ, RZ, -R12 ;  /* 0x000000ffff0c7224 */ /* 0x000fe400078e0a0c */
[----:B------:R-:W-:-:S04]  /*5c50*/  IMAD.HI.U32 R9, R14, R13, RZ ;  /* 0x0000000d0e097227 */ /* 0x000fc800078e00ff */
[----:B------:R-:W-:Y:S02]  /*5c60*/  @!P2 IMAD.IADD R2, R2, 0x1, -R0 ;  /* 0x000000010202a824 */ /* 0x000fe400078e0a00 */
[----:B------:R-:W-:Y:S02]  /*5c70*/  @!P3 IMAD.MOV R4, RZ, RZ, -R4 ;  /* 0x000000ffff04b224 */ /* 0x000fe400078e0a04 */
[C---:B------:R-:W-:Y:S02]  /*5c80*/  IMAD R5, R0.reuse, R12, R11 ;  /* 0x0000000c00057224 */ /* 0x040fe400078e020b */
[----:B------:R-:W-:Y:S02]  /*5c90*/  IMAD.MOV R9, RZ, RZ, -R9 ;  /* 0x000000ffff097224 */ /* 0x000fe400078e0a09 */
[----:B------:R-:W-:Y:S01]  /*5ca0*/  IMAD.MOV.U32 R11, RZ, RZ, R2 ;  /* 0x000000ffff0b7224 */ /* 0x000fe200078e0002 */
[----:B------:R-:W-:Y:S01]  /*5cb0*/  STL [R1+0x134], R15 ;  /* 0x0001340f01007387 */ /* 0x000fe20000100800 */
[----:B------:R-:W-:Y:S01]  /*5cc0*/  ISETP.GT.U32.AND P2, PT, R0, R6, PT ;  /* 0x000000060000720c */ /* 0x000fe20003f44070 */
[----:B------:R-:W-:-:S02]  /*5cd0*/  @!P5 IMAD.IADD R8, R8, 0x1, -R0 ;  /* 0x000000010808d824 */ /* 0x000fc400078e0a00 */
[----:B------:R0:W-:Y:S01]  /*5ce0*/  STL [R1+0x12c], R4 ;  /* 0x00012c0401007387 */ /* 0x0001e20000100800 */
[----:B------:R-:W-:Y:S01]  /*5cf0*/  @!P1 IMAD.MOV R11, RZ, RZ, -R11 ;  /* 0x000000ffff0b9224 */ /* 0x000fe200078e0a0b */
[C---:B------:R-:W-:Y:S01]  /*5d00*/  ISETP.GT.U32.AND P1, PT, R0.reuse, R5, PT ;  /* 0x000000050000720c */ /* 0x040fe20003f24070 */
[----:B------:R-:W-:Y:S02]  /*5d10*/  @!P6 IMAD.IADD R7, R7, 0x1, -R0 ;  /* 0x000000010707e824 */ /* 0x000fe400078e0a00 */
[----:B0-----:R-:W-:Y:S02]  /*5d20*/  IMAD R4, R0, R9, R13 ;  /* 0x0000000900047224 */ /* 0x001fe400078e020d */
[----:B------:R-:W-:-:S03]  /*5d30*/  IMAD.MOV.U32 R9, RZ, RZ, R8 ;  /* 0x000000ffff097224 */ /* 0x000fc600078e0008 */
[----:B------:R-:W-:Y:S01]  /*5d40*/  ISETP.GT.U32.AND P6, PT, R0, R4, PT ;  /* 0x000000040000720c */ /* 0x000fe20003fc4070 */
[----:B------:R-:W-:Y:S01]  /*5d50*/  @!P4 IMAD.MOV R9, RZ, RZ, -R9 ;  /* 0x000000ffff09c224 */ /* 0x000fe200078e0a09 */
[----:B------:R-:W-:Y:S01]  /*5d60*/  STL [R1+0x128], R11 ;  /* 0x0001280b01007387 */ /* 0x000fe20000100800 */
[----:B------:R-:W-:Y:S01]  /*5d70*/  ISETP.GE.AND P5, PT, R26, RZ, PT ;  /* 0x000000ff1a00720c */ /* 0x000fe20003fa6270 */
[--C-:B------:R-:W-:Y:S02]  /*5d80*/  @!P2 IMAD.IADD R6, R6, 0x1, -R0.reuse ;  /* 0x000000010606a824 */ /* 0x100fe400078e0a00 */
[----:B------:R-:W-:Y:S01]  /*5d90*/  STL [R1+0x124], R9 ;  /* 0x0001240901007387 */ /* 0x000fe20000100800 */
[----:B------:R-:W-:-:S03]  /*5da0*/  @!P1 IMAD.IADD R5, R5, 0x1, -R0 ;  /* 0x0000000105059824 */ /* 0x000fc600078e0a00 */
[----:B------:R-:W4:Y:S01]  /*5db0*/  LDL.LU R26, [R1+0x80c] ;  /* 0x00080c00011a7983 */ /* 0x000f220000300800 */
[----:B------:R-:W-:Y:S02]  /*5dc0*/  ISETP.GT.U32.AND P1, PT, R0, R6, PT ;  /* 0x000000060000720c */ /* 0x000fe40003f24070 */
[----:B------:R-:W-:Y:S01]  /*5dd0*/  @!P6 IMAD.IADD R4, R4, 0x1, -R0 ;  /* 0x000000010404e824 */ /* 0x000fe200078e0a00 */
[----:B------:R-:W-:Y:S02]  /*5de0*/  ISETP.GT.U32.AND P6, PT, R0, R5, PT ;  /* 0x000000050000720c */ /* 0x000fe40003fc4070 */
[----:B------:R-:W-:Y:S02]  /*5df0*/  ISETP.GE.AND P2, PT, R27, RZ, PT ;  /* 0x000000ff1b00720c */ /* 0x000fe40003f46270 */
[----:B------:R-:W-:Y:S01]  /*5e00*/  ISETP.GE.AND P3, PT, R24, RZ, PT ;  /* 0x000000ff1800720c */ /* 0x000fe20003f66270 */
[----:B------:R-:W4:Y:S01]  /*5e10*/  LDL.LU R27, [R1+0x850] ;  /* 0x00085000011b7983 */ /* 0x000f220000300800 */
[----:B------:R-:W-:-:S02]  /*5e20*/  IABS R10, R25 ;  /* 0x00000019000a7213 */ /* 0x000fc40000000000 */
[----:B------:R-:W-:Y:S02]  /*5e30*/  ISETP.GT.U32.AND P4, PT, R0, R4, PT ;  /* 0x000000040000720c */ /* 0x000fe40003f84070 */
[----:B------:R-:W-:Y:S02]  /*5e40*/  @!P1 IMAD.IADD R6, R6, 0x1, -R0 ;  /* 0x0000000106069824 */ /* 0x000fe400078e0a00 */
[----:B------:R-:W-:-:S04]  /*5e50*/  IMAD.HI.U32 R2, R14, R10, RZ ;  /* 0x0000000a0e027227 */ /* 0x000fc800078e00ff */
[----:B------:R-:W-:Y:S02]  /*5e60*/  @!P6 IMAD.IADD R5, R5, 0x1, -R0 ;  /* 0x000000010505e824 */ /* 0x000fe400078e0a00 */
[----:B------:R-:W-:Y:S02]  /*5e70*/  @!P0 IMAD.MOV R7, RZ, RZ, -R7 ;  /* 0x000000ffff078224 */ /* 0x000fe400078e0a07 */
[----:B------:R-:W-:Y:S02]  /*5e80*/  @!P3 IMAD.MOV R6, RZ, RZ, -R6 ;  /* 0x000000ffff06b224 */ /* 0x000fe400078e0a06 */
[----:B------:R-:W-:Y:S02]  /*5e90*/  IMAD.MOV R2, RZ, RZ, -R2 ;  /* 0x000000ffff027224 */ /* 0x000fe400078e0a02 */
[----:B------:R-:W-:Y:S01]  /*5ea0*/  @!P5 IMAD.MOV R5, RZ, RZ, -R5 ;  /* 0x000000ffff05d224 */ /* 0x000fe200078e0a05 */
[----:B------:R-:W-:Y:S01]  /*5eb0*/  STL [R1+0x120], R7 ;  /* 0x0001200701007387 */ /* 0x000fe20000100800 */
[----:B------:R-:W-:Y:S01]  /*5ec0*/  ISETP.GE.AND P1, PT, R25, RZ, PT ;  /* 0x000000ff1900720c */ /* 0x000fe20003f26270 */
[----:B------:R-:W-:-:S02]  /*5ed0*/  IMAD R2, R0, R2, R10 ;  /* 0x0000000200027224 */ /* 0x000fc400078e020a */
[----:B------:R-:W4:Y:S01]  /*5ee0*/  LDL.LU R25, [R1+0x854] ;  /* 0x0008540001197983 */ /* 0x000f220000300800 */
[----:B------:R-:W-:Y:S01]  /*5ef0*/  @!P4 IMAD.IADD R4, R4, 0x1, -R0 ;  /* 0x000000010404c824 */ /* 0x000fe200078e0a00 */
[----:B--2---:R-:W-:Y:S02]  /*5f00*/  IABS R10, R21 ;  /* 0x00000015000a7213 */ /* 0x004fe40000000000 */
[----:B------:R-:W-:Y:S01]  /*5f10*/  STL [R1+0x11c], R6 ;  /* 0x00011c0601007387 */ /* 0x000fe20000100800 */
[----:B------:R-:W-:-:S03]  /*5f20*/  ISETP.GE.AND P4, PT, R21, RZ, PT ;  /* 0x000000ff1500720c */ /* 0x000fc60003f86270 */
[----:B------:R0:W-:Y:S04]  /*5f30*/  STL [R1+0x118], R5 ;  /* 0x0001180501007387 */ /* 0x0001e80000100800 */
[----:B------:R-:W2:Y:S01]  /*5f40*/  LDL.LU R21, [R1+0x858] ;  /* 0x0008580001157983 */ /* 0x000ea20000300800 */
[----:B------:R-:W-:Y:S01]  /*5f50*/  ISETP.GT.U32.AND P0, PT, R0, R2, PT ;  /* 0x000000020000720c */ /* 0x000fe20003f04070 */
[----:B------:R-:W-:-:S12]  /*5f60*/  IMAD.HI.U32 R8, R14, R10, RZ ;  /* 0x0000000a0e087227 */ /* 0x000fd800078e00ff */
[----:B------:R-:W-:Y:S02]  /*5f70*/  @!P0 IMAD.IADD R2, R2, 0x1, -R0 ;  /* 0x0000000102028824 */ /* 0x000fe400078e0a00 */
[----:B------:R-:W-:-:S04]  /*5f80*/  IMAD.MOV R8, RZ, RZ, -R8 ;  /* 0x000000ffff087224 */ /* 0x000fc800078e0a08 */
[----:B------:R-:W-:-:S05]  /*5f90*/  IMAD R10, R0, R8, R10 ;  /* 0x00000008000a7224 */ /* 0x000fca00078e020a */
[----:B------:R-:W-:Y:S01]  /*5fa0*/  ISETP.GT.U32.AND P6, PT, R0, R10, PT ;  /* 0x0000000a0000720c */ /* 0x000fe20003fc4070 */
[----:B0-----:R-:W-:-:S12]  /*5fb0*/  IMAD.MOV.U32 R5, RZ, RZ, R4 ;  /* 0x000000ffff057224 */ /* 0x001fd800078e0004 */
[----:B------:R-:W-:-:S05]  /*5fc0*/  @!P6 IMAD.IADD R10, R10, 0x1, -R0 ;  /* 0x000000010a0ae824 */ /* 0x000fca00078e0a00 */
[----:B------:R-:W-:Y:S02]  /*5fd0*/  ISETP.GT.U32.AND P5, PT, R0, R10, PT ;  /* 0x0000000a0000720c */ /* 0x000fe40003fa4070 */
[----:B---3--:R-:W-:Y:S02]  /*5fe0*/  IABS R13, R22 ;  /* 0x00000016000d7213 */ /* 0x008fe40000000000 */
[----:B------:R-:W-:Y:S02]  /*5ff0*/  ISETP.GE.AND P0, PT, R22, RZ, PT ;  /* 0x000000ff1600720c */ /* 0x000fe40003f06270 */
[----:B------:R-:W3:Y:S01]  /*6000*/  LDL.LU R22, [R1+0x85c] ;  /* 0x00085c0001167983 */ /* 0x000ee20000300800 */
[----:B------:R-:W-:-:S06]  /*6010*/  @!P2 IMAD.MOV R5, RZ, RZ, -R5 ;  /* 0x000000ffff05a224 */ /* 0x000fcc00078e0a05 */
[----:B------:R-:W-:Y:S01]  /*6020*/  @!P5 IMAD.IADD R10, R10, 0x1, -R0 ;  /* 0x000000010a0ad824 */ /* 0x000fe200078e0a00 */
[----:B------:R0:W-:Y:S01]  /*6030*/  STL [R1+0x10c], R5 ;  /* 0x00010c0501007387 */ /* 0x0001e20000100800 */
[----:B----4-:R-:W-:Y:S02]  /*6040*/  IABS R12, R23 ;  /* 0x00000017000c7213 */ /* 0x010fe40000000000 */
[----:B------:R-:W-:Y:S02]  /*6050*/  ISETP.GE.AND P5, PT, R23, RZ, PT ;  /* 0x000000ff1700720c */ /* 0x000fe40003fa6270 */
[----:B------:R-:W4:Y:S01]  /*6060*/  LDL.LU R23, [R1+0x860] ;  /* 0x0008600001177983 */ /* 0x000f220000300800 */
[----:B------:R-:W-:Y:S02]  /*6070*/  IABS R11, R28 ;  /* 0x0000001c000b7213 */ /* 0x000fe40000000000 */
[----:B------:R-:W-:Y:S01]  /*6080*/  ISETP.GT.U32.AND P3, PT, R0, R2, PT ;  /* 0x000000020000720c */ /* 0x000fe20003f64070 */
[C---:B------:R-:W-:Y:S01]  /*6090*/  IMAD.HI.U32 R9, R14.reuse, R13, RZ ;  /* 0x0000000d0e097227 */ /* 0x040fe200078e00ff */
[----:B------:R-:W4:Y:S03]  /*60a0*/  LDL.LU R24, [R1+0x864] ;  /* 0x0008640001187983 */ /* 0x000f260000300800 */
[----:B------:R-:W-:-:S04]  /*60b0*/  IMAD.HI.U32 R7, R14, R11, RZ ;  /* 0x0000000b0e077227 */ /* 0x000fc800078e00ff */
[----:B------:R-:W-:-:S04]  /*60c0*/  IMAD.MOV R7, RZ, RZ, -R7 ;  /* 0x000000ffff077224 */ /* 0x000fc800078e0a07 */
[----:B------:R-:W-:Y:S02]  /*60d0*/  IMAD R11, R0, R7, R11 ;  /* 0x00000007000b7224 */ /* 0x000fe400078e020b */
[----:B------:R-:W-:Y:S02]  /*60e0*/  @!P3 IMAD.IADD R2, R2, 0x1, -R0 ;  /* 0x000000010202b824 */ /* 0x000fe400078e0a00 */
[----:B------:R-:W-:Y:S01]  /*60f0*/  IMAD.MOV R9, RZ, RZ, -R9 ;  /* 0x000000ffff097224 */ /* 0x000fe200078e0a09 */
[----:B------:R-:W-:Y:S01]  /*6100*/  ISETP.GT.U32.AND P3, PT, R0, R11, PT ;  /* 0x0000000b0000720c */ /* 0x000fe20003f64070 */
[----:B------:R-:W-:-:S04]  /*6110*/  IMAD.HI.U32 R8, R14, R12, RZ ;  /* 0x0000000c0e087227 */ /* 0x000fc800078e00ff */
[----:B------:R-:W-:Y:S02]  /*6120*/  IMAD R13, R0, R9, R13 ;  /* 0x00000009000d7224 */ /* 0x000fe400078e020d */
[----:B------:R-:W-:-:S03]  /*6130*/  IMAD.MOV R8, RZ, RZ, -R8 ;  /* 0x000000ffff087224 */ /* 0x000fc600078e0a08 */
[C---:B------:R-:W-:Y:S01]  /*6140*/  ISETP.GT.U32.AND P6, PT, R0.reuse, R13, PT ;  /* 0x0000000d0000720c */ /* 0x040fe20003fc4070 */
[----:B------:R-:W-:Y:S02]  /*6150*/  IMAD R12, R0, R8, R12 ;  /* 0x00000008000c7224 */ /* 0x000fe400078e020c */
[----:B------:R-:W-:-:S03]  /*6160*/  @!P3 IMAD.IADD R11, R11, 0x1, -R0 ;  /* 0x000000010b0bb824 */ /* 0x000fc600078e0a00 */
[C---:B------:R-:W-:Y:S02]  /*6170*/  ISETP.GT.U32.AND P2, PT, R0.reuse, R12, PT ;  /* 0x0000000c0000720c */ /* 0x040fe40003f44070 */
[----:B------:R-:W-:Y:S01]  /*6180*/  ISETP.GT.U32.AND P3, PT, R0, R11, PT ;  /* 0x0000000b0000720c */ /* 0x000fe20003f64070 */
[----:B------:R-:W-:-:S04]  /*6190*/  @!P1 IMAD.MOV R2, RZ, RZ, -R2 ;  /* 0x000000ffff029224 */ /* 0x000fc800078e0a02 */
[--C-:B------:R-:W-:Y:S01]  /*61a0*/  @!P6 IMAD.IADD R13, R13, 0x1, -R0.reuse ;  /* 0x000000010d0de824 */ /* 0x100fe200078e0a00 */
[----:B------:R3:W-:Y:S04]  /*61b0*/  STL [R1+0x108], R2 ;  /* 0x0001080201007387 */ /* 0x0007e80000100800 */
[----:B------:R-:W-:Y:S01]  /*61c0*/  ISETP.GT.U32.AND P6, PT, R0, R13, PT ;  /* 0x0000000d0000720c */ /* 0x000fe20003fc4070 */
[--C-:B------:R-:W-:Y:S02]  /*61d0*/  @!P2 IMAD.IADD R12, R12, 0x1, -R0.reuse ;  /* 0x000000010c0ca824 */ /* 0x100fe400078e0a00 */
[----:B------:R-:W-:-:S03]  /*61e0*/  @!P3 IMAD.IADD R11, R11, 0x1, -R0 ;  /* 0x000000010b0bb824 */ /* 0x000fc600078e0a00 */
[----:B------:R-:W-:-:S07]  /*61f0*/  ISETP.GT.U32.AND P2, PT, R0, R12, PT ;  /* 0x0000000c0000720c */ /* 0x000fce0003f44070 */
[----:B------:R-:W-:-:S06]  /*6200*/  @!P6 IMAD.IADD R13, R13, 0x1, -R0 ;  /* 0x000000010d0de824 */ /* 0x000fcc00078e0a00 */
[----:B------:R-:W-:Y:S02]  /*6210*/  @!P2 IMAD.IADD R12, R12, 0x1, -R0 ;  /* 0x000000010c0ca824 */ /* 0x000fe400078e0a00 */
[----:B------:R-:W-:-:S04]  /*6220*/  IMAD.MOV.U32 R16, RZ, RZ, R10 ;  /* 0x000000ffff107224 */ /* 0x000fc800078e000a */
[----:B------:R-:W-:Y:S01]  /*6230*/  @!P4 IMAD.MOV R16, RZ, RZ, -R16 ;  /* 0x000000ffff10c224 */ /* 0x000fe200078e0a10 */
[----:B------:R-:W-:Y:S02]  /*6240*/  ISETP.GE.AND P1, PT, R28, RZ, PT ;  /* 0x000000ff1c00720c */ /* 0x000fe40003f26270 */
[----:B------:R-:W-:Y:S02]  /*6250*/  IABS R4, R26 ;  /* 0x0000001a00047213 */ /* 0x000fe40000000000 */
[----:B------:R-:W-:Y:S02]  /*6260*/  ISETP.GE.AND P3, PT, R26, RZ, PT ;  /* 0x000000ff1a00720c */ /* 0x000fe40003f66270 */
[----:B------:R-:W4:Y:S01]  /*6270*/  LDL.LU R26, [R1+0x868] ;  /* 0x00086800011a7983 */ /* 0x000f220000300800 */
[----:B------:R-:W-:Y:S01]  /*6280*/  IMAD.HI.U32 R7, R14, R4, RZ ;  /* 0x000000040e077227 */ /* 0x000fe200078e00ff */
[----:B------:R-:W-:-:S03]  /*6290*/  IABS R6, R27 ;  /* 0x0000001b00067213 */ /* 0x000fc60000000000 */
[----:B------:R-:W-:Y:S02]  /*62a0*/  IMAD.MOV R7, RZ, RZ, -R7 ;  /* 0x000000ffff077224 */ /* 0x000fe400078e0a07 */
[----:B------:R-:W-:-:S04]  /*62b0*/  IMAD.HI.U32 R8, R14, R6, RZ ;  /* 0x000000060e087227 */ /* 0x000fc800078e00ff */
[----:B------:R-:W-:Y:S02]  /*62c0*/  IMAD R7, R0, R7, R4 ;  /* 0x0000000700077224 */ /* 0x000fe400078e0204 */
[----:B------:R-:W-:-:S03]  /*62d0*/  IMAD.MOV R8, RZ, RZ, -R8 ;  /* 0x000000ffff087224 */ /* 0x000fc600078e0a08 */
[C---:B------:R-:W-:Y:S01]  /*62e0*/  ISETP.GT.U32.AND P6, PT, R0.reuse, R7, PT ;  /* 0x000000070000720c */ /* 0x040fe20003fc4070 */
[----:B------:R-:W-:-:S05]  /*62f0*/  IMAD R6, R0, R8, R6 ;  /* 0x0000000800067224 */ /* 0x000fca00078e0206 */
[----:B------:R-:W-:-:S07]  /*6300*/  ISETP.GT.U32.AND P2, PT, R0, R6, PT ;  /* 0x000000060000720c */ /* 0x000fce0003f44070 */
[----:B------:R-:W-:Y:S01]  /*6310*/  @!P6 IMAD.IADD R7, R7, 0x1, -R0 ;  /* 0x000000010707e824 */ /* 0x000fe200078e0a00 */
[----:B--2---:R-:W-:-:S04]  /*6320*/  IABS R4, R21 ;  /* 0x0000001500047213 */ /* 0x004fc80000000000 */
[----:B------:R-:W-:Y:S01]  /*6330*/  ISETP.GT.U32.AND P4, PT, R0, R7, PT ;  /* 0x000000070000720c */ /* 0x000fe20003f84070 */
[----:B------:R-:W-:-:S04]  /*6340*/  IMAD.HI.U32 R15, R14, R4, RZ ;  /* 0x000000040e0f7227 */ /* 0x000fc800078e00ff */
[----:B------:R-:W-:Y:S02]  /*6350*/  IMAD.MOV R15, RZ, RZ, -R15 ;  /* 0x000000ffff0f7224 */ /* 0x000fe400078e0a0f */
[----:B------:R-:W-:Y:S02]  /*6360*/  @!P2 IMAD.IADD R6, R6, 0x1, -R0 ;  /* 0x000000010606a824 */ /* 0x000fe400078e0a00 */
[C---:B------:R-:W-:Y:S02]  /*6370*/  IMAD R4, R0.reuse, R15, R4 ;  /* 0x0000000f00047224 */ /* 0x040fe400078e0204 */
[----:B------:R-:W-:Y:S01]  /*6380*/  @!P0 IMAD.MOV R13, RZ, RZ, -R13 ;  /* 0x000000ffff0d8224 */ /* 0x000fe200078e0a0d */
[C---:B------:R-:W-:Y:S01]  /*6390*/  ISETP.GT.U32.AND P0, PT, R0.reuse, R6, PT ;  /* 0x000000060000720c */ /* 0x040fe20003f04070 */
[----:B------:R-:W-:Y:S01]  /*63a0*/  @!P5 IMAD.MOV R12, RZ, RZ, -R12 ;  /* 0x000000ffff0cd224 */ /* 0x000fe200078e0a0c */
[----:B------:R-:W-:Y:S02]  /*63b0*/  ISETP.GE.AND P2, PT, R27, RZ, PT ;  /* 0x000000ff1b00720c */ /* 0x000fe40003f46270 */
[----:B------:R-:W-:Y:S01]  /*63c0*/  ISETP.GT.U32.AND P5, PT, R0, R4, PT ;  /* 0x000000040000720c */ /* 0x000fe20003fa4070 */
[----:B------:R-:W2:Y:S01]  /*63d0*/  LDL.LU R27, [R1+0x86c] ;  /* 0x00086c00011b7983 */ /* 0x000ea20000300800 */
[----:B------:R-:W-:-:S02]  /*63e0*/  @!P4 IMAD.IADD R7, R7, 0x1, -R0 ;  /* 0x000000010707c824 */ /* 0x000fc400078e0a00 */
[----:B------:R-:W-:Y:S01]  /*63f0*/  @!P1 IMAD.MOV R11, RZ, RZ, -R11 ;  /* 0x000000ffff0b9224 */ /* 0x000fe200078e0a0b */
[----:B------:R-:W-:Y:S01]  /*6400*/  STL [R1+0x100], R16 ;  /* 0x0001001001007387 */ /* 0x000fe20000100800 */
[----:B------:R-:W-:-:S03]  /*6410*/  @!P3 IMAD.MOV R7, RZ, RZ, -R7 ;  /* 0x000000ffff07b224 */ /* 0x000fc600078e0a07 */
[----:B------:R-:W-:Y:S01]  /*6420*/  STL [R1+0xfc], R13 ;  /* 0x0000fc0d01007387 */ /* 0x000fe20000100800 */
[--C-:B------:R-:W-:Y:S01]  /*6430*/  @!P0 IMAD.IADD R6, R6, 0x1, -R0.reuse ;  /* 0x0000000106068824 */ /* 0x100fe200078e0a00 */
[----:B------:R-:W-:Y:S02]  /*6440*/  ISETP.GE.AND P0, PT, R21, RZ, PT ;  /* 0x000000ff1500720c */ /* 0x000fe40003f06270 */
[----:B------:R1:W-:Y:S01]  /*6450*/  STL [R1+0xf8], R12 ;  /* 0x0000f80c01007387 */ /* 0x0003e20000100800 */
[----:B------:R-:W-:-:S03]  /*6460*/  @!P5 IMAD.IADD R4, R4, 0x1, -R0 ;  /* 0x000000010404d824 */ /* 0x000fc600078e0a00 */
[----:B------:R1:W-:Y:S04]  /*6470*/  STL [R1+0x58], R11 ;  /* 0x0000580b01007387 */ /* 0x0003e80000100800 */
[----:B------:R1:W-:Y:S04]  /*6480*/  STL [R1+0x54], R7 ;  /* 0x0000540701007387 */ /* 0x0003e80000100800 */
[----:B------:R-:W2:Y:S01]  /*6490*/  LDL.LU R21, [R1+0x870] ;  /* 0x0008700001157983 */ /* 0x000ea20000300800 */
[----:B0-----:R-:W-:Y:S02]  /*64a0*/  IABS R5, R25 ;  /* 0x0000001900057213 */ /* 0x001fe40000000000 */
[----:B---3--:R-:W-:-:S02]  /*64b0*/  IABS R2, R22 ;  /* 0x0000001600027213 */ /* 0x008fc40000000000 */
[----:B------:R-:W-:Y:S02]  /*64c0*/  ISETP.GE.AND P5, PT, R22, RZ, PT ;  /* 0x000000ff1600720c */ /* 0x000fe40003fa6270 */
[----:B------:R-:W3:Y:S01]  /*64d0*/  LDL.LU R22, [R1+0x874] ;  /* 0x0008740001167983 */ /* 0x000ee20000300800 */
[----:B------:R-:W-:-:S04]  /*64e0*/  IMAD.HI.U32 R9, R14, R2, RZ ;  /* 0x000000020e097227 */ /* 0x000fc800078e00ff */
[----:B------:R-:W-:-:S04]  /*64f0*/  IMAD.MOV R9, RZ, RZ, -R9 ;  /* 0x000000ffff097224 */ /* 0x000fc800078e0a09 */
[----:B------:R-:W-:-:S05]  /*6500*/  IMAD R2, R0, R9, R2 ;  /* 0x0000000900027224 */ /* 0x000fca00078e0202 */
[----:B------:R-:W-:Y:S01]  /*6510*/  ISETP.GT.U32.AND P4, PT, R0, R2, PT ;  /* 0x000000020000720c */ /* 0x000fe20003f84070 */
[----:B------:R-:W-:-:S04]  /*6520*/  IMAD.HI.U32 R8, R14, R5, RZ ;  /* 0x000000050e087227 */ /* 0x000fc800078e00ff */
[----:B------:R-:W-:-:S04]  /*6530*/  IMAD.MOV R8, RZ, RZ, -R8 ;  /* 0x000000ffff087224 */ /* 0x000fc800078e0a08 */
[----:B------:R-:W-:-:S04]  /*6540*/  IMAD R5, R0, R8, R5 ;  /* 0x0000000800057224 */ /* 0x000fc800078e0205 */
[----:B------:R-:W-:Y:S01]  /*6550*/  @!P4 IMAD.IADD R2, R2, 0x1, -R0 ;  /* 0x000000010202c824 */ /* 0x000fe200078e0a00 */
[----:B----4-:R-:W-:Y:S02]  /*6560*/  IABS R8, R23 ;  /* 0x0000001700087213 */ /* 0x010fe40000000000 */
[----:B------:R-:W-:Y:S02]  /*6570*/  ISETP.GE.AND P4, PT, R23, RZ, PT ;  /* 0x000000ff1700720c */ /* 0x000fe40003f86270 */
[----:B------:R-:W4:Y:S01]  /*6580*/  LDL.LU R23, [R1+0x878] ;  /* 0x0008780001177983 */ /* 0x000f220000300800 */
[C---:B------:R-:W-:Y:S02]  /*6590*/  ISETP.GT.U32.AND P6, PT, R0.reuse, R5, PT ;  /* 0x000000050000720c */ /* 0x040fe40003fc4070 */
[----:B------:R-:W-:Y:S02]  /*65a0*/  IABS R9, R24 ;  /* 0x0000001800097213 */ /* 0x000fe40000000000 */
[----:B------:R-:W-:-:S09]  /*65b0*/  ISETP.GT.U32.AND P3, PT, R0, R4, PT ;  /* 0x000000040000720c */ /* 0x000fd20003f64070 */
[----:B------:R-:W-:-:S05]  /*65c0*/  @!P6 IMAD.IADD R5, R5, 0x1, -R0 ;  /* 0x000000010505e824 */ /* 0x000fca00078e0a00 */
[----:B------:R-:W-:Y:S01]  /*65d0*/  ISETP.GT.U32.AND P6, PT, R0, R5, PT ;  /* 0x000000050000720c */ /* 0x000fe20003fc4070 */
[----:B-1----:R-:W-:Y:S01]  /*65e0*/  IMAD.MOV.U32 R12, RZ, RZ, R9 ;  /* 0x000000ffff0c7224 */ /* 0x002fe200078e0009 */
[----:B------:R-:W-:Y:S01]  /*65f0*/  ISETP.GE.AND P1, PT, R25, RZ, PT ;  /* 0x000000ff1900720c */ /* 0x000fe20003f26270 */
[----:B------:R-:W-:Y:S01]  /*6600*/  IMAD.MOV.U32 R11, RZ, RZ, R6 ;  /* 0x000000ffff0b7224 */ /* 0x000fe200078e0006 */
[----:B------:R-:W4:Y:S01]  /*6610*/  LDL.LU R25, [R1+0x87c] ;  /* 0x00087c0001197983 */ /* 0x000f220000300800 */
[----:B------:R-:W-:-:S04]  /*6620*/  IMAD.HI.U32 R9, R14, R12, RZ ;  /* 0x0000000c0e097227 */ /* 0x000fc800078e00ff */
[----:B------:R-:W-:Y:S02]  /*6630*/  @!P2 IMAD.MOV R11, RZ, RZ, -R11 ;  /* 0x000000ffff0ba224 */ /* 0x000fe400078e0a0b */
[----:B------:R-:W-:Y:S02]  /*6640*/  IMAD.MOV R7, RZ, RZ, -R9 ;  /* 0x000000ffff077224 */ /* 0x000fe400078e0a09 */
[--C-:B------:R-:W-:Y:S02]  /*6650*/  @!P6 IMAD.IADD R5, R5, 0x1, -R0.reuse ;  /* 0x000000010505e824 */ /* 0x100fe400078e0a00 */
[----:B------:R-:W-:Y:S01]  /*6660*/  @!P3 IMAD.IADD R4, R4, 0x1, -R0 ;  /* 0x000000010404b824 */ /* 0x000fe200078e0a00 */
[----:B------:R0:W-:Y:S01]  /*6670*/  STL [R1+0x50], R11 ;  /* 0x0000500b01007387 */ /* 0x0001e20000100800 */
[----:B------:R-:W-:Y:S02]  /*6680*/  IMAD R12, R0, R7, R12 ;  /* 0x00000007000c7224 */ /* 0x000fe400078e020c */
[----:B------:R-:W-:-:S04]  /*6690*/  IMAD.HI.U32 R10, R14, R8, RZ ;  /* 0x000000080e0a7227 */ /* 0x000fc800078e00ff */
[----:B------:R-:W-:Y:S02]  /*66a0*/  IMAD.MOV.U32 R7, RZ, RZ, R4 ;  /* 0x000000ffff077224 */ /* 0x000fe400078e0004 */
[----:B0-----:R-:W-:Y:S02]  /*66b0*/  IMAD.MOV.U32 R11, RZ, RZ, R5 ;  /* 0x000000ffff0b7224 */ /* 0x001fe400078e0005 */
[----:B------:R-:W-:Y:S02]  /*66c0*/  IMAD.MOV R10, RZ, RZ, -R10 ;  /* 0x000000ffff0a7224 */ /* 0x000fe400078e0a0a */
[----:B------:R-:W-:Y:S02]  /*66d0*/  @!P1 IMAD.MOV R11, RZ, RZ, -R11 ;  /* 0x000000ffff0b9224 */ /* 0x000fe400078e0a0b */
[----:B------:R-:W-:Y:S02]  /*66e0*/  @!P0 IMAD.MOV R7, RZ, RZ, -R7 ;  /* 0x000000ffff078224 */ /* 0x000fe400078e0a07 */
[C---:B------:R-:W-:Y:S01]  /*66f0*/  IMAD R8, R0.reuse, R10, R8 ;  /* 0x0000000a00087224 */ /* 0x040fe200078e0208 */
[----:B------:R-:W-:Y:S04]  /*6700*/  STL [R1+0x4c], R11 ;  /* 0x00004c0b01007387 */ /* 0x000fe80000100800 */
[----:B------:R0:W-:Y:S01]  /*6710*/  STL [R1+0x48], R7 ;  /* 0x0000480701007387 */ /* 0x0001e20000100800 */
[----:B------:R-:W-:-:S02]  /*6720*/  ISETP.GT.U32.AND P6, PT, R0, R8, PT ;  /* 0x000000080000720c */ /* 0x000fc40003fc4070 */
[----:B------:R-:W-:-:S11]  /*6730*/  ISETP.GT.U32.AND P2, PT, R0, R2, PT ;  /* 0x000000020000720c */ /* 0x000fd60003f44070 */
[----:B------:R-:W-:-:S05]  /*6740*/  @!P6 IMAD.IADD R8, R8, 0x1, -R0 ;  /* 0x000000010808e824 */ /* 0x000fca00078e0a00 */
[----:B------:R-:W-:Y:S01]  /*6750*/  ISETP.GT.U32.AND P6, PT, R0, R8, PT ;  /* 0x000000080000720c */ /* 0x000fe20003fc4070 */
[----:B------:R-:W-:Y:S01]  /*6760*/  @!P2 IMAD.IADD R2, R2, 0x1, -R0 ;  /* 0x000000010202a824 */ /* 0x000fe200078e0a00 */
[----:B------:R-:W-:Y:S02]  /*6770*/  ISETP.GT.U32.AND P3, PT, R0, R12, PT ;  /* 0x0000000c0000720c */ /* 0x000fe40003f64070 */
[----:B------:R-:W-:Y:S02]  /*6780*/  IABS R10, R26 ;  /* 0x0000001a000a7213 */ /* 0x000fe40000000000 */
[----:B------:R-:W-:Y:S02]  /*6790*/  ISETP.GE.AND P0, PT, R26, RZ, PT ;  /* 0x000000ff1a00720c */ /* 0x000fe40003f06270 */
[----:B------:R-:W4:Y:S01]  /*67a0*/  LDL.LU R26, [R1+0x880] ;  /* 0x00088000011a7983 */ /* 0x000f220000300800 */
[----:B------:R-:W-:-:S04]  /*67b0*/  IMAD.HI.U32 R6, R14, R10, RZ ;  /* 0x0000000a0e067227 */ /* 0x000fc800078e00ff */
[----:B------:R-:W-:-:S04]  /*67c0*/  IMAD.MOV R5, RZ, RZ, -R6 ;  /* 0x000000ffff057224 */ /* 0x000fc800078e0a06 */
[----:B------:R-:W-:Y:S02]  /*67d0*/  IMAD R10, R0, R5, R10 ;  /* 0x00000005000a7224 */ /* 0x000fe400078e020a */
[----:B------:R-:W-:-:S03]  /*67e0*/  @!P6 IMAD.IADD R8, R8, 0x1, -R0 ;  /* 0x000000010808e824 */ /* 0x000fc600078e0a00 */
[----:B------:R-:W-:Y:S01]  /*67f0*/  ISETP.GT.U32.AND P6, PT, R0, R10, PT ;  /* 0x0000000a0000720c */ /* 0x000fe20003fc4070 */
[----:B------:R-:W-:-:S04]  /*6800*/  IMAD.MOV.U32 R13, RZ, RZ, R2 ;  /* 0x000000ffff0d7224 */ /* 0x000fc800078e0002 */
[----:B------:R-:W-:Y:S02]  /*6810*/  @!P5 IMAD.MOV R13, RZ, RZ, -R13 ;  /* 0x000000ffff0dd224 */ /* 0x000fe400078e0a0d */
[----:B------:R-:W-:-:S06]  /*6820*/  @!P3 IMAD.IADD R12, R12, 0x1, -R0 ;  /* 0x000000010c0cb824 */ /* 0x000fcc00078e0a00 */
[----:B------:R-:W-:-:S05]  /*6830*/  @!P6 IMAD.IADD R10, R10, 0x1, -R0 ;  /* 0x000000010a0ae824 */ /* 0x000fca00078e0a00 */
[----:B------:R-:W-:Y:S02]  /*6840*/  ISETP.GT.U32.AND P6, PT, R0, R10, PT ;  /* 0x0000000a0000720c */ /* 0x000fe40003fc4070 */
[----:B--2---:R-:W-:-:S05]  /*6850*/  IABS R9, R27 ;  /* 0x0000001b00097213 */ /* 0x004fca0000000000 */
[----:B------:R-:W-:Y:S01]  /*6860*/  IMAD.HI.U32 R4, R14, R9, RZ ;  /* 0x000000090e047227 */ /* 0x000fe200078e00ff */
[----:B------:R-:W-:Y:S02]  /*6870*/  ISETP.GE.AND P2, PT, R27, RZ, PT ;  /* 0x000000ff1b00720c */ /* 0x000fe40003f46270 */
[----:B------:R-:W2:Y:S01]  /*6880*/  LDL.LU R27, [R1+0x884] ;  /* 0x00088400011b7983 */ /* 0x000ea20000300800 */
[----:B------:R-:W-:-:S03]  /*6890*/  IMAD.MOV R4, RZ, RZ, -R4 ;  /* 0x000000ffff047224 */ /* 0x000fc600078e0a04 */
[----:B------:R-:W-:Y:S01]  /*68a0*/  STL [R1+0x44], R13 ;  /* 0x0000440d01007387 */ /* 0x000fe20000100800 */
[----:B------:R-:W-:Y:S01]  /*68b0*/  IMAD R9, R0, R4, R9 ;  /* 0x0000000400097224 */ /* 0x000fe200078e0209 */
[----:B------:R-:W-:Y:S02]  /*68c0*/  ISETP.GE.AND P3, PT, R21, RZ, PT ;  /* 0x000000ff1500720c */ /* 0x000fe40003f66270 */
[----:B0-----:R-:W-:Y:S02]  /*68d0*/  IABS R7, R21 ;  /* 0x0000001500077213 */ /* 0x001fe40000000000 */
[----:B------:R-:W2:Y:S01]  /*68e0*/  LDL.LU R21, [R1+0x888] ;  /* 0x0008880001157983 */ /* 0x000ea20000300800 */
[----:B------:R-:W-:Y:S01]  /*68f0*/  @!P6 IMAD.IADD R10, R10, 0x1, -R0 ;  /* 0x000000010a0ae824 */ /* 0x000fe200078e0a00 */
[----:B------:R-:W-:Y:S02]  /*6900*/  ISETP.GT.U32.AND P5, PT, R0, R12, PT ;  /* 0x0000000c0000720c */ /* 0x000fe40003fa4070 */
[----:B------:R-:W-:Y:S01]  /*6910*/  ISETP.GE.AND P1, PT, R24, RZ, PT ;  /* 0x000000ff1800720c */ /* 0x000fe20003f26270 */
[----:B------:R-:W-:Y:S01]  /*6920*/  @!P4 IMAD.MOV R8, RZ, RZ, -R8 ;  /* 0x000000ffff08c224 */ /* 0x000fe200078e0a08 */
[----:B------:R-:W-:-:S09]  /*6930*/  ISETP.GT.U32.AND P4, PT, R0, R9, PT ;  /* 0x000000090000720c */ /* 0x000fd20003f84070 */
[----:B------:R-:W-:Y:S01]  /*6940*/  @!P5 IMAD.IADD R12, R12, 0x1, -R0 ;  /* 0x000000010c0cd824 */ /* 0x000fe200078e0a00 */
[----:B---3--:R-:W-:-:S05]  /*6950*/  IABS R4, R22 ;  /* 0x0000001600047213 */ /* 0x008fca0000000000 */
[----:B------:R-:W-:-:S04]  /*6960*/  IMAD.HI.U32 R2, R14, R4, RZ ;  /* 0x000000040e027227 */ /* 0x000fc800078e00ff */
[----:B------:R-:W-:-:S04]  /*6970*/  IMAD.MOV R2, RZ, RZ, -R2 ;  /* 0x000000ffff027224 */ /* 0x000fc800078e0a02 */
[----:B------:R-:W-:-:S05]  /*6980*/  IMAD R4, R0, R2, R4 ;  /* 0x0000000200047224 */ /* 0x000fca00078e0204 */
[----:B------:R-:W-:Y:S01]  /*6990*/  ISETP.GT.U32.AND P6, PT, R0, R4, PT ;  /* 0x000000040000720c */ /* 0x000fe20003fc4070 */
[----:B------:R-:W-:-:S12]  /*69a0*/  @!P1 IMAD.MOV R12, RZ, RZ, -R12 ;  /* 0x000000ffff0c9224 */ /* 0x000fd800078e0a0c */
[----:B------:R-:W-:-:S05]  /*69b0*/  @!P6 IMAD.IADD R4, R4, 0x1, -R0 ;  /* 0x000000010404e824 */ /* 0x000fca00078e0a00 */
[----:B------:R-:W-:Y:S01]  /*69c0*/  ISETP.GT.U32.AND P1, PT, R0, R4, PT ;  /* 0x000000040000720c */ /* 0x000fe20003f24070 */
[----:B------:R-:W-:Y:S01]  /*69d0*/  @!P4 IMAD.IADD R9, R9, 0x1, -R0 ;  /* 0x000000010909c824 */ /* 0x000fe200078e0a00 */
[----:B------:R0:W-:Y:S01]  /*69e0*/  STL [R1+0x40], R8 ;  /* 0x0000400801007387 */ /* 0x0001e20000100800 */
[----:B------:R-:W-:Y:S01]  /*69f0*/  @!P0 IMAD.MOV R10, RZ, RZ, -R10 ;  /* 0x000000ffff0a8224 */ /* 0x000fe200078e0a0a */
[----:B------:R-:W-:Y:S02]  /*6a00*/  ISETP.GE.AND P4, PT, R22, RZ, PT ;  /* 0x000000ff1600720c */ /* 0x000fe40003f86270 */
[----:B------:R-:W3:Y:S04]  /*6a10*/  LDL.LU R22, [R1+0x88c] ;  /* 0x00088c0001167983 */ /* 0x000ee80000300800 */
[----:B------:R1:W-:Y:S01]  /*6a20*/  STL [R1+0x38], R12 ;  /* 0x0000380c01007387 */ /* 0x0003e20000100800 */
[----:B----4-:R-:W-:-:S02]  /*6a30*/  IABS R5, R23 ;  /* 0x0000001700057213 */ /* 0x010fc40000000000 */
[----:B------:R-:W-:Y:S01]  /*6a40*/  @!P1 IMAD.IADD R4, R4, 0x1, -R0 ;  /* 0x0000000104049824 */ /* 0x000fe200078e0a00 */
[----:B------:R-:W4:Y:S01]  /*6a50*/  LDL.LU R24, [R1+0x890] ;  /* 0x0008900001187983 */ /* 0x000f220000300800 */
[----:B------:R-:W-:-:S03]  /*6a60*/  ISETP.GE.AND P1, PT, R23, RZ, PT ;  /* 0x000000ff1700720c */ /* 0x000fc60003f26270 */
[----:B------:R0:W-:Y:S04]  /*6a70*/  STL [R1+0xf4], R10 ;  /* 0x0000f40a01007387 */ /* 0x0001e80000100800 */
[----:B------:R-:W4:Y:S01]  /*6a80*/  LDL.LU R23, [R1+0x894] ;  /* 0x0008940001177983 */ /* 0x000f220000300800 */
[----:B------:R-:W-:-:S04]  /*6a90*/  IMAD.HI.U32 R6, R14, R7, RZ ;  /* 0x000000070e067227 */ /* 0x000fc800078e00ff */
[----:B------:R-:W-:-:S04]  /*6aa0*/  IMAD.MOV R6, RZ, RZ, -R6 ;  /* 0x000000ffff067224 */ /* 0x000fc800078e0a06 */
[----:B------:R-:W-:-:S05]  /*6ab0*/  IMAD R7, R0, R6, R7 ;  /* 0x0000000600077224 */ /* 0x000fca00078e0207 */
[----:B------:R-:W-:Y:S02]  /*6ac0*/  ISETP.GT.U32.AND P5, PT, R0, R7, PT ;  /* 0x000000070000720c */ /* 0x000fe40003fa4070 */
[----:B------:R-:W-:-:S05]  /*6ad0*/  IABS R11, R25 ;  /* 0x00000019000b7213 */ /* 0x000fca0000000000 */
[----:B------:R-:W-:-:S04]  /*6ae0*/  IMAD.HI.U32 R2, R14, R11, RZ ;  /* 0x0000000b0e027227 */ /* 0x000fc800078e00ff */
[----:B------:R-:W-:Y:S02]  /*6af0*/  IMAD.MOV R2, RZ, RZ, -R2 ;  /* 0x000000ffff027224 */ /* 0x000fe400078e0a02 */
[----:B------:R-:W-:Y:S02]  /*6b00*/  @!P5 IMAD.IADD R7, R7, 0x1, -R0 ;  /* 0x000000010707d824 */ /* 0x000fe400078e0a00 */
[----:B------:R-:W-:-:S03]  /*6b10*/  IMAD R11, R0, R2, R11 ;  /* 0x00000002000b7224 */ /* 0x000fc600078e020b */
[----:B------:R-:W-:Y:S01]  /*6b20*/  ISETP.GT.U32.AND P6, PT, R0, R7, PT ;  /* 0x000000070000720c */ /* 0x000fe20003fc4070 */
[----:B0-----:R-:W-:-:S04]  /*6b30*/  IMAD.HI.U32 R8, R14, R5, RZ ;  /* 0x000000050e087227 */ /* 0x001fc800078e00ff */
[----:B------:R-:W-:Y:S01]  /*6b40*/  IMAD.MOV R8, RZ, RZ, -R8 ;  /* 0x000000ffff087224 */ /* 0x000fe200078e0a08 */
[----:B------:R-:W-:-:S03]  /*6b50*/  ISETP.GT.U32.AND P5, PT, R0, R9, PT ;  /* 0x000000090000720c */ /* 0x000fc60003fa4070 */
[----:B------:R-:W-:-:S04]  /*6b60*/  IMAD R5, R0, R8, R5 ;  /* 0x0000000800057224 */ /* 0x000fc800078e0205 */
[----:B------:R-:W-:Y:S01]  /*6b70*/  @!P6 IMAD.IADD R7, R7, 0x1, -R0 ;  /* 0x000000010707e824 */ /* 0x000fe200078e0a00 */
[----:B------:R-:W-:-:S05]  /*6b80*/  ISETP.GT.U32.AND P0, PT, R0, R5, PT ;  /* 0x000000050000720c */ /* 0x000fca0003f04070 */
[----:B------:R-:W-:Y:S02]  /*6b90*/  @!P5 IMAD.IADD R9, R9, 0x1, -R0 ;  /* 0x000000010909d824 */ /* 0x000fe400078e0a00 */
[----:B------:R-:W-:Y:S02]  /*6ba0*/  @!P3 IMAD.MOV R7, RZ, RZ, -R7 ;  /* 0x000000ffff07b224 */ /* 0x000fe400078e0a07 */
[----:B------:R-:W-:Y:S01]  /*6bb0*/  @!P2 IMAD.MOV R9, RZ, RZ, -R9 ;  /* 0x000000ffff09a224 */ /* 0x000fe200078e0a09 */
[----:B------:R-:W-:Y:S01]  /*6bc0*/  ISETP.GT.U32.AND P5, PT, R0, R11, PT ;  /* 0x0000000b0000720c */ /* 0x000fe20003fa4070 */
[----:B------:R-:W-:Y:S02]  /*6bd0*/  @!P4 IMAD.MOV R4, RZ, RZ, -R4 ;  /* 0x000000ffff04c224 */ /* 0x000fe400078e0a04 */
[----:B------:R-:W-:Y:S01]  /*6be0*/  @!P0 IMAD.IADD R5, R5, 0x1, -R0 ;  /* 0x0000000105058824 */ /* 0x000fe200078e0a00 */
[----:B------:R-:W-:Y:S02]  /*6bf0*/  ISETP.GE.AND P0, PT, R25, RZ, PT ;  /* 0x000000ff1900720c */ /* 0x000fe40003f06270 */
[----:B------:R-:W4:Y:S04]  /*6c00*/  LDL.LU R25, [R1+0x898] ;  /* 0x0008980001197983 */ /* 0x000f280000300800 */
[----:B------:R-:W-:Y:S01]  /*6c10*/  STL [R1+0xd4], R9 ;  /* 0x0000d40901007387 */ /* 0x000fe20000100800 */
[----:B------:R-:W-:-:S05]  /*6c20*/  IABS R6, R26 ;  /* 0x0000001a00067213 */ /* 0x000fca0000000000 */
[----:B------:R-:W-:-:S04]  /*6c30*/  IMAD.HI.U32 R2, R14, R6, RZ ;  /* 0x000000060e027227 */ /* 0x000fc800078e00ff */
[----:B------:R-:W-:-:S04]  /*6c40*/  IMAD.MOV R2, RZ, RZ, -R2 ;  /* 0x000000ffff027224 */ /* 0x000fc800078e0a02 */
[----:B------:R-:W-:-:S05]  /*6c50*/  IMAD R6, R0, R2, R6 ;  /* 0x0000000200067224 */ /* 0x000fca00078e0206 */
[----:B------:R-:W-:Y:S01]  /*6c60*/  ISETP.GT.U32.AND P6, PT, R0, R6, PT ;  /* 0x000000060000720c */ /* 0x000fe20003fc4070 */
[----:B------:R4:W-:Y:S01]  /*6c70*/  STL [R1+0xec], R7 ;  /* 0x0000ec0701007387 */ /* 0x0009e20000100800 */
[----:B------:R-:W-:-:S11]  /*6c80*/  ISETP.GE.AND P3, PT, R26, RZ, PT ;  /* 0x000000ff1a00720c */ /* 0x000fd60003f66270 */
[----:B------:R-:W-:-:S05]  /*6c90*/  @!P6 IMAD.IADD R6, R6, 0x1, -R0 ;  /* 0x000000010606e824 */ /* 0x000fca00078e0a00 */
[----:B------:R-:W-:Y:S01]  /*6ca0*/  ISETP.GT.U32.AND P2, PT, R0, R6, PT ;  /* 0x000000060000720c */ /* 0x000fe20003f44070 */
[----:B------:R0:W-:Y:S04]  /*6cb0*/  STL [R1+0xf0], R4 ;  /* 0x0000f00401007387 */ /* 0x0001e80000100800 */
[----:B------:R-:W4:Y:S01]  /*6cc0*/  LDL.LU R26, [R1+0x89c] ;  /* 0x00089c00011a7983 */ /* 0x000f220000300800 */
[----:B------:R-:W-:-:S07]  /*6cd0*/  @!P5 IMAD.IADD R11, R11, 0x1, -R0 ;  /* 0x000000010b0bd824 */ /* 0x000fce00078e0a00 */
[----:B------:R-:W-:Y:S01]  /*6ce0*/  @!P2 IMAD.IADD R6, R6, 0x1, -R0 ;  /* 0x000000010606a824 */ /* 0x000fe200078e0a00 */
[C---:B------:R-:W-:Y:S02]  /*6cf0*/  ISETP.GT.U32.AND P5, PT, R0.reuse, R5, PT ;  /* 0x000000050000720c */ /* 0x040fe40003fa4070 */
[----:B------:R-:W-:-:S11]  /*6d00*/  ISETP.GT.U32.AND P6, PT, R0, R11, PT ;  /* 0x0000000b0000720c */ /* 0x000fd60003fc4070 */
[--C-:B------:R-:W-:Y:S01]  /*6d10*/  @!P5 IMAD.IADD R5, R5, 0x1, -R0.reuse ;  /* 0x000000010505d824 */ /* 0x100fe200078e0a00 */
[----:B--2---:R-:W-:Y:S01]  /*6d20*/  IABS R8, R27 ;  /* 0x0000001b00087213 */ /* 0x004fe20000000000 */
[----:B------:R-:W-:Y:S01]  /*6d30*/  @!P6 IMAD.IADD R11, R11, 0x1, -R0 ;  /* 0x000000010b0be824 */ /* 0x000fe200078e0a00 */
[----:B-1----:R-:W-:Y:S02]  /*6d40*/  IABS R12, R21 ;  /* 0x00000015000c7213 */ /* 0x002fe40000000000 */
[----:B------:R-:W-:Y:S02]  /*6d50*/  ISETP.GE.AND P2, PT, R21, RZ, PT ;  /* 0x000000ff1500720c */ /* 0x000fe40003f46270 */
[----:B------:R-:W2:Y:S01]  /*6d60*/  LDL.LU R21, [R1+0x8a0] ;  /* 0x0008a00001157983 */ /* 0x000ea20000300800 */
[----:B------:R-:W-:-:S04]  /*6d70*/  IMAD.HI.U32 R2, R14, R12, RZ ;  /* 0x0000000c0e027227 */ /* 0x000fc800078e00ff */
[----:B------:R-:W-:-:S04]  /*6d80*/  IMAD.MOV R2, RZ, RZ, -R2 ;  /* 0x000000ffff027224 */ /* 0x000fc800078e0a02 */
[----:B------:R-:W-:Y:S01]  /*6d90*/  IMAD R12, R0, R2, R12 ;  /* 0x00000002000c7224 */ /* 0x000fe200078e020c */
[----:B------:R-:W-:Y:S01]  /*6da0*/  ISETP.GE.AND P5, PT, R27, RZ, PT ;  /* 0x000000ff1b00720c */ /* 0x000fe20003fa6270 */
[----:B------:R-:W-:Y:S01]  /*6db0*/  IMAD.HI.U32 R10, R14, R8, RZ ;  /* 0x000000080e0a7227 */ /* 0x000fe200078e00ff */
[----:B------:R-:W2:Y:S02]  /*6dc0*/  LDL.LU R27, [R1+0x8a4] ;  /* 0x0008a400011b7983 */ /* 0x000ea40000300800 */
[----:B------:R-:W-:Y:S01]  /*6dd0*/  ISETP.GT.U32.AND P6, PT, R0, R12, PT ;  /* 0x0000000c0000720c */ /* 0x000fe20003fc4070 */
[----:B------:R-:W-:-:S04]  /*6de0*/  IMAD.MOV R10, RZ, RZ, -R10 ;  /* 0x000000ffff0a7224 */ /* 0x000fc800078e0a0a */
[----:B------:R-:W-:Y:S02]  /*6df0*/  IMAD R8, R0, R10, R8 ;  /* 0x0000000a00087224 */ /* 0x000fe400078e0208 */
[----:B------:R-:W-:-:S03]  /*6e00*/  @!P0 IMAD.MOV R11, RZ, RZ, -R11 ;  /* 0x000000ffff0b8224 */ /* 0x000fc600078e0a0b */
[----:B------:R-:W-:-:S03]  /*6e10*/  ISETP.GT.U32.AND P4, PT, R0, R8, PT ;  /* 0x000000080000720c */ /* 0x000fc60003f84070 */
[----:B------:R-:W-:Y:S02]  /*6e20*/  @!P6 IMAD.IADD R12, R12, 0x1, -R0 ;  /* 0x000000010c0ce824 */ /* 0x000fe400078e0a00 */
[----:B------:R-:W-:-:S03]  /*6e30*/  IMAD.MOV.U32 R13, RZ, RZ, R5 ;  /* 0x000000ffff0d7224 */ /* 0x000fc600078e0005 */
[----:B------:R-:W-:Y:S01]  /*6e40*/  ISETP.GT.U32.AND P0, PT, R0, R12, PT ;  /* 0x0000000c0000720c */ /* 0x000fe20003f04070 */
[----:B------:R-:W-:Y:S02]  /*6e50*/  @!P1 IMAD.MOV R13, RZ, RZ, -R13 ;  /* 0x000000ffff0d9224 */ /* 0x000fe400078e0a0d */
[----:B------:R-:W-:Y:S02]  /*6e60*/  @!P3 IMAD.MOV R6, RZ, RZ, -R6 ;  /* 0x000000ffff06b224 */ /* 0x000fe400078e0a06 */
[----:B------:R-:W-:-:S08]  /*6e70*/  @!P4 IMAD.IADD R8, R8, 0x1, -R0 ;  /* 0x000000010808c824 */ /* 0x000fd000078e0a00 */
[----:B------:R-:W-:Y:S01]  /*6e80*/  @!P0 IMAD.IADD R12, R12, 0x1, -R0 ;  /* 0x000000010c0c8824 */ /* 0x000fe200078e0a00 */
[----:B---3--:R-:W-:Y:S02]  /*6e90*/  IABS R10, R22 ;  /* 0x00000016000a7213 */ /* 0x008fe40000000000 */
[----:B------:R-:W-:Y:S02]  /*6ea0*/  ISETP.GE.AND P4, PT, R22, RZ, PT ;  /* 0x000000ff1600720c */ /* 0x000fe40003f86270 */
[----:B------:R-:W3:Y:S04]  /*6eb0*/  LDL.LU R22, [R1+0x8a8] ;  /* 0x0008a80001167983 */ /* 0x000ee80000300800 */
[----:B------:R-:W-:Y:S04]  /*6ec0*/  STL [R1+0xe8], R13 ;  /* 0x0000e80d01007387 */ /* 0x000fe80000100800 */
[----:B------:R-:W-:Y:S01]  /*6ed0*/  STL [R1+0xe0], R11 ;  /* 0x0000e00b01007387 */ /* 0x000fe20000100800 */
[----:B----4-:R-:W-:-:S03]  /*6ee0*/  IABS R7, R23 ;  /* 0x0000001700077213 */ /* 0x010fc60000000000 */
[----:B------:R1:W-:Y:S01]  /*6ef0*/  STL [R1+0xe4], R6 ;  /* 0x0000e40601007387 */ /* 0x0003e20000100800 */
[----:B------:R-:W-:-:S03]  /*6f00*/  ISETP.GE.AND P0, PT, R23, RZ, PT ;  /* 0x000000ff1700720c */ /* 0x000fc60003f06270 */
[----:B------:R-:W4:Y:S01]  /*6f10*/  LDL.LU R23, [R1+0x8ac] ;  /* 0x0008ac0001177983 */ /* 0x000f220000300800 */
[----:B------:R-:W-:Y:S01]  /*6f20*/  IMAD.HI.U32 R2, R14, R10, RZ ;  /* 0x0000000a0e027227 */ /* 0x000fe200078e00ff */
[----:B------:R-:W-:-:S03]  /*6f30*/  IABS R9, R24 ;  /* 0x0000001800097213 */ /* 0x000fc60000000000 */
[----:B------:R-:W-:Y:S01]  /*6f40*/  IMAD.MOV R2, RZ, RZ, -R2 ;  /* 0x000000ffff027224 */ /* 0x000fe200078e0a02 */
[----:B------:R-:W-:-:S03]  /*6f50*/  ISETP.GT.U32.AND P1, PT, R0, R8, PT ;  /* 0x000000080000720c */ /* 0x000fc60003f24070 */
[----:B------:R-:W-:Y:S02]  /*6f60*/  IMAD R10, R0, R2, R10 ;  /* 0x00000002000a7224 */ /* 0x000fe400078e020a */
[----:B------:R-:W-:-:S03]  /*6f70*/  IMAD.HI.U32 R2, R14, R9, RZ ;  /* 0x000000090e027227 */ /* 0x000fc600078e00ff */
[----:B------:R-:W-:Y:S01]  /*6f80*/  ISETP.GT.U32.AND P6, PT, R0, R10, PT ;  /* 0x0000000a0000720c */ /* 0x000fe20003fc4070 */
[----:B------:R-:W-:-:S04]  /*6f90*/  IMAD.HI.U32 R5, R14, R7, RZ ;  /* 0x000000070e057227 */ /* 0x000fc800078e00ff */
[----:B------:R-:W-:Y:S02]  /*6fa0*/  IMAD.MOV R2, RZ, RZ, -R2 ;  /* 0x000000ffff027224 */ /* 0x000fe400078e0a02 */
[----:B------:R-:W-:Y:S02]  /*6fb0*/  IMAD.MOV R5, RZ, RZ, -R5 ;  /* 0x000000ffff057224 */ /* 0x000fe400078e0a05 */
[C---:B------:R-:W-:Y:S02]  /*6fc0*/  IMAD R9, R0.reuse, R2, R9 ;  /* 0x0000000200097224 */ /* 0x040fe400078e0209 */
[----:B------:R-:W-:Y:S02]  /*6fd0*/  IMAD R7, R0, R5, R7 ;  /* 0x0000000500077224 */ /* 0x000fe400078e0207 */
[--C-:B------:R-:W-:Y:S01]  /*6fe0*/  @!P1 IMAD.IADD R8, R8, 0x1, -R0.reuse ;  /* 0x0000000108089824 */ /* 0x100fe200078e0a00 */
[----:B------:R-:W-:Y:S01]  /*6ff0*/  ISETP.GT.U32.AND P1, PT, R0, R9, PT ;  /* 0x000000090000720c */ /* 0x000fe20003f24070 */
[----:B------:R-:W-:Y:S01]  /*7000*/  @!P6 IMAD.IADD R10, R10, 0x1, -R0 ;  /* 0x000000010a0ae824 */ /* 0x000fe200078e0a00 */
[----:B------:R-:W-:Y:S01]  /*7010*/  ISETP.GT.U32.AND P6, PT, R0, R7, PT ;  /* 0x000000070000720c */ /* 0x000fe20003fc4070 */
[----:B------:R-:W-:-:S10]  /*7020*/  IMAD.MOV.U32 R15, RZ, RZ, R8 ;  /* 0x000000ffff0f7224 */ /* 0x000fd400078e0008 */
[--C-:B------:R-:W-:Y:S02]  /*7030*/  @!P1 IMAD.IADD R9, R9, 0x1, -R0.reuse ;  /* 0x0000000109099824 */ /* 0x100fe400078e0a00 */
[----:B------:R-:W-:-:S03]  /*7040*/  @!P6 IMAD.IADD R7, R7, 0x1, -R0 ;  /* 0x000000010707e824 */ /* 0x000fc600078e0a00 */
[----:B------:R-:W-:Y:S02]  /*7050*/  ISETP.GT.U32.AND P6, PT, R0, R9, PT ;  /* 0x000000090000720c */ /* 0x000fe40003fc4070 */
[----:B0-----:R-:W-:-:S05]  /*7060*/  IABS R4, R25 ;  /* 0x0000001900047213 */ /* 0x001fca0000000000 */
[----:B------:R-:W-:-:S04]  /*7070*/  IMAD.HI.U32 R2, R14, R4, RZ ;  /* 0x000000040e027227 */ /* 0x000fc800078e00ff */
[----:B------:R-:W-:Y:S01]  /*7080*/  IMAD.MOV R2, RZ, RZ, -R2 ;  /* 0x000000ffff027224 */ /* 0x000fe200078e0a02 */
[----:B------:R-:W-:-:S03]  /*7090*/  ISETP.GT.U32.AND P1, PT, R0, R10, PT ;  /* 0x0000000a0000720c */ /* 0x000fc60003f24070 */
[C---:B------:R-:W-:Y:S02]  /*70a0*/  IMAD R4, R0.reuse, R2, R4 ;  /* 0x0000000200047224 */ /* 0x040fe400078e0204 */
[----:B------:R-:W-:Y:S01]  /*70b0*/  @!P5 IMAD.MOV R15, RZ, RZ, -R15 ;  /* 0x000000ffff0fd224 */ /* 0x000fe200078e0a0f */
[C---:B------:R-:W-:Y:S01]  /*70c0*/  ISETP.GT.U32.AND P5, PT, R0.reuse, R7, PT ;  /* 0x000000070000720c */ /* 0x040fe20003fa4070 */
[----:B------:R-:W-:Y:S01]  /*70d0*/  @!P2 IMAD.MOV R12, RZ, RZ, -R12 ;  /* 0x000000ffff0ca224 */ /* 0x000fe200078e0a0c */
[----:B------:R-:W-:Y:S01]  /*70e0*/  ISETP.GT.U32.AND P2, PT, R0, R4, PT ;  /* 0x000000040000720c */ /* 0x000fe20003f44070 */
[----:B------:R-:W-:-:S04]  /*70f0*/  @!P6 IMAD.IADD R9, R9, 0x1, -R0 ;  /* 0x000000010909e824 */ /* 0x000fc800078e0a00 */
[----:B------:R-:W-:Y:S01]  /*7100*/  @!P1 IMAD.IADD R10, R10, 0x1, -R0 ;  /* 0x000000010a0a9824 */ /* 0x000fe200078e0a00 */
[----:B------:R-:W-:Y:S01]  /*7110*/  STL [R1+0xdc], R15 ;  /* 0x0000dc0f01007387 */ /* 0x000fe20000100800 */
[----:B------:R-:W-:Y:S02]  /*7120*/  ISETP.GE.AND P3, PT, R24, RZ, PT ;  /* 0x000000ff1800720c */ /* 0x000fe40003f66270 */
[----:B------:R-:W-:Y:S02]  /*7130*/  @!P4 IMAD.MOV R10, RZ, RZ, -R10 ;  /* 0x000000ffff0ac224 */ /* 0x000fe400078e0a0a */
[--C-:B------:R-:W-:Y:S02]  /*7140*/  @!P5 IMAD.IADD R7, R7, 0x1, -R0.reuse ;  /* 0x000000010707d824 */ /* 0x100fe400078e0a00 */
[----:B------:R-:W-:Y:S01]  /*7150*/  @!P2 IMAD.IADD R4, R4, 0x1, -R0 ;  /* 0x000000010404a824 */ /* 0x000fe200078e0a00 */
[----:B------:R0:W-:Y:S01]  /*7160*/  STL [R1+0xd8], R12 ;  /* 0x0000d80c01007387 */ /* 0x0001e20000100800 */
[----:B------:R-:W-:-:S03]  /*7170*/  ISETP.GE.AND P1, PT, R25, RZ, PT ;  /* 0x000000ff1900720c */ /* 0x000fc60003f26270 */
[----:B------:R-:W4:Y:S01]  /*7180*/  LDL.LU R24, [R1+0x8b0] ;  /* 0x0008b00001187983 */ /* 0x000f220000300800 */
[----:B------:R-:W-:-:S03]  /*7190*/  ISETP.GT.U32.AND P4, PT, R0, R4, PT ;  /* 0x000000040000720c */ /* 0x000fc60003f84070 */
[----:B------:R-:W4:Y:S04]  /*71a0*/  LDL.LU R25, [R1+0x8b4] ;  /* 0x0008b40001197983 */ /* 0x000f280000300800 */
[----:B------:R4:W-:Y:S01]  /*71b0*/  STL [R1+0xa8], R10 ;  /* 0x0000a80a01007387 */ /* 0x0009e20000100800 */
[----:B-1----:R-:W-:-:S05]  /*71c0*/  IABS R6, R26 ;  /* 0x0000001a00067213 */ /* 0x002fca0000000000 */
[----:B------:R-:W-:-:S04]  /*71d0*/  IMAD.HI.U32 R13, R14, R6, RZ ;  /* 0x000000060e0d7227 */ /* 0x000fc800078e00ff */
[----:B------:R-:W-:-:S04]  /*71e0*/  IMAD.MOV R13, RZ, RZ, -R13 ;  /* 0x000000ffff0d7224 */ /* 0x000fc800078e0a0d */
[----:B------:R-:W-:-:S05]  /*71f0*/  IMAD R6, R0, R13, R6 ;  /* 0x0000000d00067224 */ /* 0x000fca00078e0206 */
[----:B------:R-:W-:Y:S02]  /*7200*/  ISETP.GT.U32.AND P6, PT, R0, R6, PT ;  /* 0x000000060000720c */ /* 0x000fe40003fc4070 */
[----:B--2---:R-:W-:-:S05]  /*7210*/  IABS R5, R21 ;  /* 0x0000001500057213 */ /* 0x004fca0000000000 */
[----:B------:R-:W-:-:S04]  /*7220*/  IMAD.HI.U32 R8, R14, R5, RZ ;  /* 0x000000050e087227 */ /* 0x000fc800078e00ff */
[----:B------:R-:W-:-:S04]  /*7230*/  IMAD.MOV R8, RZ, RZ, -R8 ;  /* 0x000000ffff087224 */ /* 0x000fc800078e0a08 */
[----:B------:R-:W-:Y:S01]  /*7240*/  IMAD R5, R0, R8, R5 ;  /* 0x0000000800057224 */ /* 0x000fe200078e0205 */
[----:B------:R-:W-:-:S04]  /*7250*/  IABS R2, R27 ;  /* 0x0000001b00027213 */ /* 0x000fc80000000000 */
[----:B------:R-:W-:Y:S01]  /*7260*/  ISETP.GT.U32.AND P5, PT, R0, R5, PT ;  /* 0x000000050000720c */ /* 0x000fe20003fa4070 */
[----:B------:R-:W-:Y:S01]  /*7270*/  @!P6 IMAD.IADD R6, R6, 0x1, -R0 ;  /* 0x000000010606e824 */ /* 0x000fe200078e0a00 */
[----:B------:R-:W-:Y:S01]  /*7280*/  ISETP.GE.AND P6, PT, R21, RZ, PT ;  /* 0x000000ff1500720c */ /* 0x000fe20003fc6270 */
[----:B0-----:R-:W-:Y:S01]  /*7290*/  IMAD.HI.U32 R12, R14, R2, RZ ;  /* 0x000000020e0c7227 */ /* 0x001fe200078e00ff */
[----:B------:R-:W2:Y:S03]  /*72a0*/  LDL.LU R21, [R1+0x8b8] ;  /* 0x0008b80001157983 */ /* 0x000ea60000300800 */
[----:B------:R-:W-:-:S04]  /*72b0*/  IMAD.MOV R12, RZ, RZ, -R12 ;  /* 0x000000ffff0c7224 */ /* 0x000fc800078e0a0c */
[----:B------:R-:W-:Y:S02]  /*72c0*/  IMAD R2, R0, R12, R2 ;  /* 0x0000000c00027224 */ /* 0x000fe400078e0202 */
[--C-:B------:R-:W-:Y:S02]  /*72d0*/  @!P5 IMAD.IADD R5, R5, 0x1, -R0.reuse ;  /* 0x000000010505d824 */ /* 0x100fe400078e0a00 */
[----:B------:R-:W-:Y:S01]  /*72e0*/  @!P4 IMAD.IADD R4, R4, 0x1, -R0 ;  /* 0x000000010404c824 */ /* 0x000fe200078e0a00 */
[C---:B------:R-:W-:Y:S02]  /*72f0*/  ISETP.GT.U32.AND P4, PT, R0.reuse, R2, PT ;  /* 0x000000020000720c */ /* 0x040fe40003f84070 */
[----:B------:R-:W-:Y:S01]  /*7300*/  ISETP.GT.U32.AND P5, PT, R0, R5, PT ;  /* 0x000000050000720c */ /* 0x000fe20003fa4070 */
[----:B------:R-:W-:Y:S02]  /*7310*/  IMAD.MOV.U32 R12, RZ, RZ, R4 ;  /* 0x000000ffff0c7224 */ /* 0x000fe400078e0004 */
[----:B------:R-:W-:-:S02]  /*7320*/  @!P3 IMAD.MOV R9, RZ, RZ, -R9 ;  /* 0x000000ffff09b224 */ /* 0x000fc400078e0a09 */
[----:B------:R-:W-:Y:S02]  /*7330*/  @!P0 IMAD.MOV R7, RZ, RZ, -R7 ;  /* 0x000000ffff078224 */ /* 0x000fe400078e0a07 */
[----:B------:R-:W-:Y:S01]  /*7340*/  @!P1 IMAD.MOV R12, RZ, RZ, -R12 ;  /* 0x000000ffff0c9224 */ /* 0x000fe200078e0a0c */
[----:B------:R0:W-:Y:S01]  /*7350*/  STL [R1+0xc0], R9 ;  /* 0x0000c00901007387 */ /* 0x0001e20000100800 */
[----:B------:R-:W-:-:S03]  /*7360*/  ISETP.GE.AND P2, PT, R26, RZ, PT ;  /* 0x000000ff1a00720c */ /* 0x000fc60003f46270 */
[----:B------:R-:W-:Y:S01]  /*7370*/  STL [R1+0xc8], R7 ;  /* 0x0000c80701007387 */ /* 0x000fe20000100800 */
[--C-:B------:R-:W-:Y:S01]  /*7380*/  @!P5 IMAD.IADD R5, R5, 0x1, -R0.reuse ;  /* 0x000000010505d824 */ /* 0x100fe200078e0a00 */
[----:B------:R-:W-:Y:S02]  /*7390*/  ISETP.GE.AND P0, PT, R27, RZ, PT ;  /* 0x000000ff1b00720c */ /* 0x000fe40003f06270 */
[----:B------:R1:W-:Y:S01]  /*73a0*/  STL [R1+0xd0], R12 ;  /* 0x0000d00c01007387 */ /* 0x0003e20000100800 */
[----:B------:R-:W-:-:S03]  /*73b0*/  @!P4 IMAD.IADD R2, R2, 0x1, -R0 ;  /* 0x000000010202c824 */ /* 0x000fc600078e0a00 */
[----:B------:R-:W2:Y:S01]  /*73c0*/  LDL.LU R26, [R1+0x8bc] ;  /* 0x0008bc00011a7983 */ /* 0x000ea20000300800 */
[----:B---3--:R-:W-:Y:S02]  /*73d0*/  IABS R11, R22 ;  /* 0x00000016000b7213 */ /* 0x008fe40000000000 */
[----:B------:R-:W-:Y:S02]  /*73e0*/  ISETP.GE.AND P5, PT, R22, RZ, PT ;  /* 0x000000ff1600720c */ /* 0x000fe40003fa6270 */
[----:B------:R-:W3:Y:S04]  /*73f0*/  LDL.LU R22, [R1+0x8c0] ;  /* 0x0008c00001167983 */ /* 0x000ee80000300800 */
[----:B------:R-:W3:Y:S01]  /*7400*/  LDL.LU R27, [R1+0x8c4] ;  /* 0x0008c400011b7983 */ /* 0x000ee20000300800 */
[----:B----4-:R-:W-:-:S02]  /*7410*/  IABS R10, R23 ;  /* 0x00000017000a7213 */ /* 0x010fc40000000000 */
[----:B------:R-:W-:Y:S02]  /*7420*/  ISETP.GE.AND P4, PT, R23, RZ, PT ;  /* 0x000000ff1700720c */ /* 0x000fe40003f86270 */
[----:B------:R-:W4:Y:S01]  /*7430*/  LDL.LU R23, [R1+0x8c8] ;  /* 0x0008c80001177983 */ /* 0x000f220000300800 */
[----:B------:R-:W-:-:S04]  /*7440*/  IMAD.HI.U32 R8, R14, R11, RZ ;  /* 0x0000000b0e087227 */ /* 0x000fc800078e00ff */
[----:B------:R-:W-:Y:S01]  /*7450*/  IMAD.MOV R8, RZ, RZ, -R8 ;  /* 0x000000ffff087224 */ /* 0x000fe200078e0a08 */
[----:B------:R-:W-:-:S03]  /*7460*/  ISETP.GT.U32.AND P3, PT, R0, R6, PT ;  /* 0x000000060000720c */ /* 0x000fc60003f64070 */
[----:B------:R-:W-:Y:S02]  /*7470*/  IMAD R11, R0, R8, R11 ;  /* 0x00000008000b7224 */ /* 0x000fe400078e020b */
[----:B------:R-:W-:-:S04]  /*7480*/  IMAD.HI.U32 R8, R14, R10, RZ ;  /* 0x0000000a0e087227 */ /* 0x000fc800078e00ff */
[----:B------:R-:W-:Y:S01]  /*7490*/  IMAD.MOV R8, RZ, RZ, -R8 ;  /* 0x000000ffff087224 */ /* 0x000fe200078e0a08 */
[----:B------:R-:W-:-:S03]  /*74a0*/  ISETP.GT.U32.AND P1, PT, R0, R11, PT ;  /* 0x0000000b0000720c */ /* 0x000fc60003f24070 */
[----:B------:R-:W-:Y:S02]  /*74b0*/  IMAD R10, R0, R8, R10 ;  /* 0x00000008000a7224 */ /* 0x000fe400078e020a */
[----:B------:R-:W-:-:S03]  /*74c0*/  @!P3 IMAD.IADD R6, R6, 0x1, -R0 ;  /* 0x000000010606b824 */ /* 0x000fc600078e0a00 */
[----:B------:R-:W-:Y:S01]  /*74d0*/  ISETP.GT.U32.AND P3, PT, R0, R10, PT ;  /* 0x0000000a0000720c */ /* 0x000fe20003f64070 */
[----:B------:R-:W-:-:S04]  /*74e0*/  @!P2 IMAD.MOV R6, RZ, RZ, -R6 ;  /* 0x000000ffff06a224 */ /* 0x000fc800078e0a06 */
[--C-:B------:R-:W-:Y:S02]  /*74f0*/  @!P1 IMAD.IADD R11, R11, 0x1, -R0.reuse ;  /* 0x000000010b0b9824 */ /* 0x100fe400078e0a00 */
[----:B------:R-:W-:Y:S01]  /*7500*/  @!P6 IMAD.MOV R5, RZ, RZ, -R5 ;  /* 0x000000ffff05e224 */ /* 0x000fe200078e0a05 */
[----:B------:R0:W-:Y:S05]  /*7510*/  STL [R1+0xcc], R6 ;  /* 0x0000cc0601007387 */ /* 0x0001ea0000100800 */
[----:B------:R-:W-:Y:S01]  /*7520*/  @!P3 IMAD.IADD R10, R10, 0x1, -R0 ;  /* 0x000000010a0ab824 */ /* 0x000fe200078e0a00 */
[C---:B------:R-:W-:Y:S01]  /*7530*/  ISETP.GT.U32.AND P3, PT, R0.reuse, R11, PT ;  /* 0x0000000b0000720c */ /* 0x040fe20003f64070 */
[----:B------:R0:W-:Y:S03]  /*7540*/  STL [R1+0x188], R5 ;  /* 0x0001880501007387 */ /* 0x0001e60000100800 */
[----:B------:R-:W-:-:S02]  /*7550*/  ISETP.GT.U32.AND P2, PT, R0, R10, PT ;  /* 0x0000000a0000720c */ /* 0x000fc40003f44070 */
[----:B------:R-:W-:-:S07]  /*7560*/  ISETP.GT.U32.AND P1, PT, R0, R2, PT ;  /* 0x000000020000720c */ /* 0x000fce0003f24070 */
[----:B------:R-:W-:-:S04]  /*7570*/  @!P3 IMAD.IADD R11, R11, 0x1, -R0 ;  /* 0x000000010b0bb824 */ /* 0x000fc800078e0a00 */
[--C-:B------:R-:W-:Y:S02]  /*7580*/  @!P2 IMAD.IADD R10, R10, 0x1, -R0.reuse ;  /* 0x000000010a0aa824 */ /* 0x100fe400078e0a00 */
[----:B------:R-:W-:Y:S01]  /*7590*/  @!P1 IMAD.IADD R2, R2, 0x1, -R0 ;  /* 0x0000000102029824 */ /* 0x000fe200078e0a00 */
[----:B0-----:R-:W-:Y:S02]  /*75a0*/  IABS R9, R24 ;  /* 0x0000001800097213 */ /* 0x001fe40000000000 */
[----:B------:R-:W-:Y:S02]  /*75b0*/  ISETP.GE.AND P6, PT, R24, RZ, PT ;  /* 0x000000ff1800720c */ /* 0x000fe40003fc6270 */
[----:B------:R-:W3:Y:S01]  /*75c0*/  LDL.LU R24, [R1+0x8cc] ;  /* 0x0008cc0001187983 */ /* 0x000ee20000300800 */
[----:B------:R-:W-:Y:S01]  /*75d0*/  IMAD.HI.U32 R4, R14, R9, RZ ;  /* 0x000000090e047227 */ /* 0x000fe200078e00ff */
[----:B------:R-:W-:Y:S02]  /*75e0*/  IABS R8, R25 ;  /* 0x0000001900087213 */ /* 0x000fe40000000000 */
[----:B------:R-:W-:Y:S01]  /*75f0*/  ISETP.GE.AND P1, PT, R25, RZ, PT ;  /* 0x000000ff1900720c */ /* 0x000fe20003f26270 */
[----:B-1----:R-:W-:-:S02]  /*7600*/  IMAD.MOV.U32 R12, RZ, RZ, R2 ;  /* 0x000000ffff0c7224 */ /* 0x002fc400078e0002 */
[----:B------:R-:W-:Y:S02]  /*7610*/  @!P5 IMAD.MOV R11, RZ, RZ, -R11 ;  /* 0x000000ffff0bd224 */ /* 0x000fe400078e0a0b */
[----:B------:R-:W-:Y:S02]  /*7620*/  @!P0 IMAD.MOV R12, RZ, RZ, -R12 ;  /* 0x000000ffff0c8224 */ /* 0x000fe400078e0a0c */
[----:B------:R-:W-:Y:S01]  /*7630*/  @!P4 IMAD.MOV R10, RZ, RZ, -R10 ;  /* 0x000000ffff0ac224 */ /* 0x000fe200078e0a0a */
[----:B--2---:R-:W-:-:S05]  /*7640*/  IABS R7, R21 ;  /* 0x0000001500077213 */ /* 0x004fca0000000000 */
[----:B------:R-:W-:Y:S02]  /*7650*/  IMAD.MOV.U32 R6, RZ, RZ, R7 ;  /* 0x000000ffff067224 */ /* 0x000fe400078e0007 */
[----:B------:R-:W-:-:S04]  /*7660*/  IMAD.MOV R7, RZ, RZ, -R4 ;  /* 0x000000ffff077224 */ /* 0x000fc800078e0a04 */
[----:B------:R-:W-:-:S05]  /*7670*/  IMAD R9, R0, R7, R9 ;  /* 0x0000000700097224 */ /* 0x000fca00078e0209 */
[----:B------:R-:W-:Y:S01]  /*7680*/  ISETP.GT.U32.AND P3, PT, R0, R9, PT ;  /* 0x000000090000720c */ /* 0x000fe20003f64070 */
[C---:B------:R-:W-:Y:S01]  /*7690*/  IMAD.HI.U32 R4, R14.reuse, R8, RZ ;  /* 0x000000080e047227 */ /* 0x040fe200078e00ff */
[----:B------:R-:W-:Y:S02]  /*76a0*/  ISETP.GE.AND P2, PT, R21, RZ, PT ;  /* 0x000000ff1500720c */ /* 0x000fe40003f46270 */
[----:B------:R-:W2:Y:S01]  /*76b0*/  LDL.LU R21, [R1+0x8d0] ;  /* 0x0008d00001157983 */ /* 0x000ea20000300800 */
[----:B------:R-:W-:-:S03]  /*76c0*/  IMAD.HI.U32 R5, R14, R6, RZ ;  /* 0x000000060e057227 */ /* 0x000fc600078e00ff */
[----:B------:R-:W2:Y:S01]  /*76d0*/  LDL.LU R25, [R1+0x8d4] ;  /* 0x0008d40001197983 */ /* 0x000ea20000300800 */
[----:B------:R-:W-:Y:S02]  /*76e0*/  IMAD.MOV R4, RZ, RZ, -R4 ;  /* 0x000000ffff047224 */ /* 0x000fe400078e0a04 */
[----:B------:R-:W-:Y:S02]  /*76f0*/  IMAD.MOV R5, RZ, RZ, -R5 ;  /* 0x000000ffff057224 */ /* 0x000fe400078e0a05 */
[C---:B------:R-:W-:Y:S02]  /*7700*/  IMAD R8, R0.reuse, R4, R8 ;  /* 0x0000000400087224 */ /* 0x040fe400078e0208 */
[----:B------:R-:W-:Y:S02]  /*7710*/  IMAD R6, R0, R5, R6 ;  /* 0x0000000500067224 */ /* 0x000fe400078e0206 */
[----:B------:R-:W-:Y:S01]  /*7720*/  @!P3 IMAD.IADD R9, R9, 0x1, -R0 ;  /* 0x000000010909b824 */ /* 0x000fe200078e0a00 */
[----:B------:R-:W-:-:S04]  /*7730*/  IABS R5, R26 ;  /* 0x0000001a00057213 */ /* 0x000fc80000000000 */
[C---:B------:R-:W-:Y:S02]  /*7740*/  ISETP.GT.U32.AND P3, PT, R0.reuse, R9, PT ;  /* 0x000000090000720c */ /* 0x040fe40003f64070 */
[C---:B------:R-:W-:Y:S02]  /*7750*/  ISETP.GT.U32.AND P0, PT, R0.reuse, R8, PT ;  /* 0x000000080000720c */ /* 0x040fe40003f04070 */
[----:B------:R-:W-:Y:S01]  /*7760*/  ISETP.GT.U32.AND P5, PT, R0, R6, PT ;  /* 0x000000060000720c */ /* 0x000fe20003fa4070 */
[----:B------:R-:W-:Y:S01]  /*7770*/  STL [R1+0xc4], R12 ;  /* 0x0000c40c01007387 */ /* 0x000fe20000100800 */
[----:B------:R-:W-:-:S03]  /*7780*/  ISETP.GE.AND P4, PT, R26, RZ, PT ;  /* 0x000000ff1a00720c */ /* 0x000fc60003f86270 */
[----:B------:R0:W-:Y:S04]  /*7790*/  STL [R1+0xb8], R11 ;  /* 0x0000b80b01007387 */ /* 0x0001e80000100800 */
[--C-:B------:R-:W-:Y:S01]  /*77a0*/  @!P3 IMAD.IADD R9, R9, 0x1, -R0.reuse ;  /* 0x000000010909b824 */ /* 0x100fe200078e0a00 */
[----:B------:R-:W-:Y:S01]  /*77b0*/  STL [R1+0xbc], R10 ;  /* 0x0000bc0a01007387 */ /* 0x000fe20000100800 */
[--C-:B------:R-:W-:Y:S02]  /*77c0*/  @!P0 IMAD.IADD R8, R8, 0x1, -R0.reuse ;  /* 0x0000000108088824 */ /* 0x100fe400078e0a00 */
[----:B------:R-:W-:Y:S01]  /*77d0*/  @!P5 IMAD.IADD R6, R6, 0x1, -R0 ;  /* 0x000000010606d824 */ /* 0x000fe200078e0a00 */
[----:B------:R-:W2:Y:S02]  /*77e0*/  LDL.LU R26, [R1+0x8d8] ;  /* 0x0008d800011a7983 */ /* 0x000ea40000300800 */
[----:B------:R-:W-:-:S02]  /*77f0*/  ISETP.GT.U32.AND P0, PT, R0, R8, PT ;  /* 0x000000080000720c */ /* 0x000fc40003f04070 */
[----:B----4-:R-:W-:-:S05]  /*7800*/  IABS R4, R23 ;  /* 0x0000001700047213 */ /* 0x010fca0000000000 */
[----:B------:R-:W-:Y:S02]  /*7810*/  IMAD.MOV.U32 R2, RZ, RZ, R4 ;  /* 0x000000ffff027224 */ /* 0x000fe400078e0004 */
[----:B------:R-:W-:-:S04]  /*7820*/  IMAD.HI.U32 R4, R14, R5, RZ ;  /* 0x000000050e047227 */ /* 0x000fc800078e00ff */
[----:B------:R-:W-:-:S04]  /*7830*/  IMAD.MOV R4, RZ, RZ, -R4 ;  /* 0x000000ffff047224 */ /* 0x000fc800078e0a04 */
[----:B------:R-:W-:Y:S01]  /*7840*/  IMAD R5, R0, R4, R5 ;  /* 0x0000000400057224 */ /* 0x000fe200078e0205 */
[----:B---3--:R-:W-:-:S04]  /*7850*/  IABS R13, R22 ;  /* 0x00000016000d7213 */ /* 0x008fc80000000000 */
[----:B------:R-:W-:Y:S02]  /*7860*/  ISETP.GT.U32.AND P3, PT, R0, R5, PT ;  /* 0x000000050000720c */ /* 0x000fe40003f64070 */
[----:B------:R-:W-:Y:S02]  /*7870*/  ISETP.GE.AND P5, PT, R22, RZ, PT ;  /* 0x000000ff1600720c */ /* 0x000fe40003fa6270 */
[----:B------:R-:W3:Y:S01]  /*7880*/  LDL.LU R22, [R1+0x8dc] ;  /* 0x0008dc0001167983 */ /* 0x000ee20000300800 */
[----:B0-----:R-:W-:-:S04]  /*7890*/  IMAD.HI.U32 R11, R14, R13, RZ ;  /* 0x0000000d0e0b7227 */ /* 0x001fc800078e00ff */
[----:B------:R-:W-:-:S04]  /*78a0*/  IMAD.MOV R11, RZ, RZ, -R11 ;  /* 0x000000ffff0b7224 */ /* 0x000fc800078e0a0b */
[--C-:B------:R-:W-:Y:S01]  /*78b0*/  @!P3 IMAD.IADD R5, R5, 0x1, -R0.reuse ;  /* 0x000000010505b824 */ /* 0x100fe200078e0a00 */
[C---:B------:R-:W-:Y:S01]  /*78c0*/  ISETP.GT.U32.AND P3, PT, R0.reuse, R6, PT ;  /* 0x000000060000720c */ /* 0x040fe20003f64070 */
[----:B------:R-:W-:Y:S02]  /*78d0*/  IMAD R13, R0, R11, R13 ;  /* 0x0000000b000d7224 */ /* 0x000fe400078e020d */
[----:B------:R-:W-:Y:S02]  /*78e0*/  @!P6 IMAD.MOV R9, RZ, RZ, -R9 ;  /* 0x000000ffff09e224 */ /* 0x000fe400078e0a09 */
[--C-:B------:R-:W-:Y:S01]  /*78f0*/  @!P0 IMAD.IADD R8, R8, 0x1, -R0.reuse ;  /* 0x0000000108088824 */ /* 0x100fe200078e0a00 */
[C---:B------:R-:W-:Y:S02]  /*7900*/  ISETP.GT.U32.AND P0, PT, R0.reuse, R13, PT ;  /* 0x0000000d0000720c */ /* 0x040fe40003f04070 */
[----:B------:R-:W-:Y:S01]  /*7910*/  ISETP.GT.U32.AND P6, PT, R0, R5, PT ;  /* 0x000000050000720c */ /* 0x000fe20003fc4070 */
[----:B------:R0:W-:Y:S04]  /*7920*/  STL [R1+0xb4], R9 ;  /* 0x0000b40901007387 */ /* 0x0001e80000100800 */
[----:B------:R-:W-:-:S02]  /*7930*/  @!P3 IMAD.IADD R6, R6, 0x1, -R0 ;  /* 0x000000010606b824 */ /* 0x000fc400078e0a00 */
[----:B0-----:R-:W-:Y:S02]  /*7940*/  IMAD.MOV.U32 R9, RZ, RZ, R8 ;  /* 0x000000ffff097224 */ /* 0x001fe400078e0008 */
[----:B------:R-:W-:Y:S02]  /*7950*/  @!P2 IMAD.MOV R6, RZ, RZ, -R6 ;  /* 0x000000ffff06a224 */ /* 0x000fe400078e0a06 */
[----:B------:R-:W-:Y:S02]  /*7960*/  @!P1 IMAD.MOV R9, RZ, RZ, -R9 ;  /* 0x000000ffff099224 */ /* 0x000fe400078e0a09 */
[--C-:B------:R-:W-:Y:S01]  /*7970*/  @!P0 IMAD.IADD R13, R13, 0x1, -R0.reuse ;  /* 0x000000010d0d8824 */ /* 0x100fe200078e0a00 */
[----:B------:R-:W-:Y:S02]  /*7980*/  ISETP.GE.AND P0, PT, R23, RZ, PT ;  /* 0x000000ff1700720c */ /* 0x000fe40003f06270 */
[----:B------:R0:W-:Y:S01]  /*7990*/  STL [R1+0x130], R9 ;  /* 0x0001300901007387 */ /* 0x0001e20000100800 */
[----:B------:R-:W-:Y:S01]  /*79a0*/  @!P6 IMAD.IADD R5, R5, 0x1, -R0 ;  /* 0x000000010505e824 */ /* 0x000fe200078e0a00 */
[----:B------:R-:W-:-:S02]  /*79b0*/  IABS R7, R27 ;  /* 0x0000001b00077213 */ /* 0x000fc40000000000 */
[----:B------:R-:W4:Y:S01]  /*79c0*/  LDL.LU R28, [R1+0x8e0] ;  /* 0x0008e000011c7983 */ /* 0x000f220000300800 */
[----:B------:R-:W-:-:S03]  /*79d0*/  ISETP.GE.AND P6, PT, R27, RZ, PT ;  /* 0x000000ff1b00720c */ /* 0x000fc60003fc6270 */
[----:B------:R1:W-:Y:S04]  /*79e0*/  STL [R1+0xb0], R6 ;  /* 0x0000b00601007387 */ /* 0x0003e80000100800 */
[----:B------:R-:W4:Y:S04]  /*79f0*/  LDL.LU R23, [R1+0x8e4] ;  /* 0x0008e40001177983 */ /* 0x000f280000300800 */
[----:B------:R-:W4:Y:S01]  /*7a00*/  LDL.LU R27, [R1+0x8e8] ;  /* 0x0008e800011b7983 */ /* 0x000f220000300800 */
[----:B------:R-:W-:-:S04]  /*7a10*/  IMAD.HI.U32 R4, R14, R2, RZ ;  /* 0x000000020e047227 */ /* 0x000fc800078e00ff */
[----:B------:R-:W-:-:S04]  /*7a20*/  IMAD.HI.U32 R10, R14, R7, RZ ;  /* 0x000000070e0a7227 */ /* 0x000fc800078e00ff */
[----:B------:R-:W-:Y:S02]  /*7a30*/  IMAD.MOV R4, RZ, RZ, -R4 ;  /* 0x000000ffff047224 */ /* 0x000fe400078e0a04 */
[----:B------:R-:W-:Y:S02]  /*7a40*/  IMAD.MOV R10, RZ, RZ, -R10 ;  /* 0x000000ffff0a7224 */ /* 0x000fe400078e0a0a */
[C---:B------:R-:W-:Y:S02]  /*7a50*/  IMAD R2, R0.reuse, R4, R2 ;  /* 0x0000000400027224 */ /* 0x040fe400078e0202 */
[----:B------:R-:W-:Y:S01]  /*7a60*/  IMAD R7, R0, R10, R7 ;  /* 0x0000000a00077224 */ /* 0x000fe200078e0207 */
[----:B------:R-:W-:-:S04]  /*7a70*/  IABS R4, R24 ;  /* 0x0000001800047213 */ /* 0x000fc80000000000 */
[----:B------:R-:W-:Y:S01]  /*7a80*/  ISETP.GT.U32.AND P1, PT, R0, R7, PT ;  /* 0x000000070000720c */ /* 0x000fe20003f24070 */
[----:B------:R-:W-:-:S04]  /*7a90*/  IMAD.HI.U32 R11, R14, R4, RZ ;  /* 0x000000040e0b7227 */ /* 0x000fc800078e00ff */
[----:B------:R-:W-:-:S04]  /*7aa0*/  IMAD.MOV R11, RZ, RZ, -R11 ;  /* 0x000000ffff0b7224 */ /* 0x000fc800078e0a0b */
[C---:B------:R-:W-:Y:S02]  /*7ab0*/  IMAD R4, R0.reuse, R11, R4 ;  /* 0x0000000b00047224 */ /* 0x040fe400078e0204 */
[----:B------:R-:W-:Y:S02]  /*7ac0*/  @!P4 IMAD.MOV R5, RZ, RZ, -R5 ;  /* 0x000000ffff05c224 */ /* 0x000fe400078e0a05 */
[--C-:B------:R-:W-:Y:S01]  /*7ad0*/  @!P1 IMAD.IADD R7, R7, 0x1, -R0.reuse ;  /* 0x0000000107079824 */ /* 0x100fe200078e0a00 */
[C---:B------:R-:W-:Y:S02]  /*7ae0*/  ISETP.GT.U32.AND P4, PT, R0.reuse, R4, PT ;  /* 0x000000040000720c */ /* 0x040fe40003f84070 */
[C---:B------:R-:W-:Y:S02]  /*7af0*/  ISETP.GT.U32.AND P1, PT, R0.reuse, R13, PT ;  /* 0x0000000d0000720c */ /* 0x040fe40003f24070 */
[C---:B------:R-:W-:Y:S02]  /*7b00*/  ISETP.GT.U32.AND P2, PT, R0.reuse, R7, PT ;  /* 0x000000070000720c */ /* 0x040fe40003f44070 */
[----:B------:R-:W-:Y:S01]  /*7b10*/  ISETP.GT.U32.AND P3, PT, R0, R2, PT ;  /* 0x000000020000720c */ /* 0x000fe20003f64070 */
[----:B------:R0:W-:Y:S06]  /*7b20*/  STL [R1+0xac], R5 ;  /* 0x0000ac0501007387 */ /* 0x0001ec0000100800 */
[----:B------:R-:W-:-:S02]  /*7b30*/  @!P4 IMAD.IADD R4, R4, 0x1, -R0 ;  /* 0x000000010404c824 */ /* 0x000fc400078e0a00 */
[--C-:B------:R-:W-:Y:S02]  /*7b40*/  @!P1 IMAD.IADD R13, R13, 0x1, -R0.reuse ;  /* 0x000000010d0d9824 */ /* 0x100fe400078e0a00 */
[--C-:B------:R-:W-:Y:S02]  /*7b50*/  @!P2 IMAD.IADD R7, R7, 0x1, -R0.reuse ;  /* 0x000000010707a824 */ /* 0x100fe400078e0a00 */
[----:B------:R-:W-:-:S05]  /*7b60*/  @!P3 IMAD.IADD R2, R2, 0x1, -R0 ;  /* 0x000000010202b824 */ /* 0x000fca00078e0a00 */
[----:B------:R-:W-:Y:S01]  /*7b70*/  ISETP.GT.U32.AND P3, PT, R0, R2, PT ;  /* 0x000000020000720c */ /* 0x000fe20003f64070 */
[----:B------:R-:W-:-:S12]  /*7b80*/  @!P5 IMAD.MOV R13, RZ, RZ, -R13 ;  /* 0x000000ffff0dd224 */ /* 0x000fd800078e0a0d */
[----:B------:R-:W-:Y:S01]  /*7b90*/  @!P3 IMAD.IADD R2, R2, 0x1, -R0 ;  /* 0x000000010202b824 */ /* 0x000fe200078e0a00 */
[----:B------:R-:W-:Y:S01]  /*7ba0*/  ISETP.GE.AND P3, PT, R24, RZ, PT ;  /* 0x000000ff1800720c */ /* 0x000fe20003f66270 */
[----:B------:R-:W-:Y:S02]  /*7bb0*/  @!P6 IMAD.MOV R7, RZ, RZ, -R7 ;  /* 0x000000ffff07e224 */ /* 0x000fe400078e0a07 */
[----:B------:R-:W-:-:S04]  /*7bc0*/  IMAD.MOV.U32 R16, RZ, RZ, R2 ;  /* 0x000000ffff107224 */ /* 0x000fc800078e0002 */
[----:B------:R-:W-:Y:S01]  /*7bd0*/  @!P0 IMAD.MOV R16, RZ, RZ, -R16 ;  /* 0x000000ffff108224 */ /* 0x000fe200078e0a10 */
[----:B--2---:R-:W-:Y:S02]  /*7be0*/  IABS R10, R21 ;  /* 0x00000015000a7213 */ /* 0x004fe40000000000 */
[----:B------:R-:W-:-:S03]  /*7bf0*/  IABS R12, R25 ;  /* 0x00000019000c7213 */ /* 0x000fc60000000000 */
[----:B------:R-:W-:-:S04]  /*7c00*/  IMAD.HI.U32 R8, R14, R10, RZ ;  /* 0x0000000a0e087227 */ /* 0x000fc800078e00ff */
[----:B0-----:R-:W-:-:S04]  /*7c10*/  IMAD.HI.U32 R9, R14, R12, RZ ;  /* 0x0000000c0e097227 */ /* 0x001fc800078e00ff */
[----:B------:R-:W-:Y:S02]  /*7c20*/  IMAD.MOV R8, RZ, RZ, -R8 ;  /* 0x000000ffff087224 */ /* 0x000fe400078e0a08 */
[----:B------:R-:W-:Y:S02]  /*7c30*/  IMAD.MOV R9, RZ, RZ, -R9 ;  /* 0x000000ffff097224 */ /* 0x000fe400078e0a09 */
[C---:B------:R-:W-:Y:S01]  /*7c40*/  IMAD R10, R0.reuse, R8, R10 ;  /* 0x00000008000a7224 */ /* 0x040fe200078e020a */
[----:B------:R-:W-:Y:S01]  /*7c50*/  ISETP.GE.AND P4, PT, R21, RZ, PT ;  /* 0x000000ff1500720c */ /* 0x000fe20003f86270 */
[C---:B------:R-:W-:Y:S01]  /*7c60*/  IMAD R12, R0.reuse, R9, R12 ;  /* 0x00000009000c7224 */ /* 0x040fe200078e020c */
[----:B------:R-:W2:Y:S02]  /*7c70*/  LDL.LU R21, [R1+0x8ec] ;  /* 0x0008ec0001157983 */ /* 0x000ea40000300800 */
[C---:B------:R-:W-:Y:S02]  /*7c80*/  ISETP.GT.U32.AND P1, PT, R0.reuse, R10, PT ;  /* 0x0000000a0000720c */ /* 0x040fe40003f24070 */
[----:B------:R-:W-:-:S11]  /*7c90*/  ISETP.GT.U32.AND P2, PT, R0, R12, PT ;  /* 0x0000000c0000720c */ /* 0x000fd60003f44070 */
[--C-:B------:R-:W-:Y:S02]  /*7ca0*/  @!P1 IMAD.IADD R10, R10, 0x1, -R0.reuse ;  /* 0x000000010a0a9824 */ /* 0x100fe400078e0a00 */
[----:B------:R-:W-:Y:S01]  /*7cb0*/  @!P2 IMAD.IADD R12, R12, 0x1, -R0 ;  /* 0x000000010c0ca824 */ /* 0x000fe200078e0a00 */
[----:B------:R-:W-:Y:S02]  /*7cc0*/  IABS R11, R26 ;  /* 0x0000001a000b7213 */ /* 0x000fe40000000000 */
[C---:B------:R-:W-:Y:S02]  /*7cd0*/  ISETP.GT.U32.AND P2, PT, R0.reuse, R10, PT ;  /* 0x0000000a0000720c */ /* 0x040fe40003f44070 */
[----:B------:R-:W-:Y:S01]  /*7ce0*/  ISETP.GT.U32.AND P1, PT, R0, R4, PT ;  /* 0x000000040000720c */ /* 0x000fe20003f24070 */
[----:B-1----:R-:W-:Y:S01]  /*7cf0*/  IMAD.HI.U32 R6, R14, R11, RZ ;  /* 0x0000000b0e067227 */ /* 0x002fe200078e00ff */
[----:B------:R0:W-:Y:S01]  /*7d00*/  STL [R1+0xa0], R13 ;  /* 0x0000a00d01007387 */ /* 0x0001e20000100800 */
[----:B------:R-:W-:-:S02]  /*7d10*/  ISETP.GE.AND P5, PT, R25, RZ, PT ;  /* 0x000000ff1900720c */ /* 0x000fc40003fa6270 */
[----:B------:R-:W-:Y:S01]  /*7d20*/  IMAD.MOV R6, RZ, RZ, -R6 ;  /* 0x000000ffff067224 */ /* 0x000fe200078e0a06 */
[----:B------:R-:W2:Y:S04]  /*7d30*/  LDL.LU R24, [R1+0x8f0] ;  /* 0x0008f00001187983 */ /* 0x000ea80000300800 */
[----:B------:R-:W2:Y:S01]  /*7d40*/  LDL.LU R25, [R1+0x8f4] ;  /* 0x0008f40001197983 */ /* 0x000ea20000300800 */
[--C-:B------:R-:W-:Y:S02]  /*7d50*/  @!P2 IMAD.IADD R10, R10, 0x1, -R0.reuse ;  /* 0x000000010a0aa824 */ /* 0x100fe400078e0a00 */
[----:B------:R-:W-:Y:S02]  /*7d60*/  IMAD R11, R0, R6, R11 ;  /* 0x00000006000b7224 */ /* 0x000fe400078e020b */
[----:B------:R-:W-:-:S03]  /*7d70*/  @!P1 IMAD.IADD R4, R4, 0x1, -R0 ;  /* 0x0000000104049824 */ /* 0x000fc600078e0a00 */
[----:B------:R-:W-:Y:S02]  /*7d80*/  ISETP.GT.U32.AND P1, PT, R0, R11, PT ;  /* 0x0000000b0000720c */ /* 0x000fe40003f24070 */
[----:B---3--:R-:W-:-:S05]  /*7d90*/  IABS R9, R22 ;  /* 0x0000001600097213 */ /* 0x008fca0000000000 */
[----:B------:R-:W-:-:S04]  /*7da0*/  IMAD.HI.U32 R5, R14, R9, RZ ;  /* 0x000000090e057227 */ /* 0x000fc800078e00ff */
[----:B------:R-:W-:-:S04]  /*7db0*/  IMAD.MOV R5, RZ, RZ, -R5 ;  /* 0x000000ffff057224 */ /* 0x000fc800078e0a05 */
[----:B------:R-:W-:-:S05]  /*7dc0*/  IMAD R9, R0, R5, R9 ;  /* 0x0000000500097224 */ /* 0x000fca00078e0209 */
[C---:B------:R-:W-:Y:S02]  /*7dd0*/  ISETP.GT.U32.AND P2, PT, R0.reuse, R9, PT ;  /* 0x000000090000720c */ /* 0x040fe40003f44070 */
[----:B------:R-:W-:Y:S01]  /*7de0*/  ISETP.GT.U32.AND P6, PT, R0, R12, PT ;  /* 0x0000000c0000720c */ /* 0x000fe20003fc4070 */
[----:B------:R-:W-:Y:S02]  /*7df0*/  @!P3 IMAD.MOV R4, RZ, RZ, -R4 ;  /* 0x000000ffff04b224 */ /* 0x000fe400078e0a04 */
[----:B------:R-:W-:-:S08]  /*7e00*/  @!P1 IMAD.IADD R11, R11, 0x1, -R0 ;  /* 0x000000010b0b9824 */ /* 0x000fd000078e0a00 */
[----:B------:R-:W-:-:S05]  /*7e10*/  @!P2 IMAD.IADD R9, R9, 0x1, -R0 ;  /* 0x000000010909a824 */ /* 0x000fca00078e0a00 */
[C---:B------:R-:W-:Y:S02]  /*7e20*/  ISETP.GT.U32.AND P3, PT, R0.reuse, R9, PT ;  /* 0x000000090000720c */ /* 0x040fe40003f64070 */
[----:B------:R-:W-:Y:S01]  /*7e30*/  ISETP.GT.U32.AND P0, PT, R0, R11, PT ;  /* 0x0000000b0000720c */ /* 0x000fe20003f04070 */
[----:B------:R-:W-:Y:S01]  /*7e40*/  @!P6 IMAD.IADD R12, R12, 0x1, -R0 ;  /* 0x000000010c0ce824 */ /* 0x000fe200078e0a00 */
[----:B------:R-:W-:Y:S02]  /*7e50*/  ISETP.GE.AND P6, PT, R26, RZ, PT ;  /* 0x000000ff1a00720c */ /* 0x000fe40003fc6270 */
[----:B----4-:R-:W-:-:S05]  /*7e60*/  IABS R6, R27 ;  /* 0x0000001b00067213 */ /* 0x010fca0000000000 */
[----:B0-----:R-:W-:-:S04]  /*7e70*/  IMAD.HI.U32 R13, R14, R6, RZ ;  /* 0x000000060e0d7227 */ /* 0x001fc800078e00ff */
[----:B------:R-:W-:-:S04]  /*7e80*/  IMAD.MOV R13, RZ, RZ, -R13 ;  /* 0x000000ffff0d7224 */ /* 0x000fc800078e0a0d */
[----:B------:R-:W-:Y:S02]  /*7e90*/  IMAD R6, R0, R13, R6 ;  /* 0x0000000d00067224 */ /* 0x000fe400078e0206 */
[----:B------:R-:W-:-:S03]  /*7ea0*/  @!P3 IMAD.IADD R9, R9, 0x1, -R0 ;  /* 0x000000010909b824 */ /* 0x000fc600078e0a00 */
[----:B------:R-:W-:Y:S01]  /*7eb0*/  ISETP.GT.U32.AND P3, PT, R0, R6, PT ;  /* 0x000000060000720c */ /* 0x000fe20003f64070 */
[----:B------:R-:W-:Y:S01]  /*7ec0*/  @!P0 IMAD.IADD R11, R11, 0x1, -R0 ;  /* 0x000000010b0b8824 */ /* 0x000fe200078e0a00 */
[----:B------:R0:W-:Y:S01]  /*7ed0*/  STL [R1+0xa4], R7 ;  /* 0x0000a40701007387 */ /* 0x0001e20000100800 */
[----:B------:R-:W-:Y:S01]  /*7ee0*/  @!P4 IMAD.MOV R10, RZ, RZ, -R10 ;  /* 0x000000ffff0ac224 */ /* 0x000fe200078e0a0a */
[----:B------:R-:W-:Y:S01]  /*7ef0*/  ISETP.GE.AND P2, PT, R22, RZ, PT ;  /* 0x000000ff1600720c */ /* 0x000fe20003f46270 */
[----:B------:R-:W-:Y:S01]  /*7f00*/  @!P5 IMAD.MOV R12, RZ, RZ, -R12 ;  /* 0x000000ffff0cd224 */ /* 0x000fe200078e0a0c */
[----:B------:R-:W3:Y:S01]  /*7f10*/  LDL.LU R26, [R1+0x8f8] ;  /* 0x0008f800011a7983 */ /* 0x000ee20000300800 */
[----:B------:R-:W-:-:S03]  /*7f20*/  @!P6 IMAD.MOV R11, RZ, RZ, -R11 ;  /* 0x000000ffff0be224 */ /* 0x000fc600078e0a0b */
[----:B------:R-:W-:Y:S04]  /*7f30*/  STL [R1+0x114], R16 ;  /* 0x0001141001007387 */ /* 0x000fe80000100800 */
[----:B------:R-:W4:Y:S01]  /*7f40*/  LDL.LU R22, [R1+0x8fc] ;  /* 0x0008fc0001167983 */ /* 0x000f220000300800 */
[----:B------:R-:W-:-:S03]  /*7f50*/  @!P3 IMAD.IADD R6, R6, 0x1, -R0 ;  /* 0x000000010606b824 */ /* 0x000fc600078e0a00 */
[----:B------:R-:W-:Y:S01]  /*7f60*/  STL [R1+0x110], R4 ;  /* 0x0001100401007387 */ /* 0x000fe20000100800 */
[----:B0-----:R-:W-:-:S03]  /*7f70*/  IABS R7, R23 ;  /* 0x0000001700077213 */ /* 0x001fc60000000000 */
[----:B------:R0:W-:Y:S01]  /*7f80*/  STL [R1+0x94], R10 ;  /* 0x0000940a01007387 */ /* 0x0001e20000100800 */
[----:B------:R-:W-:-:S03]  /*7f90*/  ISETP.GE.AND P3, PT, R23, RZ, PT ;  /* 0x000000ff1700720c */ /* 0x000fc60003f66270 */
[----:B------:R-:W-:Y:S04]  /*7fa0*/  STL [R1+0x90], R12 ;  /* 0x0000900c01007387 */ /* 0x000fe80000100800 */
[----:B------:R-:W-:Y:S04]  /*7fb0*/  STL [R1+0x8c], R11 ;  /* 0x00008c0b01007387 */ /* 0x000fe80000100800 */
[----:B------:R-:W3:Y:S01]  /*7fc0*/  LDL.LU R23, [R1+0x900] ;  /* 0x0009000001177983 */ /* 0x000ee20000300800 */
[----:B------:R-:W-:-:S05]  /*7fd0*/  IABS R8, R28 ;  /* 0x0000001c00087213 */ /* 0x000fca0000000000 */
[----:B------:R-:W-:-:S04]  /*7fe0*/  IMAD.HI.U32 R5, R14, R8, RZ ;  /* 0x000000080e057227 */ /* 0x000fc800078e00ff */
[----:B------:R-:W-:-:S04]  /*7ff0*/  IMAD.MOV R5, RZ, RZ, -R5 ;  /* 0x000000ffff057224 */ /* 0x000fc800078e0a05 */
[----:B------:R-:W-:-:S05]  /*8000*/  IMAD R8, R0, R5, R8 ;  /* 0x0000000500087224 */ /* 0x000fca00078e0208 */
[----:B------:R-:W-:Y:S01]  /*8010*/  ISETP.GT.U32.AND P1, PT, R0, R8, PT ;  /* 0x000000080000720c */ /* 0x000fe20003f24070 */
[----:B------:R-:W-:-:S04]  /*8020*/  IMAD.HI.U32 R15, R14, R7, RZ ;  /* 0x000000070e0f7227 */ /* 0x000fc800078e00ff */
[----:B------:R-:W-:-:S08]  /*8030*/  IMAD.MOV R2, RZ, RZ, -R15 ;  /* 0x000000ffff027224 */ /* 0x000fd000078e0a0f */
[----:B------:R-:W-:-:S05]  /*8040*/  @!P1 IMAD.IADD R8, R8, 0x1, -R0 ;  /* 0x0000000108089824 */ /* 0x000fca00078e0a00 */
[C---:B------:R-:W-:Y:S01]  /*8050*/  ISETP.GT.U32.AND P1, PT, R0.reuse, R8, PT ;  /* 0x000000080000720c */ /* 0x040fe20003f24070 */
[----:B------:R-:W-:-:S05]  /*8060*/  IMAD R7, R0, R2, R7 ;  /* 0x0000000200077224 */ /* 0x000fca00078e0207 */
[----:B------:R-:W-:-:S07]  /*8070*/  ISETP.GT.U32.AND P0, PT, R0, R7, PT ;  /* 0x000000070000720c */ /* 0x000fce0003f04070 */
[----:B------:R-:W-:-:S06]  /*8080*/  @!P1 IMAD.IADD R8, R8, 0x1, -R0 ;  /* 0x0000000108089824 */ /* 0x000fcc00078e0a00 */
[----:B------:R-:W-:Y:S01]  /*8090*/  @!P0 IMAD.IADD R7, R7, 0x1, -R0 ;  /* 0x0000000107078824 */ /* 0x000fe200078e0a00 */
[----:B------:R-:W-:Y:S01]  /*80a0*/  ISETP.GE.AND P0, PT, R28, RZ, PT ;  /* 0x000000ff1c00720c */ /* 0x000fe20003f06270 */
[----:B0-----:R-:W-:Y:S02]  /*80b0*/  IMAD.MOV.U32 R10, RZ, RZ, R9 ;  /* 0x000000ffff0a7224 */ /* 0x001fe400078e0009 */
[----:B------:R-:W-:Y:S02]  /*80c0*/  IMAD.MOV.U32 R9, RZ, RZ, R8 ;  /* 0x000000ffff097224 */ /* 0x000fe400078e0008 */
[----:B------:R-:W-:Y:S01]  /*80d0*/  @!P2 IMAD.MOV R10, RZ, RZ, -R10 ;  /* 0x000000ffff0aa224 */ /* 0x000fe200078e0a0a */
[----:B------:R-:W-:-:S07]  /*80e0*/  ISETP.GT.U32.AND P4, PT, R0, R6, PT ;  /* 0x000000060000720c */ /* 0x000fce0003f84070 */
[----:B------:R-:W-:Y:S01]  /*80f0*/  @!P0 IMAD.MOV R9, RZ, RZ, -R9 ;  /* 0x000000ffff098224 */ /* 0x000fe200078e0a09 */
[----:B------:R-:W-:Y:S04]  /*8100*/  STL [R1+0x88], R10 ;  /* 0x0000880a01007387 */ /* 0x000fe80000100800 */
[----:B------:R0:W-:Y:S01]  /*8110*/  STL [R1+0x84], R9 ;  /* 0x0000840901007387 */ /* 0x0001e20000100800 */
[----:B--2---:R-:W-:-:S05]  /*8120*/  IABS R5, R21 ;  /* 0x0000001500057213 */ /* 0x004fca0000000000 */
[----:B------:R-:W-:-:S04]  /*8130*/  IMAD.HI.U32 R13, R14, R5, RZ ;  /* 0x000000050e0d7227 */ /* 0x000fc800078e00ff */
[----:B------:R-:W-:-:S04]  /*8140*/  IMAD.MOV R13, RZ, RZ, -R13 ;  /* 0x000000ffff0d7224 */ /* 0x000fc800078e0a0d */
[----:B------:R-:W-:-:S05]  /*8150*/  IMAD R5, R0, R13, R5 ;  /* 0x0000000d00057224 */ /* 0x000fca00078e0205 */
[----:B------:R-:W-:Y:S02]  /*8160*/  ISETP.GT.U32.AND P1, PT, R0, R5, PT ;  /* 0x000000050000720c */ /* 0x000fe40003f24070 */
[----:B------:R-:W-:-:S11]  /*8170*/  IABS R4, R25 ;  /* 0x0000001900047213 */ /* 0x000fd60000000000 */
[----:B------:R-:W-:Y:S01]  /*8180*/  @!P1 IMAD.IADD R5, R5, 0x1, -R0 ;  /* 0x0000000105059824 */ /* 0x000fe200078e0a00 */
[----:B------:R-:W-:Y:S01]  /*8190*/  ISETP.GT.U32.AND P1, PT, R0, R7, PT ;  /* 0x000000070000720c */ /* 0x000fe20003f24070 */
[----:B------:R-:W-:-:S04]  /*81a0*/  IMAD.HI.U32 R16, R14, R4, RZ ;  /* 0x000000040e107227 */ /* 0x000fc800078e00ff */
[----:B------:R-:W-:-:S04]  /*81b0*/  IMAD.MOV R16, RZ, RZ, -R16 ;  /* 0x000000ffff107224 */ /* 0x000fc800078e0a10 */
[----:B------:R-:W-:-:S04]  /*81c0*/  IMAD R4, R0, R16, R4 ;  /* 0x0000001000047224 */ /* 0x000fc800078e0204 */
[--C-:B------:R-:W-:Y:S01]  /*81d0*/  @!P1 IMAD.IADD R7, R7, 0x1, -R0.reuse ;  /* 0x0000000107079824 */ /* 0x100fe200078e0a00 */
[----:B------:R-:W-:Y:S02]  /*81e0*/  ISETP.GE.AND P1, PT, R21, RZ, PT ;  /* 0x000000ff1500720c */ /* 0x000fe40003f26270 */
[C---:B------:R-:W-:Y:S01]  /*81f0*/  ISETP.GT.U32.AND P0, PT, R0.reuse, R4, PT ;  /* 0x000000040000720c */ /* 0x040fe20003f04070 */
[----:B------:R-:W2:Y:S01]  /*8200*/  LDL.LU R21, [R1+0x904] ;  /* 0x0009040001157983 */ /* 0x000ea20000300800 */
[----:B------:R-:W-:Y:S02]  /*8210*/  ISETP.GE.AND P2, PT, R27, RZ, PT ;  /* 0x000000ff1b00720c */ /* 0x000fe40003f46270 */
[----:B------:R-:W-:Y:S01]  /*8220*/  ISETP.GT.U32.AND P5, PT, R0, R5, PT ;  /* 0x000000050000720c */ /* 0x000fe20003fa4070 */
[----:B0-----:R-:W-:Y:S01]  /*8230*/  IMAD.MOV.U32 R9, RZ, RZ, R7 ;  /* 0x000000ffff097224 */ /* 0x001fe200078e0007 */
[----:B------:R-:W2:Y:S01]  /*8240*/  LDL.LU R27, [R1+0x908] ;  /* 0x00090800011b7983 */ /* 0x000ea20000300800 */
[----:B------:R-:W-:-:S02]  /*8250*/  @!P4 IMAD.IADD R6, R6, 0x1, -R0 ;  /* 0x000000010606c824 */ /* 0x000fc400078e0a00 */
[----:B------:R-:W-:-:S04]  /*8260*/  @!P3 IMAD.MOV R9, RZ, RZ, -R9 ;  /* 0x000000ffff09b224 */ /* 0x000fc800078e0a09 */
[----:B------:R-:W-:Y:S02]  /*8270*/  @!P0 IMAD.IADD R4, R4, 0x1, -R0 ;  /* 0x0000000104048824 */ /* 0x000fe400078e0a00 */
[----:B------:R-:W-:Y:S02]  /*8280*/  @!P2 IMAD.MOV R6, RZ, RZ, -R6 ;  /* 0x000000ffff06a224 */ /* 0x000fe400078e0a06 */
[----:B------:R-:W-:Y:S01]  /*8290*/  @!P5 IMAD.IADD R5, R5, 0x1, -R0 ;  /* 0x000000010505d824 */ /* 0x000fe200078e0a00 */
[----:B------:R-:W-:Y:S01]  /*82a0*/  ISETP.GT.U32.AND P3, PT, R0, R4, PT ;  /* 0x000000040000720c */ /* 0x000fe20003f64070 */
[----:B------:R-:W-:Y:S04]  /*82b0*/  STL [R1+0x7c], R9 ;  /* 0x00007c0901007387 */ /* 0x000fe80000100800 */
[----:B------:R0:W-:Y:S02]  /*82c0*/  STL [R1+0x34], R6 ;  /* 0x0000340601007387 */ /* 0x0001e40000100800 */
[----:B0-----:R-:W-:-:S04]  /*82d0*/  IMAD.MOV.U32 R6, RZ, RZ, R5 ;  /* 0x000000ffff067224 */ /* 0x001fc800078e0005 */
[----:B------:R-:W-:Y:S02]  /*82e0*/  @!P1 IMAD.MOV R6, RZ, RZ, -R6 ;  /* 0x000000ffff069224 */ /* 0x000fe400078e0a06 */
[----:B------:R-:W-:Y:S01]  /*82f0*/  @!P3 IMAD.IADD R4, R4, 0x1, -R0 ;  /* 0x000000010404b824 */ /* 0x000fe200078e0a00 */
[----:B----4-:R-:W-:Y:S02]  /*8300*/  IABS R8, R22 ;  /* 0x0000001600087213 */ /* 0x010fe40000000000 */
[----:B------:R-:W-:Y:S02]  /*8310*/  ISETP.GE.AND P1, PT, R22, RZ, PT ;  /* 0x000000ff1600720c */ /* 0x000fe40003f26270 */
[----:B------:R-:W4:Y:S04]  /*8320*/  LDL.LU R22, [R1+0x90c] ;  /* 0x00090c0001167983 */ /* 0x000f280000300800 */
[----:B------:R2:W-:Y:S01]  /*8330*/  STL [R1+0x30], R6 ;  /* 0x0000300601007387 */ /* 0x0005e20000100800 */
[----:B---3--:R-:W-:-:S02]  /*8340*/  IABS R9, R23 ;  /* 0x0000001700097213 */ /* 0x008fc40000000000 */
[----:B------:R-:W-:Y:S02]  /*8350*/  ISETP.GE.AND P3, PT, R23, RZ, PT ;  /* 0x000000ff1700720c */ /* 0x000fe40003f66270 */
[----:B------:R-:W3:Y:S01]  /*8360*/  LDL.LU R23, [R1+0x910] ;  /* 0x0009100001177983 */ /* 0x000ee20000300800 */
[----:B------:R-:W-:Y:S02]  /*8370*/  IABS R13, R26 ;  /* 0x0000001a000d7213 */ /* 0x000fe40000000000 */
[----:B------:R-:W-:-:S03]  /*8380*/  IABS R2, R24 ;  /* 0x0000001800027213 */ /* 0x000fc60000000000 */
[----:B------:R-:W-:-:S04]  /*8390*/  IMAD.HI.U32 R15, R14, R13, RZ ;  /* 0x0000000d0e0f7227 */ /* 0x000fc800078e00ff */
[----:B------:R-:W-:-:S04]  /*83a0*/  IMAD.HI.U32 R17, R14, R2, RZ ;  /* 0x000000020e117227 */ /* 0x000fc800078e00ff */
[----:B------:R-:W-:Y:S02]  /*83b0*/  IMAD.MOV R15, RZ, RZ, -R15 ;  /* 0x000000ffff0f7224 */ /* 0x000fe400078e0a0f */
[----:B------:R-:W-:Y:S02]  /*83c0*/  IMAD.MOV R17, RZ, RZ, -R17 ;  /* 0x000000ffff117224 */ /* 0x000fe400078e0a11 */
[C---:B------:R-:W-:Y:S02]  /*83d0*/  IMAD R13, R0.reuse, R15, R13 ;  /* 0x0000000f000d7224 */ /* 0x040fe400078e020d */
[----:B------:R-:W-:-:S03]  /*83e0*/  IMAD R2, R0, R17, R2 ;  /* 0x0000001100027224 */ /* 0x000fc600078e0202 */
[C---:B------:R-:W-:Y:S02]  /*83f0*/  ISETP.GT.U32.AND P4, PT, R0.reuse, R13, PT ;  /* 0x0000000d0000720c */ /* 0x040fe40003f84070 */
[----:B------:R-:W-:Y:S01]  /*8400*/  ISETP.GT.U32.AND P6, PT, R0, R2, PT ;  /* 0x000000020000720c */ /* 0x000fe20003fc4070 */
[----:B------:R-:W-:-:S10]  /*8410*/  IMAD.HI.U32 R7, R14, R8, RZ ;  /* 0x000000080e077227 */ /* 0x000fd400078e00ff */
[--C-:B------:R-:W-:Y:S02]  /*8420*/  @!P4 IMAD.IADD R13, R13, 0x1, -R0.reuse ;  /* 0x000000010d0dc824 */ /* 0x100fe400078e0a00 */
[----:B------:R-:W-:-:S03]  /*8430*/  @!P6 IMAD.IADD R2, R2, 0x1, -R0 ;  /* 0x000000010202e824 */ /* 0x000fc600078e0a00 */
[C---:B------:R-:W-:Y:S02]  /*8440*/  ISETP.GT.U32.AND P4, PT, R0.reuse, R13, PT ;  /* 0x0000000d0000720c */ /* 0x040fe40003f84070 */
[----:B------:R-:W-:Y:S01]  /*8450*/  ISETP.GT.U32.AND P0, PT, R0, R2, PT ;  /* 0x000000020000720c */ /* 0x000fe20003f04070 */
[----:B------:R-:W-:-:S04]  /*8460*/  IMAD.MOV R7, RZ, RZ, -R7 ;  /* 0x000000ffff077224 */ /* 0x000fc800078e0a07 */
[----:B------:R-:W-:Y:S01]  /*8470*/  IMAD R5, R0, R7, R8 ;  /* 0x0000000700057224 */ /* 0x000fe200078e0208 */
[----:B------:R-:W-:-:S05]  /*8480*/  ISETP.GE.AND P2, PT, R26, RZ, PT ;  /* 0x000000ff1a00720c */ /* 0x000fca0003f46270 */
[--C-:B------:R-:W-:Y:S02]  /*8490*/  @!P4 IMAD.IADD R13, R13, 0x1, -R0.reuse ;  /* 0x000000010d0dc824 */ /* 0x100fe400078e0a00 */
[----:B------:R-:W-:Y:S01]  /*84a0*/  @!P0 IMAD.IADD R2, R2, 0x1, -R0 ;  /* 0x0000000102028824 */ /* 0x000fe200078e0a00 */
[----:B------:R-:W-:Y:S02]  /*84b0*/  ISETP.GT.U32.AND P0, PT, R0, R5, PT ;  /* 0x000000050000720c */ /* 0x000fe40003f04070 */
[----:B------:R-:W-:Y:S02]  /*84c0*/  ISETP.GE.AND P5, PT, R24, RZ, PT ;  /* 0x000000ff1800720c */ /* 0x000fe40003fa6270 */
[----:B------:R-:W-:Y:S01]  /*84d0*/  ISETP.GE.AND P6, PT, R25, RZ, PT ;  /* 0x000000ff1900720c */ /* 0x000fe20003fc6270 */
[----:B------:R-:W-:-:S08]  /*84e0*/  IMAD.MOV.U32 R8, RZ, RZ, R2 ;  /* 0x000000ffff087224 */ /* 0x000fd000078e0002 */
[----:B------:R-:W-:Y:S02]  /*84f0*/  @!P0 IMAD.IADD R5, R5, 0x1, -R0 ;  /* 0x0000000105058824 */ /* 0x000fe400078e0a00 */
[----:B------:R-:W-:-:S03]  /*8500*/  IMAD.MOV.U32 R12, RZ, RZ, R4 ;  /* 0x000000ffff0c7224 */ /* 0x000fc600078e0004 */
[----:B------:R-:W-:Y:S01]  /*8510*/  ISETP.GT.U32.AND P0, PT, R0, R5, PT ;  /* 0x000000050000720c */ /* 0x000fe20003f04070 */
[----:B------:R-:W-:Y:S02]  /*8520*/  IMAD.MOV.U32 R10, RZ, RZ, R13 ;  /* 0x000000ffff0a7224 */ /* 0x000fe400078e000d */
[----:B------:R-:W-:Y:S02]  /*8530*/  @!P5 IMAD.MOV R8, RZ, RZ, -R8 ;  /* 0x000000ffff08d224 */ /* 0x000fe400078e0a08 */
[----:B------:R-:W-:Y:S02]  /*8540*/  @!P6 IMAD.MOV R12, RZ, RZ, -R12 ;  /* 0x000000ffff0ce224 */ /* 0x000fe400078e0a0c */
[----:B------:R-:W-:-:S06]  /*8550*/  @!P2 IMAD.MOV R10, RZ, RZ, -R10 ;  /* 0x000000ffff0aa224 */ /* 0x000fcc00078e0a0a */
[----:B------:R-:W-:Y:S01]  /*8560*/  @!P0 IMAD.IADD R5, R5, 0x1, -R0 ;  /* 0x0000000105058824 */ /* 0x000fe200078e0a00 */
[----:B--2---:R-:W-:Y:S02]  /*8570*/  IABS R6, R21 ;  /* 0x0000001500067213 */ /* 0x004fe40000000000 */
[----:B------:R-:W-:Y:S02]  /*8580*/  ISETP.GE.AND P4, PT, R21, RZ, PT ;  /* 0x000000ff1500720c */ /* 0x000fe40003f86270 */
[----:B------:R-:W2:Y:S04]  /*8590*/  LDL.LU R21, [R1+0x914] ;  /* 0x0009140001157983 */ /* 0x000ea80000300800 */
[----:B------:R-:W2:Y:S04]  /*85a0*/  LDL.LU R29, [R1+0x918] ;  /* 0x00091800011d7983 */ /* 0x000ea80000300800 */
[----:B------:R-:W2:Y:S04]  /*85b0*/  LDL.LU R26, [R1+0x91c] ;  /* 0x00091c00011a7983 */ /* 0x000ea80000300800 */
[----:B------:R-:W-:Y:S04]  /*85c0*/  STL [R1+0x70], R8 ;  /* 0x0000700801007387 */ /* 0x000fe80000100800 */
[----:B------:R0:W-:Y:S04]  /*85d0*/  STL [R1+0x78], R12 ;  /* 0x0000780c01007387 */ /* 0x0001e80000100800 */
[----:B------:R1:W-:Y:S01]  /*85e0*/  STL [R1+0x80], R10 ;  /* 0x0000800a01007387 */ /* 0x0003e20000100800 */
[----:B----4-:R-:W-:-:S02]  /*85f0*/  ISETP.GE.AND P2, PT, R22, RZ, PT ;  /* 0x000000ff1600720c */ /* 0x010fc40003f46270 */
[----:B0-----:R-:W-:Y:S02]  /*8600*/  IABS R12, R22 ;  /* 0x00000016000c7213 */ /* 0x001fe40000000000 */
[----:B------:R-:W4:Y:S01]  /*8610*/  LDL.LU R22, [R1+0x920] ;  /* 0x0009200001167983 */ /* 0x000f220000300800 */
[----:B---3--:R-:W-:Y:S02]  /*8620*/  ISETP.GE.AND P0, PT, R23, RZ, PT ;  /* 0x000000ff1700720c */ /* 0x008fe40003f06270 */
[----:B-1----:R-:W-:Y:S02]  /*8630*/  IABS R10, R23 ;  /* 0x00000017000a7213 */ /* 0x002fe40000000000 */
[----:B------:R-:W3:Y:S01]  /*8640*/  LDL.LU R23, [R1+0x924] ;  /* 0x0009240001177983 */ /* 0x000ee20000300800 */
[----:B------:R-:W-:Y:S01]  /*8650*/  IMAD.HI.U32 R7, R14, R9, RZ ;  /* 0x000000090e077227 */ /* 0x000fe200078e00ff */
[----:B------:R-:W-:Y:S02]  /*8660*/  IABS R11, R27 ;  /* 0x0000001b000b7213 */ /* 0x000fe40000000000 */
[----:B------:R-:W3:Y:S01]  /*8670*/  LDL.LU R24, [R1+0x928] ;  /* 0x0009280001187983 */ /* 0x000ee20000300800 */
[----:B------:R-:W-:-:S02]  /*8680*/  IMAD.MOV R2, RZ, RZ, -R7 ;  /* 0x000000ffff027224 */ /* 0x000fc400078e0a07 */
[----:B------:R-:W-:Y:S01]  /*8690*/  IMAD.HI.U32 R8, R14, R11, RZ ;  /* 0x0000000b0e087227 */ /* 0x000fe200078e00ff */
[----:B------:R-:W-:Y:S01]  /*86a0*/  ISETP.GE.AND P5, PT, R27, RZ, PT ;  /* 0x000000ff1b00720c */ /* 0x000fe20003fa6270 */
[----:B------:R-:W3:Y:S02]  /*86b0*/  LDL.LU R25, [R1+0x92c] ;  /* 0x00092c0001197983 */ /* 0x000ee40000300800 */
[----:B------:R-:W-:Y:S02]  /*86c0*/  IMAD R2, R0, R2, R9 ;  /* 0x0000000200027224 */ /* 0x000fe400078e0209 */
[----:B------:R-:W-:Y:S01]  /*86d0*/  IMAD.HI.U32 R7, R14, R6, RZ ;  /* 0x000000060e077227 */ /* 0x000fe200078e00ff */
[----:B------:R-:W3:Y:S02]  /*86e0*/  LDL.LU R27, [R1+0x930] ;  /* 0x00093000011b7983 */ /* 0x000ee40000300800 */
[----:B------:R-:W-:Y:S01]  /*86f0*/  ISETP.GT.U32.AND P6, PT, R0, R2, PT ;  /* 0x000000020000720c */ /* 0x000fe20003fc4070 */
[----:B------:R-:W-:-:S04]  /*8700*/  IMAD.MOV R7, RZ, RZ, -R7 ;  /* 0x000000ffff077224 */ /* 0x000fc800078e0a07 */
[----:B------:R-:W-:Y:S02]  /*8710*/  IMAD R13, R0, R7, R6 ;  /* 0x00000007000d7224 */ /* 0x000fe400078e0206 */
[----:B------:R-:W-:-:S04]  /*8720*/  IMAD.MOV.U32 R6, RZ, RZ, R5 ;  /* 0x000000ffff067224 */ /* 0x000fc800078e0005 */
[----:B------:R-:W-:Y:S02]  /*8730*/  @!P1 IMAD.MOV R6, RZ, RZ, -R6 ;  /* 0x000000ffff069224 */ /* 0x000fe400078e0a06 */
[----:B------:R-:W-:Y:S01]  /*8740*/  @!P6 IMAD.IADD R2, R2, 0x1, -R0 ;  /* 0x000000010202e824 */ /* 0x000fe200078e0a00 */
[----:B------:R-:W-:-:S04]  /*8750*/  ISETP.GT.U32.AND P1, PT, R0, R13, PT ;  /* 0x0000000d0000720c */ /* 0x000fc80003f24070 */
[----:B------:R-:W-:Y:S01]  /*8760*/  ISETP.GT.U32.AND P6, PT, R0, R2, PT ;  /* 0x000000020000720c */ /* 0x000fe20003fc4070 */
[----:B------:R-:W-:-:S04]  /*8770*/  IMAD.MOV R4, RZ, RZ, -R8 ;  /* 0x000000ffff047224 */ /* 0x000fc800078e0a08 */
[----:B------:R-:W-:-:S04]  /*8780*/  IMAD R11, R0, R4, R11 ;  /* 0x00000004000b7224 */ /* 0x000fc800078e020b */
[----:B------:R-:W-:-:S04]  /*8790*/  @!P1 IMAD.IADD R13, R13, 0x1, -R0 ;  /* 0x000000010d0d9824 */ /* 0x000fc800078e0a00 */
[----:B------:R-:W-:Y:S01]  /*87a0*/  @!P6 IMAD.IADD R2, R2, 0x1, -R0 ;  /* 0x000000010202e824 */ /* 0x000fe200078e0a00 */
[----:B------:R-:W-:Y:S01]  /*87b0*/  ISETP.GT.U32.AND P6, PT, R0, R11, PT ;  /* 0x0000000b0000720c */ /* 0x000fe20003fc4070 */
[----:B------:R-:W-:Y:S01]  /*87c0*/  IMAD.HI.U32 R5, R14, R12, RZ ;  /* 0x0000000c0e057227 */ /* 0x000fe200078e00ff */
[----:B------:R-:W-:-:S03]  /*87d0*/  ISETP.GT.U32.AND P1, PT, R0, R13, PT ;  /* 0x0000000d0000720c */ /* 0x000fc60003f24070 */
[----:B------:R-:W-:-:S04]  /*87e0*/  IMAD.MOV R5, RZ, RZ, -R5 ;  /* 0x000000ffff057224 */ /* 0x000fc800078e0a05 */
[----:B------:R-:W-:Y:S02]  /*87f0*/  IMAD R12, R0, R5, R12 ;  /* 0x00000005000c7224 */ /* 0x000fe400078e020c */
[----:B------:R-:W-:-:S04]  /*8800*/  IMAD.HI.U32 R15, R14, R10, RZ ;  /* 0x0000000a0e0f7227 */ /* 0x000fc800078e00ff */
[--C-:B------:R-:W-:Y:S02]  /*8810*/  @!P6 IMAD.IADD R11, R11, 0x1, -R0.reuse ;  /* 0x000000010b0be824 */ /* 0x100fe400078e0a00 */
[----:B------:R-:W-:Y:S01]  /*8820*/  @!P1 IMAD.IADD R13, R13, 0x1, -R0 ;  /* 0x000000010d0d9824 */ /* 0x000fe200078e0a00 */
[C---:B------:R-:W-:Y:S01]  /*8830*/  ISETP.GT.U32.AND P1, PT, R0.reuse, R12, PT ;  /* 0x0000000c0000720c */ /* 0x040fe20003f24070 */
[----:B------:R-:W-:Y:S01]  /*8840*/  STL [R1+0x98], R6 ;  /* 0x0000980601007387 */ /* 0x000fe20000100800 */
[C---:B------:R-:W-:Y:S01]  /*8850*/  ISETP.GT.U32.AND P6, PT, R0.reuse, R11, PT ;  /* 0x0000000b0000720c */ /* 0x040fe20003fc4070 */
[----:B------:R-:W-:Y:S02]  /*8860*/  IMAD.MOV R15, RZ, RZ, -R15 ;  /* 0x000000ffff0f7224 */ /* 0x000fe400078e0a0f */
[----:B------:R-:W-:Y:S02]  /*8870*/  IMAD.MOV.U32 R17, RZ, RZ, R2 ;  /* 0x000000ffff117224 */ /* 0x000fe400078e0002 */
[----:B------:R-:W-:-:S02]  /*8880*/  IMAD R10, R0, R15, R10 ;  /* 0x0000000f000a7224 */ /* 0x000fc400078e020a */
[----:B------:R-:W-:Y:S02]  /*8890*/  IMAD.MOV.U32 R16, RZ, RZ, R13 ;  /* 0x000000ffff107224 */ /* 0x000fe400078e000d */
[----:B------:R-:W-:Y:S01]  /*88a0*/  @!P3 IMAD.MOV R17, RZ, RZ, -R17 ;  /* 0x000000ffff11b224 */ /* 0x000fe200078e0a11 */
[----:B------:R-:W-:Y:S01]  /*88b0*/  ISETP.GT.U32.AND P3, PT, R0, R10, PT ;  /* 0x0000000a0000720c */ /* 0x000fe20003f64070 */
[----:B------:R-:W-:Y:S02]  /*88c0*/  @!P4 IMAD.MOV R16, RZ, RZ, -R16 ;  /* 0x000000ffff10c224 */ /* 0x000fe400078e0a10 */
[--C-:B------:R-:W-:Y:S02]  /*88d0*/  @!P1 IMAD.IADD R12, R12, 0x1, -R0.reuse ;  /* 0x000000010c0c9824 */ /* 0x100fe400078e0a00 */
[--C-:B------:R-:W-:Y:S01]  /*88e0*/  @!P6 IMAD.IADD R11, R11, 0x1, -R0.reuse ;  /* 0x000000010b0be824 */ /* 0x100fe200078e0a00 */
[----:B------:R-:W-:Y:S04]  /*88f0*/  STL [R1+0x2c], R17 ;  /* 0x00002c1101007387 */ /* 0x000fe80000100800 */
[----:B------:R0:W-:Y:S03]  /*8900*/  STL [R1+0x28], R16 ;  /* 0x0000281001007387 */ /* 0x0001e60000100800 */
[----:B------:R-:W-:Y:S01]  /*8910*/  @!P3 IMAD.IADD R10, R10, 0x1, -R0 ;  /* 0x000000010a0ab824 */ /* 0x000fe200078e0a00 */
[----:B------:R-:W-:Y:S01]  /*8920*/  ISETP.GT.U32.AND P3, PT, R0, R12, PT ;  /* 0x0000000c0000720c */ /* 0x000fe20003f64070 */
[----:B0-----:R-:W-:-:S04]  /*8930*/  IMAD.MOV.U32 R16, RZ, RZ, R11 ;  /* 0x000000ffff107224 */ /* 0x001fc800078e000b */
[----:B------:R-:W-:-:S08]  /*8940*/  @!P5 IMAD.MOV R16, RZ, RZ, -R16 ;  /* 0x000000ffff10d224 */ /* 0x000fd000078e0a10 */
[----:B------:R-:W-:Y:S01]  /*8950*/  @!P3 IMAD.IADD R12, R12, 0x1, -R0 ;  /* 0x000000010c0cb824 */ /* 0x000fe200078e0a00 */
[----:B------:R-:W-:Y:S03]  /*8960*/  STL [R1+0x24], R16 ;  /* 0x0000241001007387 */ /* 0x000fe60000100800 */
[----:B------:R-:W-:Y:S01]  /*8970*/  @!P2 IMAD.MOV R12, RZ, RZ, -R12 ;  /* 0x000000ffff0ca224 */ /* 0x000fe200078e0a0c */
[----:B--2---:R-:W-:Y:S02]  /*8980*/  IABS R9, R21 ;  /* 0x0000001500097213 */ /* 0x004fe40000000000 */
[----:B------:R-:W-:Y:S02]  /*8990*/  IABS R8, R29 ;  /* 0x0000001d00087213 */ /* 0x000fe40000000000 */
[----:B------:R-:W-:Y:S01]  /*89a0*/  IABS R4, R26 ;  /* 0x0000001a00047213 */ /* 0x000fe20000000000 */
[----:B------:R-:W-:-:S04]  /*89b0*/  IMAD.HI.U32 R7, R14, R9, RZ ;  /* 0x000000090e077227 */ /* 0x000fc800078e00ff */
[----:B------:R-:W-:-:S04]  /*89c0*/  IMAD.HI.U32 R5, R14, R4, RZ ;  /* 0x000000040e057227 */ /* 0x000fc800078e00ff */
[----:B------:R-:W-:-:S04]  /*89d0*/  IMAD.HI.U32 R6, R14, R8, RZ ;  /* 0x000000080e067227 */ /* 0x000fc800078e00ff */
[----:B------:R-:W-:Y:S02]  /*89e0*/  IMAD.MOV R7, RZ, RZ, -R7 ;  /* 0x000000ffff077224 */ /* 0x000fe400078e0a07 */
[----:B------:R-:W-:Y:S02]  /*89f0*/  IMAD.MOV R5, RZ, RZ, -R5 ;  /* 0x000000ffff057224 */ /* 0x000fe400078e0a05 */
[----:B------:R-:W-:Y:S02]  /*8a00*/  IMAD.MOV R6, RZ, RZ, -R6 ;  /* 0x000000ffff067224 */ /* 0x000fe400078e0a06 */
[C---:B------:R-:W-:Y:S02]  /*8a10*/  IMAD R9, R0.reuse, R7, R9 ;  /* 0x0000000700097224 */ /* 0x040fe400078e0209 */
[C---:B------:R-:W-:Y:S02]  /*8a20*/  IMAD R4, R0.reuse, R5, R4 ;  /* 0x0000000500047224 */ /* 0x040fe400078e0204 */
[C---:B------:R-:W-:Y:S01]  /*8a30*/  IMAD R8, R0.reuse, R6, R8 ;  /* 0x0000000600087224 */ /* 0x040fe200078e0208 */
[----:B------:R-:W-:-:S02]  /*8a40*/  ISETP.GT.U32.AND P4, PT, R0, R9, PT ;  /* 0x000000090000720c */ /* 0x000fc40003f84070 */
[C---:B------:R-:W-:Y:S02]  /*8a50*/  ISETP.GT.U32.AND P1, PT, R0.reuse, R4, PT ;  /* 0x000000040000720c */ /* 0x040fe40003f24070 */
[----:B------:R-:W-:-:S09]  /*8a60*/  ISETP.GT.U32.AND P6, PT, R0, R8, PT ;  /* 0x000000080000720c */ /* 0x000fd20003fc4070 */
[--C-:B------:R-:W-:Y:S02]  /*8a70*/  @!P4 IMAD.IADD R9, R9, 0x1, -R0.reuse ;  /* 0x000000010909c824 */ /* 0x100fe400078e0a00 */
[--C-:B------:R-:W-:Y:S01]  /*8a80*/  @!P1 IMAD.IADD R4, R4, 0x1, -R0.reuse ;  /* 0x0000000104049824 */ /* 0x100fe200078e0a00 */
[----:B------:R-:W-:Y:S01]  /*8a90*/  ISETP.GT.U32.AND P4, PT, R0, R10, PT ;  /* 0x0000000a0000720c */ /* 0x000fe20003f84070 */
[----:B------:R-:W-:Y:S01]  /*8aa0*/  @!P6 IMAD.IADD R8, R8, 0x1, -R0 ;  /* 0x000000010808e824 */ /* 0x000fe200078e0a00 */
[C---:B------:R-:W-:Y:S02]  /*8ab0*/  ISETP.GT.U32.AND P6, PT, R0.reuse, R9, PT ;  /* 0x000000090000720c */ /* 0x040fe40003fc4070 */
[C---:B------:R-:W-:Y:S02]  /*8ac0*/  ISETP.GT.U32.AND P5, PT, R0.reuse, R4, PT ;  /* 0x000000040000720c */ /* 0x040fe40003fa4070 */
[----:B------:R-:W-:-:S07]  /*8ad0*/  ISETP.GT.U32.AND P1, PT, R0, R8, PT ;  /* 0x000000080000720c */ /* 0x000fce0003f24070 */
[--C-:B------:R-:W-:Y:S02]  /*8ae0*/  @!P4 IMAD.IADD R10, R10, 0x1, -R0.reuse ;  /* 0x000000010a0ac824 */ /* 0x100fe400078e0a00 */
[--C-:B------:R-:W-:Y:S01]  /*8af0*/  @!P6 IMAD.IADD R9, R9, 0x1, -R0.reuse ;  /* 0x000000010909e824 */ /* 0x100fe200078e0a00 */
[----:B------:R-:W-:Y:S01]  /*8b00*/  ISETP.GE.AND P6, PT, R21, RZ, PT ;  /* 0x000000ff1500720c */ /* 0x000fe20003fc6270 */
[--C-:B------:R-:W-:Y:S01]  /*8b10*/  @!P5 IMAD.IADD R4, R4, 0x1, -R0.reuse ;  /* 0x000000010404d824 */ /* 0x100fe200078e0a00 */
[----:B------:R-:W-:Y:S01]  /*8b20*/  ISETP.GE.AND P5, PT, R29, RZ, PT ;  /* 0x000000ff1d00720c */ /* 0x000fe20003fa6270 */
[----:B------:R-:W-:Y:S01]  /*8b30*/  @!P1 IMAD.IADD R8, R8, 0x1, -R0 ;  /* 0x0000000108089824 */ /* 0x000fe200078e0a00 */
[----:B------:R-:W2:Y:S04]  /*8b40*/  LDL.LU R21, [R1+0x934] ;  /* 0x0009340001157983 */ /* 0x000ea80000300800 */
[----:B------:R-:W-:Y:S01]  /*8b50*/  STL [R1+0x20], R12 ;  /* 0x0000200c01007387 */ /* 0x000fe20000100800 */
[----:B----4-:R-:W-:-:S05]  /*8b60*/  IABS R7, R22 ;  /* 0x0000001600077213 */ /* 0x010fca0000000000 */
[----:B------:R-:W-:-:S04]  /*8b70*/  IMAD.HI.U32 R15, R14, R7, RZ ;  /* 0x000000070e0f7227 */ /* 0x000fc800078e00ff */
[----:B------:R-:W-:Y:S01]  /*8b80*/  IMAD.MOV R15, RZ, RZ, -R15 ;  /* 0x000000ffff0f7224 */ /* 0x000fe200078e0a0f */
[----:B---3--:R-:W-:-:S05]  /*8b90*/  IABS R6, R23 ;  /* 0x0000001700067213 */ /* 0x008fca0000000000 */
[----:B------:R-:W-:-:S04]  /*8ba0*/  IMAD.HI.U32 R2, R14, R6, RZ ;  /* 0x000000060e027227 */ /* 0x000fc800078e00ff */
[----:B------:R-:W-:Y:S02]  /*8bb0*/  IMAD.MOV R2, RZ, RZ, -R2 ;  /* 0x000000ffff027224 */ /* 0x000fe400078e0a02 */
[C---:B------:R-:W-:Y:S02]  /*8bc0*/  IMAD R7, R0.reuse, R15, R7 ;  /* 0x0000000f00077224 */ /* 0x040fe400078e0207 */
[----:B------:R-:W-:-:S03]  /*8bd0*/  IMAD R6, R0, R2, R6 ;  /* 0x0000000200067224 */ /* 0x000fc600078e0206 */
[C---:B------:R-:W-:Y:S02]  /*8be0*/  ISETP.GT.U32.AND P3, PT, R0.reuse, R7, PT ;  /* 0x000000070000720c */ /* 0x040fe40003f64070 */
[----:B------:R-:W-:Y:S01]  /*8bf0*/  ISETP.GT.U32.AND P4, PT, R0, R6, PT ;  /* 0x000000060000720c */ /* 0x000fe20003f84070 */
[----:B------:R-:W-:Y:S02]  /*8c00*/  IMAD.MOV.U32 R15, RZ, RZ, R10 ;  /* 0x000000ffff0f7224 */ /* 0x000fe400078e000a */
[----:B------:R-:W-:Y:S02]  /*8c10*/  IMAD.MOV.U32 R10, RZ, RZ, R9 ;  /* 0x000000ffff0a7224 */ /* 0x000fe400078e0009 */
[----:B------:R-:W-:Y:S02]  /*8c20*/  IMAD.MOV.U32 R9, RZ, RZ, R8 ;  /* 0x000000ffff097224 */ /* 0x000fe400078e0008 */
[----:B------:R-:W-:Y:S02]  /*8c30*/  @!P0 IMAD.MOV R15, RZ, RZ, -R15 ;  /* 0x000000ffff0f8224 */ /* 0x000fe400078e0a0f */
[----:B------:R-:W-:-:S02]  /*8c40*/  @!P6 IMAD.MOV R10, RZ, RZ, -R10 ;  /* 0x000000ffff0ae224 */ /* 0x000fc400078e0a0a */
[----:B------:R-:W-:Y:S02]  /*8c50*/  @!P5 IMAD.MOV R9, RZ, RZ, -R9 ;  /* 0x000000ffff09d224 */ /* 0x000fe400078e0a09 */
[--C-:B------:R-:W-:Y:S01]  /*8c60*/  @!P4 IMAD.IADD R6, R6, 0x1, -R0.reuse ;  /* 0x000000010606c824 */ /* 0x100fe200078e0a00 */
[----:B------:R-:W-:Y:S01]  /*8c70*/  ISETP.GE.AND P4, PT, R22, RZ, PT ;  /* 0x000000ff1600720c */ /* 0x000fe20003f86270 */
[----:B------:R-:W-:Y:S01]  /*8c80*/  @!P3 IMAD.IADD R7, R7, 0x1, -R0 ;  /* 0x000000010707b824 */ /* 0x000fe200078e0a00 */
[----:B------:R-:W3:Y:S01]  /*8c90*/  LDL.LU R22, [R1+0x938] ;  /* 0x0009380001167983 */ /* 0x000ee20000300800 */
[----:B------:R-:W-:-:S03]  /*8ca0*/  ISETP.GE.AND P3, PT, R26, RZ, PT ;  /* 0x000000ff1a00720c */ /* 0x000fc60003f66270 */
[----:B------:R-:W-:Y:S01]  /*8cb0*/  STL [R1+0x1c], R15 ;  /* 0x00001c0f01007387 */ /* 0x000fe20000100800 */
[----:B------:R-:W-:-:S03]  /*8cc0*/  ISETP.GE.AND P5, PT, R23, RZ, PT ;  /* 0x000000ff1700720c */ /* 0x000fc60003fa6270 */
[----:B------:R-:W4:Y:S04]  /*8cd0*/  LDL.LU R26, [R1+0x93c] ;  /* 0x00093c00011a7983 */ /* 0x000f280000300800 */
[----:B------:R-:W-:Y:S04]  /*8ce0*/  STL [R1+0x18], R10 ;  /* 0x0000180a01007387 */ /* 0x000fe80000100800 */
[----:B------:R-:W-:Y:S04]  /*8cf0*/  STL [R1+0x14], R9 ;  /* 0x0000140901007387 */ /* 0x000fe80000100800 */
[----:B------:R-:W4:Y:S01]  /*8d00*/  LDL.LU R23, [R1+0x940] ;  /* 0x0009400001177983 */ /* 0x000f220000300800 */
[----:B------:R-:W-:-:S05]  /*8d10*/  IABS R5, R24 ;  /* 0x0000001800057213 */ /* 0x000fca0000000000 */
[----:B------:R-:W-:-:S04]  /*8d20*/  IMAD.HI.U32 R13, R14, R5, RZ ;  /* 0x000000050e0d7227 */ /* 0x000fc800078e00ff */
[----:B------:R-:W-:Y:S01]  /*8d30*/  IMAD.MOV R13, RZ, RZ, -R13 ;  /* 0x000000ffff0d7224 */ /* 0x000fe200078e0a0d */
[----:B------:R-:W-:-:S03]  /*8d40*/  IABS R2, R25 ;  /* 0x0000001900027213 */ /* 0x000fc60000000000 */
[----:B------:R-:W-:Y:S01]  /*8d50*/  IMAD R5, R0, R13, R5 ;  /* 0x0000000d00057224 */ /* 0x000fe200078e0205 */
[----:B------:R-:W-:Y:S01]  /*8d60*/  IABS R28, R27 ;  /* 0x0000001b001c7213 */ /* 0x000fe20000000000 */
[----:B------:R-:W-:-:S03]  /*8d70*/  IMAD.HI.U32 R13, R14, R2, RZ ;  /* 0x000000020e0d7227 */ /* 0x000fc600078e00ff */
[----:B------:R-:W-:Y:S01]  /*8d80*/  ISETP.GT.U32.AND P1, PT, R0, R5, PT ;  /* 0x000000050000720c */ /* 0x000fe20003f24070 */
[----:B------:R-:W-:-:S04]  /*8d90*/  IMAD.HI.U32 R11, R14, R28, RZ ;  /* 0x0000001c0e0b7227 */ /* 0x000fc800078e00ff */
[----:B------:R-:W-:Y:S02]  /*8da0*/  IMAD.MOV R13, RZ, RZ, -R13 ;  /* 0x000000ffff0d7224 */ /* 0x000fe400078e0a0d */
[----:B------:R-:W-:Y:S02]  /*8db0*/  IMAD.MOV R11, RZ, RZ, -R11 ;  /* 0x000000ffff0b7224 */ /* 0x000fe400078e0a0b */
[C---:B------:R-:W-:Y:S02]  /*8dc0*/  IMAD R2, R0.reuse, R13, R2 ;  /* 0x0000000d00027224 */ /* 0x040fe400078e0202 */
[C---:B------:R-:W-:Y:S02]  /*8dd0*/  IMAD R28, R0.reuse, R11, R28 ;  /* 0x0000000b001c7224 */ /* 0x040fe400078e021c */
[----:B------:R-:W-:Y:S01]  /*8de0*/  @!P1 IMAD.IADD R5, R5, 0x1, -R0 ;  /* 0x0000000105059824 */ /* 0x000fe200078e0a00 */
[C---:B------:R-:W-:Y:S01]  /*8df0*/  ISETP.GT.U32.AND P1, PT, R0.reuse, R7, PT ;  /* 0x000000070000720c */ /* 0x040fe20003f24070 */
[----:B------:R-:W-:Y:S01]  /*8e00*/  IMAD.MOV.U32 R8, RZ, RZ, R4 ;  /* 0x000000ffff087224 */ /* 0x000fe200078e0004 */
[----:B------:R-:W-:-:S03]  /*8e10*/  ISETP.GT.U32.AND P6, PT, R0, R2, PT ;  /* 0x000000020000720c */ /* 0x000fc60003fc4070 */
[----:B------:R-:W-:Y:S01]  /*8e20*/  @!P3 IMAD.MOV R8, RZ, RZ, -R8 ;  /* 0x000000ffff08b224 */ /* 0x000fe200078e0a08 */
[C---:B------:R-:W-:Y:S02]  /*8e30*/  ISETP.GT.U32.AND P3, PT, R0.reuse, R28, PT ;  /* 0x0000001c0000720c */ /* 0x040fe40003f64070 */
[C---:B------:R-:W-:Y:S02]  /*8e40*/  ISETP.GT.U32.AND P0, PT, R0.reuse, R6, PT ;  /* 0x000000060000720c */ /* 0x040fe40003f04070 */
[----:B------:R-:W-:-:S03]  /*8e50*/  ISETP.GT.U32.AND P2, PT, R0, R5, PT ;  /* 0x000000050000720c */ /* 0x000fc60003f44070 */
[--C-:B------:R-:W-:Y:S01]  /*8e60*/  @!P1 IMAD.IADD R7, R7, 0x1, -R0.reuse ;  /* 0x0000000107079824 */ /* 0x100fe200078e0a00 */
[----:B------:R-:W-:Y:S01]  /*8e70*/  ISETP.GE.AND P1, PT, R24, RZ, PT ;  /* 0x000000ff1800720c */ /* 0x000fe20003f26270 */
[--C-:B------:R-:W-:Y:S01]  /*8e80*/  @!P6 IMAD.IADD R2, R2, 0x1, -R0.reuse ;  /* 0x000000010202e824 */ /* 0x100fe200078e0a00 */
[----:B------:R-:W-:Y:S03]  /*8e90*/  STL [R1+0x10], R8 ;  /* 0x0000100801007387 */ /* 0x000fe60000100800 */
[--C-:B------:R-:W-:Y:S01]  /*8ea0*/  @!P3 IMAD.IADD R28, R28, 0x1, -R0.reuse ;  /* 0x000000011c1cb824 */ /* 0x100fe200078e0a00 */
[----:B------:R-:W-:Y:S01]  /*8eb0*/  ISETP.GT.U32.AND P3, PT, R0, R2, PT ;  /* 0x000000020000720c */ /* 0x000fe20003f64070 */
[--C-:B------:R-:W-:Y:S01]  /*8ec0*/  @!P0 IMAD.IADD R6, R6, 0x1, -R0.reuse ;  /* 0x0000000106068824 */ /* 0x100fe200078e0a00 */
[----:B------:R-:W-:Y:S02]  /*8ed0*/  ISETP.GE.AND P0, PT, R25, RZ, PT ;  /* 0x000000ff1900720c */ /* 0x000fe40003f06270 */
[----:B------:R-:W4:Y:S01]  /*8ee0*/  LDL.LU R25, [R1+0x944] ;  /* 0x0009440001197983 */ /* 0x000f220000300800 */
[----:B------:R-:W-:-:S02]  /*8ef0*/  @!P2 IMAD.IADD R5, R5, 0x1, -R0 ;  /* 0x000000010505a824 */ /* 0x000fc400078e0a00 */
[----:B------:R-:W-:Y:S02]  /*8f00*/  @!P4 IMAD.MOV R7, RZ, RZ, -R7 ;  /* 0x000000ffff07c224 */ /* 0x000fe400078e0a07 */
[----:B------:R-:W-:Y:S02]  /*8f10*/  @!P5 IMAD.MOV R6, RZ, RZ, -R6 ;  /* 0x000000ffff06d224 */ /* 0x000fe400078e0a06 */
[----:B------:R-:W-:Y:S02]  /*8f20*/  @!P1 IMAD.MOV R5, RZ, RZ, -R5 ;  /* 0x000000ffff059224 */ /* 0x000fe400078e0a05 */
[----:B------:R-:W-:Y:S01]  /*8f30*/  @!P3 IMAD.IADD R2, R2, 0x1, -R0 ;  /* 0x000000010202b824 */ /* 0x000fe200078e0a00 */
[----:B------:R-:W-:Y:S02]  /*8f40*/  ISETP.GE.AND P2, PT, R27, RZ, PT ;  /* 0x000000ff1b00720c */ /* 0x000fe40003f46270 */
[----:B------:R-:W-:-:S13]  /*8f50*/  ISETP.GT.U32.AND P4, PT, R0, R28, PT ;  /* 0x0000001c0000720c */ /* 0x000fda0003f84070 */
[----:B------:R-:W-:-:S04]  /*8f60*/  @!P4 IMAD.IADD R28, R28, 0x1, -R0 ;  /* 0x000000011c1cc824 */ /* 0x000fc800078e0a00 */
[----:B------:R-:W-:Y:S01]  /*8f70*/  @!P2 IMAD.MOV R28, RZ, RZ, -R28 ;  /* 0x000000ffff1ca224 */ /* 0x000fe200078e0a1c */
[----:B--2---:R-:W-:Y:S02]  /*8f80*/  IABS R4, R21 ;  /* 0x0000001500047213 */ /* 0x004fe40000000000 */
[----:B------:R-:W-:Y:S02]  /*8f90*/  ISETP.GE.AND P6, PT, R21, RZ, PT ;  /* 0x000000ff1500720c */ /* 0x000fe40003fc6270 */
[----:B------:R-:W2:Y:S04]  /*8fa0*/  LDL.LU R21, [R1+0x948] ;  /* 0x0009480001157983 */ /* 0x000ea80000300800 */
[----:B------:R0:W-:Y:S04]  /*8fb0*/  STL [R1+0xc], R7 ;  /* 0x00000c0701007387 */ /* 0x0001e80000100800 */
[----:B------:R1:W-:Y:S04]  /*8fc0*/  STL [R1+0x4], R6 ;  /* 0x0000040601007387 */ /* 0x0003e80000100800 */
[----:B------:R1:W-:Y:S01]  /*8fd0*/  STL [R1+0x5c], R5 ;  /* 0x00005c0501007387 */ /* 0x0003e20000100800 */
[----:B------:R-:W-:-:S04]  /*8fe0*/  IMAD.HI.U32 R27, R14, R4, RZ ;  /* 0x000000040e1b7227 */ /* 0x000fc800078e00ff */
[----:B------:R-:W-:Y:S02]  /*8ff0*/  IMAD.MOV R27, RZ, RZ, -R27 ;  /* 0x000000ffff1b7224 */ /* 0x000fe400078e0a1b */
[----:B0-----:R-:W-:Y:S02]  /*9000*/  IMAD.MOV.U32 R7, RZ, RZ, R2 ;  /* 0x000000ffff077224 */ /* 0x001fe400078e0002 */
[----:B------:R-:W-:Y:S02]  /*9010*/  IMAD R27, R0, R27, R4 ;  /* 0x0000001b001b7224 */ /* 0x000fe400078e0204 */
[----:B------:R-:W-:-:S03]  /*9020*/  @!P0 IMAD.MOV R7, RZ, RZ, -R7 ;  /* 0x000000ffff078224 */ /* 0x000fc600078e0a07 */
[----:B------:R-:W-:-:S13]  /*9030*/  ISETP.GT.U32.AND P4, PT, R0, R27, PT ;  /* 0x0000001b0000720c */ /* 0x000fda0003f84070 */
[----:B------:R-:W-:-:S05]  /*9040*/  @!P4 IMAD.IADD R27, R27, 0x1, -R0 ;  /* 0x000000011b1bc824 */ /* 0x000fca00078e0a00 */
[----:B------:R-:W-:Y:S02]  /*9050*/  ISETP.GT.U32.AND P4, PT, R0, R27, PT ;  /* 0x0000001b0000720c */ /* 0x000fe40003f84070 */
[----:B---3--:R-:W-:Y:S02]  /*9060*/  ISETP.GE.AND P5, PT, R22, RZ, PT ;  /* 0x000000ff1600720c */ /* 0x008fe40003fa6270 */
[----:B------:R-:W-:Y:S02]  /*9070*/  IABS R22, R22 ;  /* 0x0000001600167213 */ /* 0x000fe40000000000 */
[----:B----4-:R-:W-:Y:S02]  /*9080*/  IABS R24, R26 ;  /* 0x0000001a00187213 */ /* 0x010fe40000000000 */
[----:B------:R-:W-:Y:S01]  /*9090*/  ISETP.GE.AND P1, PT, R26, RZ, PT ;  /* 0x000000ff1a00720c */ /* 0x000fe20003f26270 */
[----:B-1----:R-:W-:Y:S01]  /*90a0*/  IMAD.HI.U32 R6, R14, R22, RZ ;  /* 0x000000160e067227 */ /* 0x002fe200078e00ff */
[----:B------:R-:W-:-:S02]  /*90b0*/  ISETP.GE.AND P3, PT, R23, RZ, PT ;  /* 0x000000ff1700720c */ /* 0x000fc40003f66270 */
[----:B------:R-:W-:Y:S02]  /*90c0*/  IABS R26, R23 ;  /* 0x00000017001a7213 */ /* 0x000fe40000000000 */
[----:B------:R-:W3:Y:S04]  /*90d0*/  LDL.LU R23, [R1+0x94c] ;  /* 0x00094c0001177983 */ /* 0x000ee80000300800 */
[----:B------:R-:W4:Y:S01]  /*90e0*/  LDL.LU R17, [R1+0x950] ;  /* 0x0009500001117983 */ /* 0x000f220000300800 */
[----:B------:R-:W-:-:S03]  /*90f0*/  IMAD.MOV R6, RZ, RZ, -R6 ;  /* 0x000000ffff067224 */ /* 0x000fc600078e0a06 */
[----:B------:R-:W4:Y:S01]  /*9100*/  LDL.LU R19, [R1+0x954] ;  /* 0x0009540001137983 */ /* 0x000f220000300800 */
[C---:B------:R-:W-:Y:S02]  /*9110*/  IMAD R22, R0.reuse, R6, R22 ;  /* 0x0000000600167224 */ /* 0x040fe400078e0216 */
[----:B------:R-:W-:Y:S01]  /*9120*/  @!P4 IMAD.IADD R27, R27, 0x1, -R0 ;  /* 0x000000011b1bc824 */ /* 0x000fe200078e0a00 */
[----:B------:R-:W4:Y:S02]  /*9130*/  LDL.LU R20, [R1+0x958] ;  /* 0x0009580001147983 */ /* 0x000f240000300800 */
[----:B------:R-:W-:-:S13]  /*9140*/  ISETP.GT.U32.AND P0, PT, R0, R22, PT ;  /* 0x000000160000720c */ /* 0x000fda0003f04070 */
[----:B------:R-:W-:-:S05]  /*9150*/  @!P0 IMAD.IADD R22, R22, 0x1, -R0 ;  /* 0x0000000116168824 */ /* 0x000fca00078e0a00 */
[----:B------:R-:W-:Y:S01]  /*9160*/  ISETP.GT.U32.AND P0, PT, R0, R22, PT ;  /* 0x000000160000720c */ /* 0x000fe20003f04070 */
[----:B------:R-:W-:Y:S01]  /*9170*/  @!P6 IMAD.MOV R27, RZ, RZ, -R27 ;  /* 0x000000ffff1be224 */ /* 0x000fe200078e0a1b */
[----:B------:R-:W-:Y:S04]  /*9180*/  STL [R1], R7 ;  /* 0x0000000701007387 */ /* 0x000fe80000100800 */
[----:B------:R-:W-:Y:S07]  /*9190*/  STL [R1+0x4a88], R28 ;  /* 0x004a881c01007387 */ /* 0x000fee0000100800 */
[----:B------:R-:W-:-:S04]  /*91a0*/  @!P0 IMAD.IADD R22, R22, 0x1, -R0 ;  /* 0x0000000116168824 */ /* 0x000fc800078e0a00 */
[----:B------:R-:W-:Y:S01]  /*91b0*/  @!P5 IMAD.MOV R22, RZ, RZ, -R22 ;  /* 0x000000ffff16d224 */ /* 0x000fe200078e0a16 */
[----:B------:R-:W-:Y:S04]  /*91c0*/  STL [R1+0x4a8c], R27 ;  /* 0x004a8c1b01007387 */ /* 0x000fe80000100800 */
[----:B------:R-:W-:Y:S04]  /*91d0*/  STL [R1+0x4a90], R22 ;  /* 0x004a901601007387 */ /* 0x000fe80000100800 */
[----:B------:R-:W4:Y:S01]  /*91e0*/  LDL.LU R29, [R1+0x95c] ;  /* 0x00095c00011d7983 */ /* 0x000f220000300800 */
[----:B------:R-:W-:-:S04]  /*91f0*/  IMAD.HI.U32 R5, R14, R24, RZ ;  /* 0x000000180e057227 */ /* 0x000fc800078e00ff */
[----:B------:R-:W-:-:S04]  /*9200*/  IMAD.HI.U32 R6, R14, R26, RZ ;  /* 0x0000001a0e067227 */ /* 0x000fc800078e00ff */
[----:B------:R-:W-:Y:S02]  /*9210*/  IMAD.MOV R5, RZ, RZ, -R5 ;  /* 0x000000ffff057224 */ /* 0x000fe400078e0a05 */
[----:B------:R-:W-:Y:S02]  /*9220*/  IMAD.MOV R6, RZ, RZ, -R6 ;  /* 0x000000ffff067224 */ /* 0x000fe400078e0a06 */
[C---:B------:R-:W-:Y:S02]  /*9230*/  IMAD R24, R0.reuse, R5, R24 ;  /* 0x0000000500187224 */ /* 0x040fe400078e0218 */
[C---:B------:R-:W-:Y:S01]  /*9240*/  IMAD R26, R0.reuse, R6, R26 ;  /* 0x00000006001a7224 */ /* 0x040fe200078e021a */
[----:B------:R-:W-:Y:S02]  /*9250*/  IABS R4, R25 ;  /* 0x0000001900047213 */ /* 0x000fe40000000000 */
[C---:B------:R-:W-:Y:S02]  /*9260*/  ISETP.GT.U32.AND P2, PT, R0.reuse, R24, PT ;  /* 0x000000180000720c */ /* 0x040fe40003f44070 */
[----:B------:R-:W-:Y:S01]  /*9270*/  ISETP.GT.U32.AND P4, PT, R0, R26, PT ;  /* 0x0000001a0000720c */ /* 0x000fe20003f84070 */
[----:B------:R-:W-:-:S04]  /*9280*/  IMAD.HI.U32 R5, R14, R4, RZ ;  /* 0x000000040e057227 */ /* 0x000fc800078e00ff */
[----:B------:R-:W-:-:S04]  /*9290*/  IMAD.MOV R5, RZ, RZ, -R5 ;  /* 0x000000ffff057224 */ /* 0x000fc800078e0a05 */
[----:B------:R-:W-:Y:S02]  /*92a0*/  IMAD R4, R0, R5, R4 ;  /* 0x0000000500047224 */ /* 0x000fe400078e0204 */
[--C-:B------:R-:W-:Y:S02]  /*92b0*/  @!P2 IMAD.IADD R24, R24, 0x1, -R0.reuse ;  /* 0x000000011818a824 */ /* 0x100fe400078e0a00 */
[----:B------:R-:W-:Y:S01]  /*92c0*/  @!P4 IMAD.IADD R26, R26, 0x1, -R0 ;  /* 0x000000011a1ac824 */ /* 0x000fe200078e0a00 */
[C---:B------:R-:W-:Y:S02]  /*92d0*/  ISETP.GT.U32.AND P6, PT, R0.reuse, R4, PT ;  /* 0x000000040000720c */ /* 0x040fe40003fc4070 */
[C---:B------:R-:W-:Y:S02]  /*92e0*/  ISETP.GT.U32.AND P2, PT, R0.reuse, R24, PT ;  /* 0x000000180000720c */ /* 0x040fe40003f44070 */
[----:B------:R-:W-:-:S09]  /*92f0*/  ISETP.GT.U32.AND P4, PT, R0, R26, PT ;  /* 0x0000001a0000720c */ /* 0x000fd20003f84070 */
[--C-:B------:R-:W-:Y:S02]  /*9300*/  @!P6 IMAD.IADD R4, R4, 0x1, -R0.reuse ;  /* 0x000000010404e824 */ /* 0x100fe400078e0a00 */
[--C-:B------:R-:W-:Y:S02]  /*9310*/  @!P2 IMAD.IADD R24, R24, 0x1, -R0.reuse ;  /* 0x000000011818a824 */ /* 0x100fe400078e0a00 */
[----:B------:R-:W-:Y:S01]  /*9320*/  @!P4 IMAD.IADD R26, R26, 0x1, -R0 ;  /* 0x000000011a1ac824 */ /* 0x000fe200078e0a00 */
[----:B------:R-:W-:Y:S02]  /*9330*/  ISETP.GT.U32.AND P5, PT, R0, R4, PT ;  /* 0x000000040000720c */ /* 0x000fe40003fa4070 */
[----:B------:R-:W-:Y:S02]  /*9340*/  ISETP.GE.AND P6, PT, R25, RZ, PT ;  /* 0x000000ff1900720c */ /* 0x000fe40003fc6270 */
[----:B------:R-:W4:Y:S01]  /*9350*/  LDL.LU R25, [R1+0x960] ;  /* 0x0009600001197983 */ /* 0x000f220000300800 */
[----:B------:R-:W-:-:S02]  /*9360*/  @!P1 IMAD.MOV R24, RZ, RZ, -R24 ;  /* 0x000000ffff189224 */ /* 0x000fc400078e0a18 */
[----:B------:R-:W-:-:S06]  /*9370*/  @!P3 IMAD.MOV R26, RZ, RZ, -R26 ;  /* 0x000000ffff1ab224 */ /* 0x000fcc00078e0a1a */
[----:B------:R-:W-:-:S04]  /*9380*/  @!P5 IMAD.IADD R4, R4, 0x1, -R0 ;  /* 0x000000010404d824 */ /* 0x000fc800078e0a00 */
[----:B------:R-:W-:Y:S01]  /*9390*/  @!P6 IMAD.MOV R4, RZ, RZ, -R4 ;  /* 0x000000ffff04e224 */ /* 0x000fe200078e0a04 */
[----:B--2---:R-:W-:-:S05]  /*93a0*/  IABS R18, R21 ;  /* 0x0000001500127213 */ /* 0x004fca0000000000 */
[----:B------:R-:W-:-:S04]  /*93b0*/  IMAD.HI.U32 R2, R14, R18, RZ ;  /* 0x000000120e027227 */ /* 0x000fc800078e00ff */
[----:B------:R-:W-:-:S04]  /*93c0*/  IMAD.MOV R2, RZ, RZ, -R2 ;  /* 0x000000ffff027224 */ /* 0x000fc800078e0a02 */
[----:B------:R-:W-:-:S05]  /*93d0*/  IMAD R18, R0, R2, R18 ;  /* 0x0000000200127224 */ /* 0x000fca00078e0212 */
[----:B------:R-:W-:-:S13]  /*93e0*/  ISETP.GT.U32.AND P0, PT, R0, R18, PT ;  /* 0x000000120000720c */ /* 0x000fda0003f04070 */
[--C-:B------:R-:W-:Y:S01]  /*93f0*/  @!P0 IMAD.IADD R18, R18, 0x1, -R0.reuse ;  /* 0x0000000112128824 */ /* 0x100fe200078e0a00 */
[----:B------:R-:W-:Y:S02]  /*9400*/  ISETP.GE.AND P0, PT, R21, RZ, PT ;  /* 0x000000ff1500720c */ /* 0x000fe40003f06270 */
[----:B------:R-:W2:Y:S02]  /*9410*/  LDL.LU R21, [R1+0x964] ;  /* 0x0009640001157983 */ /* 0x000ea40000300800 */
[----:B------:R-:W-:Y:S02]  /*9420*/  ISETP.GT.U32.AND P1, PT, R0, R18, PT ;  /* 0x000000120000720c */ /* 0x000fe40003f24070 */
[----:B------:R-:W-:Y:S04]  /*9430*/  STL [R1+0x4a94], R24 ;  /* 0x004a941801007387 */ /* 0x000fe80000100800 */
[----:B------:R-:W-:Y:S07]  /*9440*/  STL [R1+0x4a98], R26 ;  /* 0x004a981a01007387 */ /* 0x000fee0000100800 */
[----:B------:R-:W-:-:S04]  /*9450*/  @!P1 IMAD.IADD R18, R18, 0x1, -R0 ;  /* 0x0000000112129824 */ /* 0x000fc800078e0a00 */
[----:B------:R-:W-:Y:S01]  /*9460*/  @!P0 IMAD.MOV R18, RZ, RZ, -R18 ;  /* 0x000000ffff128224 */ /* 0x000fe200078e0a12 */
[----:B---3--:R-:W-:Y:S02]  /*9470*/  IABS R8, R23 ;  /* 0x0000001700087213 */ /* 0x008fe40000000000 */
[----:B----4-:R-:W-:-:S03]  /*9480*/  IABS R11, R17 ;  /* 0x00000011000b7213 */ /* 0x010fc60000000000 */
[----:B------:R-:W-:-:S04]  /*9490*/  IMAD.HI.U32 R5, R14, R8, RZ ;  /* 0x000000080e057227 */ /* 0x000fc800078e00ff */
[----:B------:R-:W-:-:S04]  /*94a0*/  IMAD.HI.U32 R2, R14, R11, RZ ;  /* 0x0000000b0e027227 */ /* 0x000fc800078e00ff */
[----:B------:R-:W-:Y:S02]  /*94b0*/  IMAD.MOV R5, RZ, RZ, -R5 ;  /* 0x000000ffff057224 */ /* 0x000fe400078e0a05 */
[----:B------:R-:W-:Y:S02]  /*94c0*/  IMAD.MOV R2, RZ, RZ, -R2 ;  /* 0x000000ffff027224 */ /* 0x000fe400078e0a02 */
[C---:B------:R-:W-:Y:S02]  /*94d0*/  IMAD R8, R0.reuse, R5, R8 ;  /* 0x0000000500087224 */ /* 0x040fe400078e0208 */
[----:B------:R-:W-:-:S03]  /*94e0*/  IMAD R11, R0, R2, R11 ;  /* 0x00000002000b7224 */ /* 0x000fc600078e020b */
[C---:B------:R-:W-:Y:S02]  /*94f0*/  ISETP.GT.U32.AND P2, PT, R0.reuse, R8, PT ;  /* 0x000000080000720c */ /* 0x040fe40003f44070 */
[----:B------:R-:W-:Y:S02]  /*9500*/  ISETP.GT.U32.AND P4, PT, R0, R11, PT ;  /* 0x0000000b0000720c */ /* 0x000fe40003f84070 */
[----:B------:R-:W-:-:S05]  /*9510*/  IABS R6, R19 ;  /* 0x0000001300067213 */ /* 0x000fca0000000000 */
[----:B------:R-:W-:-:S04]  /*9520*/  IMAD.HI.U32 R2, R14, R6, RZ ;  /* 0x000000060e027227 */ /* 0x000fc800078e00ff */
[--C-:B------:R-:W-:Y:S02]  /*9530*/  @!P2 IMAD.IADD R8, R8, 0x1, -R0.reuse ;  /* 0x000000010808a824 */ /* 0x100fe400078e0a00 */
[----:B------:R-:W-:Y:S02]  /*9540*/  @!P4 IMAD.IADD R11, R11, 0x1, -R0 ;  /* 0x000000010b0bc824 */ /* 0x000fe400078e0a00 */
[----:B------:R-:W-:Y:S01]  /*9550*/  IMAD.MOV R2, RZ, RZ, -R2 ;  /* 0x000000ffff027224 */ /* 0x000fe200078e0a02 */
[C---:B------:R-:W-:Y:S02]  /*9560*/  ISETP.GT.U32.AND P2, PT, R0.reuse, R8, PT ;  /* 0x000000080000720c */ /* 0x040fe40003f44070 */
[C---:B------:R-:W-:Y:S01]  /*9570*/  ISETP.GT.U32.AND P3, PT, R0.reuse, R11, PT ;  /* 0x0000000b0000720c */ /* 0x040fe20003f64070 */
[C---:B------:R-:W-:Y:S01]  /*9580*/  IMAD R6, R0.reuse, R2, R6 ;  /* 0x0000000200067224 */ /* 0x040fe200078e0206 */
[----:B------:R-:W-:Y:S02]  /*9590*/  ISETP.GE.AND P4, PT, R23, RZ, PT ;  /* 0x000000ff1700720c */ /* 0x000fe40003f86270 */
[----:B------:R-:W-:Y:S01]  /*95a0*/  ISETP.GE.AND P6, PT, R17, RZ, PT ;  /* 0x000000ff1100720c */ /* 0x000fe20003fc6270 */
[----:B------:R-:W3:Y:S01]  /*95b0*/  LDL.LU R23, [R1+0x968] ;  /* 0x0009680001177983 */ /* 0x000ee20000300800 */
[----:B------:R-:W-:-:S05]  /*95c0*/  ISETP.GT.U32.AND P5, PT, R0, R6, PT ;  /* 0x000000060000720c */ /* 0x000fca0003fa4070 */
[--C-:B------:R-:W-:Y:S02]  /*95d0*/  @!P2 IMAD.IADD R8, R8, 0x1, -R0.reuse ;  /* 0x000000010808a824 */ /* 0x100fe400078e0a00 */
[----:B------:R-:W-:Y:S02]  /*95e0*/  @!P3 IMAD.IADD R11, R11, 0x1, -R0 ;  /* 0x000000010b0bb824 */ /* 0x000fe400078e0a00 */
[----:B------:R-:W-:Y:S02]  /*95f0*/  @!P4 IMAD.MOV R8, RZ, RZ, -R8 ;  /* 0x000000ffff08c224 */ /* 0x000fe400078e0a08 */
[----:B------:R-:W-:Y:S01]  /*9600*/  @!P6 IMAD.MOV R11, RZ, RZ, -R11 ;  /* 0x000000ffff0be224 */ /* 0x000fe200078e0a0b */
[----:B------:R-:W-:Y:S01]  /*9610*/  STL [R1+0x4a9c], R4 ;  /* 0x004a9c0401007387 */ /* 0x000fe20000100800 */
[----:B------:R-:W-:Y:S01]  /*9620*/  @!P5 IMAD.IADD R6, R6, 0x1, -R0 ;  /* 0x000000010606d824 */ /* 0x000fe200078e0a00 */
[----:B------:R-:W-:Y:S02]  /*9630*/  ISETP.GE.AND P5, PT, R29, RZ, PT ;  /* 0x000000ff1d00720c */ /* 0x000fe40003fa6270 */
[----:B------:R-:W-:Y:S01]  /*9640*/  STL [R1+0x4aa0], R18 ;  /* 0x004aa01201007387 */ /* 0x000fe20000100800 */
[----:B------:R-:W-:-:S03]  /*9650*/  IABS R10, R29 ;  /* 0x0000001d000a7213 */ /* 0x000fc60000000000 */
[----:B------:R-:W-:Y:S04]  /*9660*/  STL [R1+0x4aa4], R8 ;  /* 0x004aa40801007387 */ /* 0x000fe80000100800 */
[----:B------:R0:W-:Y:S04]  /*9670*/  STL [R1+0x4aa8], R11 ;  /* 0x004aa80b01007387 */ /* 0x0001e80000100800 */
[----:B------:R-:W4:Y:S04]  /*9680*/  LDL.LU R29, [R1+0x96c] ;  /* 0x00096c00011d7983 */ /* 0x000f280000300800 */
[----:B0-----:R-:W4:Y:S04]  /*9690*/  LDL.LU R11, [R1+0x970] ;  /* 0x00097000010b7983 */ /* 0x001f280000300800 */
[----:B------:R-:W4:Y:S04]  /*96a0*/  LDL.LU R8, [R1+0x974] ;  /* 0x0009740001087983 */ /* 0x000f280000300800 */
[----:B------:R-:W4:Y:S04]  /*96b0*/  LDL.LU R18, [R1+0x978] ;  /* 0x0009780001127983 */ /* 0x000f280000300800 */
[----:B------:R-:W4:Y:S04]  /*96c0*/  LDL.LU R4, [R1+0x97c] ;  /* 0x00097c0001047983 */ /* 0x000f280000300800 */
[----:B------:R-:W4:Y:S04]  /*96d0*/  LDL.LU R28, [R1+0x980] ;  /* 0x00098000011c7983 */ /* 0x000f280000300800 */
[----:B------:R-:W4:Y:S04]  /*96e0*/  LDL.LU R26, [R1+0x984] ;  /* 0x00098400011a7983 */ /* 0x000f280000300800 */
[----:B------:R-:W4:Y:S04]  /*96f0*/  LDL.LU R24, [R1+0x988] ;  /* 0x0009880001187983 */ /* 0x000f280000300800 */
[----:B------:R-:W4:Y:S04]  /*9700*/  LDL.LU R22, [R1+0x98c] ;  /* 0x00098c0001167983 */ /* 0x000f280000300800 */
[----:B------:R-:W4:Y:S01]  /*9710*/  LDL.LU R27, [R1+0x990] ;  /* 0x00099000011b7983 */ /* 0x000f220000300800 */
[----:B------:R-:W-:-:S05]  /*9720*/  IABS R15, R20 ;  /* 0x00000014000f7213 */ /* 0x000fca0000000000 */
[----:B------:R-:W-:-:S04]  /*9730*/  IMAD.HI.U32 R2, R14, R15, RZ ;  /* 0x0000000f0e027227 */ /* 0x000fc800078e00ff */
[----:B------:R-:W-:-:S04]  /*9740*/  IMAD.MOV R2, RZ, RZ, -R2 ;  /* 0x000000ffff027224 */ /* 0x000fc800078e0a02 */
[----:B------:R-:W-:-:S05]  /*9750*/  IMAD R15, R0, R2, R15 ;  /* 0x00000002000f7224 */ /* 0x000fca00078e020f */
[C---:B------:R-:W-:Y:S02]  /*9760*/  ISETP.GT.U32.AND P4, PT, R0.reuse, R15, PT ;  /* 0x0000000f0000720c */ /* 0x040fe40003f84070 */
[----:B------:R-:W-:Y:S01]  /*9770*/  ISETP.GT.U32.AND P0, PT, R0, R6, PT ;  /* 0x000000060000720c */ /* 0x000fe20003f04070 */
[----:B------:R-:W-:Y:S01]  /*9780*/  IMAD.HI.U32 R13, R14, R10, RZ ;  /* 0x0000000a0e0d7227 */ /* 0x000fe200078e00ff */
[----:B------:R-:W-:Y:S02]  /*9790*/  ISETP.GE.AND P1, PT, R19, RZ, PT ;  /* 0x000000ff1300720c */ /* 0x000fe40003f26270 */
[----:B------:R-:W-:Y:S01]  /*97a0*/  IABS R17, R25 ;  /* 0x0000001900117213 */ /* 0x000fe20000000000 */
[----:B------:R-:W-:-:S06]  /*97b0*/  IMAD.MOV R13, RZ, RZ, -R13 ;  /* 0x000000ffff0d7224 */ /* 0x000fcc00078e0a0d */
[----:B------:R-:W-:Y:S02]  /*97c0*/  @!P4 IMAD.IADD R15, R15, 0x1, -R0 ;  /* 0x000000010f0fc824 */ /* 0x000fe400078e0a00 */
[----:B------:R-:W-:-:S03]  /*97d0*/  IMAD.HI.U32 R9, R14, R17, RZ ;  /* 0x000000110e097227 */ /* 0x000fc600078e00ff */
[----:B------:R-:W-:Y:S01]  /*97e0*/  ISETP.GT.U32.AND P4, PT, R0, R15, PT ;  /* 0x0000000f0000720c */ /* 0x000fe20003f84070 */
[----:B------:R-:W-:Y:S02]  /*97f0*/  @!P0 IMAD.IADD R6, R6, 0x1, -R0 ;  /* 0x0000000106068824 */ /* 0x000fe400078e0a00 */
[C---:B------:R-:W-:Y:S02]  /*9800*/  IMAD R10, R0.reuse, R13, R10 ;  /* 0x0000000d000a7224 */ /* 0x040fe400078e020a */
[----:B------:R-:W-:Y:S02]  /*9810*/  IMAD.MOV R9, RZ, RZ, -R9 ;  /* 0x000000ffff097224 */ /* 0x000fe400078e0a09 */
[----:B------:R-:W-:Y:S01]  /*9820*/  @!P1 IMAD.MOV R6, RZ, RZ, -R6 ;  /* 0x000000ffff069224 */ /* 0x000fe200078e0a06 */
[C---:B------:R-:W-:Y:S01]  /*9830*/  ISETP.GT.U32.AND P1, PT, R0.reuse, R10, PT ;  /* 0x0000000a0000720c */ /* 0x040fe20003f24070 */
[----:B------:R-:W-:-:S04]  /*9840*/  IMAD R17, R0, R9, R17 ;  /* 0x0000000900117224 */ /* 0x000fc800078e0211 */
[----:B------:R-:W-:Y:S01]  /*9850*/  @!P4 IMAD.IADD R15, R15, 0x1, -R0 ;  /* 0x000000010f0fc824 */ /* 0x000fe200078e0a00 */
[----:B------:R-:W-:-:S07]  /*9860*/  ISETP.GT.U32.AND P4, PT, R0, R17, PT ;  /* 0x000000110000720c */ /* 0x000fce0003f84070 */
[----:B------:R-:W-:-:S05]  /*9870*/  @!P1 IMAD.IADD R10, R10, 0x1, -R0 ;  /* 0x000000010a0a9824 */ /* 0x000fca00078e0a00 */
[----:B------:R-:W-:Y:S01]  /*9880*/  ISETP.GT.U32.AND P1, PT, R0, R10, PT ;  /* 0x0000000a0000720c */ /* 0x000fe20003f24070 */
[----:B------:R-:W-:-:S05]  /*9890*/  @!P4 IMAD.IADD R17, R17, 0x1, -R0 ;  /* 0x000000011111c824 */ /* 0x000fca00078e0a00 */
[----:B------:R-:W-:Y:S02]  /*98a0*/  ISETP.GT.U32.AND P4, PT, R0, R17, PT ;  /* 0x000000110000720c */ /* 0x000fe40003f84070 */
[----:B------:R-:W-:-:S05]  /*98b0*/  ISETP.GE.AND P3, PT, R25, RZ, PT ;  /* 0x000000ff1900720c */ /* 0x000fca0003f66270 */
[----:B------:R-:W-:-:S06]  /*98c0*/  @!P1 IMAD.IADD R10, R10, 0x1, -R0 ;  /* 0x000000010a0a9824 */ /* 0x000fcc00078e0a00 */
[----:B------:R-:W-:Y:S01]  /*98d0*/  @!P4 IMAD.IADD R17, R17, 0x1, -R0 ;  /* 0x000000011111c824 */ /* 0x000fe200078e0a00 */
[----:B------:R-:W-:Y:S02]  /*98e0*/  ISETP.GE.AND P2, PT, R20, RZ, PT ;  /* 0x000000ff1400720c */ /* 0x000fe40003f46270 */
[----:B--2---:R-:W-:-:S05]  /*98f0*/  IABS R5, R21 ;  /* 0x0000001500057213 */ /* 0x004fca0000000000 */
[----:B------:R-:W-:-:S04]  /*9900*/  IMAD.HI.U32 R7, R14, R5, RZ ;  /* 0x000000050e077227 */ /* 0x000fc800078e00ff */
[----:B------:R-:W-:-:S04]  /*9910*/  IMAD.MOV R7, RZ, RZ, -R7 ;  /* 0x000000ffff077224 */ /* 0x000fc800078e0a07 */
[----:B------:R-:W-:Y:S01]  /*9920*/  IMAD R5, R0, R7, R5 ;  /* 0x0000000700057224 */ /* 0x000fe200078e0205 */
[----:B------:R-:W-:Y:S01]  /*9930*/  ISETP.GE.AND P6, PT, R21, RZ, PT ;  /* 0x000000ff1500720c */ /* 0x000fe20003fc6270 */
[----:B------:R-:W-:-:S03]  /*9940*/  @!P2 IMAD.MOV R15, RZ, RZ, -R15 ;  /* 0x000000ffff0fa224 */ /* 0x000fc600078e0a0f */
[----:B------:R-:W-:-:S13]  /*9950*/  ISETP.GT.U32.AND P2, PT, R0, R5, PT ;  /* 0x000000050000720c */ /* 0x000fda0003f44070 */
[----:B------:R-:W-:Y:S02]  /*9960*/  @!P2 IMAD.IADD R5, R5, 0x1, -R0 ;  /* 0x000000010505a824 */ /* 0x000fe400078e0a00 */
[----:B------:R-:W-:Y:S01]  /*9970*/  @!P5 IMAD.MOV R10, RZ, RZ, -R10 ;  /* 0x000000ffff0ad224 */ /* 0x000fe200078e0a0a */
[----:B---3--:R-:W-:-:S05]  /*9980*/  IABS R12, R23 ;  /* 0x00000017000c7213 */ /* 0x008fca0000000000 */
[----:B------:R-:W-:-:S04]  /*9990*/  IMAD.HI.U32 R2, R14, R12, RZ ;  /* 0x0000000c0e027227 */ /* 0x000fc800078e00ff */
[----:B------:R-:W-:-:S04]  /*99a0*/  IMAD.MOV R2, RZ, RZ, -R2 ;  /* 0x000000ffff027224 */ /* 0x000fc800078e0a02 */
[----:B------:R-:W-:Y:S01]  /*99b0*/  IMAD R12, R0, R2, R12 ;  /* 0x00000002000c7224 */ /* 0x000fe200078e020c */
[----:B----4-:R-:W-:-:S05]  /*99c0*/  IABS R19, R29 ;  /* 0x0000001d00137213 */ /* 0x010fca0000000000 */
[----:B------:R-:W-:-:S04]  /*99d0*/  IMAD.HI.U32 R13, R14, R19, RZ ;  /* 0x000000130e0d7227 */ /* 0x000fc800078e00ff */
[----:B------:R-:W-:Y:S01]  /*99e0*/  IMAD.MOV R13, RZ, RZ, -R13 ;  /* 0x000000ffff0d7224 */ /* 0x000fe200078e0a0d */
[----:B------:R-:W-:-:S03]  /*99f0*/  ISETP.GT.U32.AND P1, PT, R0, R12, PT ;  /* 0x0000000c0000720c */ /* 0x000fc60003f24070 */
[----:B------:R-:W-:Y:S01]  /*9a00*/  IMAD R19, R0, R13, R19 ;  /* 0x0000000d00137224 */ /* 0x000fe200078e0213 */
[----:B------:R-:W-:-:S04]  /*9a10*/  IABS R25, R11 ;  /* 0x0000000b00197213 */ /* 0x000fc80000000000 */
[----:B------:R-:W-:Y:S01]  /*9a20*/  ISETP.GT.U32.AND P4, PT, R0, R19, PT ;  /* 0x000000130000720c */ /* 0x000fe20003f84070 */
[----:B------:R-:W-:Y:S01]  /*9a30*/  IMAD.HI.U32 R7, R14, R25, RZ ;  /* 0x000000190e077227 */ /* 0x000fe200078e00ff */
[----:B------:R-:W-:-:S03]  /*9a40*/  IABS R21, R18 ;  /* 0x0000001200157213 */ /* 0x000fc60000000000 */
[----:B------:R-:W-:Y:S02]  /*9a50*/  @!P1 IMAD.IADD R12, R12, 0x1, -R0 ;  /* 0x000000010c0c9824 */ /* 0x000fe400078e0a00 */
[----:B------:R-:W-:Y:S01]  /*9a60*/  IMAD.MOV R7, RZ, RZ, -R7 ;  /* 0x000000ffff077224 */ /* 0x000fe200078e0a07 */
[----:B------:R-:W-:-:S03]  /*9a70*/  IABS R13, R4 ;  /* 0x00000004000d7213 */ /* 0x000fc60000000000 */
[C---:B------:R-:W-:Y:S02]  /*9a80*/  IMAD R25, R0.reuse, R7, R25 ;  /* 0x0000000700197224 */ /* 0x040fe400078e0219 */
[----:B------:R-:W-:Y:S01]  /*9a90*/  @!P4 IMAD.IADD R19, R19, 0x1, -R0 ;  /* 0x000000011313c824 */ /* 0x000fe200078e0a00 */
[----:B------:R-:W-:Y:S01]  /*9aa0*/  ISETP.GT.U32.AND P4, PT, R0, R12, PT ;  /* 0x0000000c0000720c */ /* 0x000fe20003f84070 */
[----:B------:R-:W-:-:S04]  /*9ab0*/  IMAD.HI.U32 R7, R14, R21, RZ ;  /* 0x000000150e077227 */ /* 0x000fc800078e00ff */
[----:B------:R-:W-:Y:S02]  /*9ac0*/  IMAD.MOV R7, RZ, RZ, -R7 ;  /* 0x000000ffff077224 */ /* 0x000fe400078e0a07 */
[----:B------:R-:W-:Y:S01]  /*9ad0*/  IMAD.HI.U32 R16, R14, R13, RZ ;  /* 0x0000000d0e107227 */ /* 0x000fe200078e00ff */
[----:B------:R-:W-:Y:S02]  /*9ae0*/  ISETP.GE.AND P0, PT, R23, RZ, PT ;  /* 0x000000ff1700720c */ /* 0x000fe40003f06270 */
[----:B------:R-:W-:Y:S01]  /*9af0*/  IABS R23, R26 ;  /* 0x0000001a00177213 */ /* 0x000fe20000000000 */
[----:B------:R-:W-:Y:S02]  /*9b00*/  IMAD R21, R0, R7, R21 ;  /* 0x0000000700157224 */ /* 0x000fe400078e0215 */
[----:B------:R-:W-:Y:S02]  /*9b10*/  IMAD.MOV R16, RZ, RZ, -R16 ;  /* 0x000000ffff107224 */ /* 0x000fe400078e0a10 */
[----:B------:R-:W-:Y:S01]  /*9b20*/  @!P4 IMAD.IADD R12, R12, 0x1, -R0 ;  /* 0x000000010c0cc824 */ /* 0x000fe200078e0a00 */
[C---:B------:R-:W-:Y:S01]  /*9b30*/  ISETP.GT.U32.AND P4, PT, R0.reuse, R21, PT ;  /* 0x000000150000720c */ /* 0x040fe20003f84070 */
[----:B------:R-:W-:-:S02]  /*9b40*/  IMAD R13, R0, R16, R13 ;  /* 0x00000010000d7224 */ /* 0x000fc400078e020d */
[----:B------:R-:W-:-:S04]  /*9b50*/  IMAD.HI.U32 R16, R14, R23, RZ ;  /* 0x000000170e107227 */ /* 0x000fc800078e00ff */
[----:B------:R-:W-:-:S04]  /*9b60*/  IMAD.MOV R16, RZ, RZ, -R16 ;  /* 0x000000ffff107224 */ /* 0x000fc800078e0a10 */
[C---:B------:R-:W-:Y:S01]  /*9b70*/  IMAD R23, R0.reuse, R16, R23 ;  /* 0x0000001000177224 */ /* 0x040fe200078e0217 */
[----:B------:R-:W-:Y:S01]  /*9b80*/  ISETP.GT.U32.AND P1, PT, R0, R5, PT ;  /* 0x000000050000720c */ /* 0x000fe20003f24070 */
[----:B------:R-:W-:-:S03]  /*9b90*/  @!P4 IMAD.IADD R21, R21, 0x1, -R0 ;  /* 0x000000011515c824 */ /* 0x000fc600078e0a00 */
[C---:B------:R-:W-:Y:S02]  /*9ba0*/  ISETP.GT.U32.AND P4, PT, R0.reuse, R23, PT ;  /* 0x000000170000720c */ /* 0x040fe40003f84070 */
[----:B------:R-:W-:Y:S02]  /*9bb0*/  IABS R9, R8 ;  /* 0x0000000800097213 */ /* 0x000fe40000000000 */
[----:B------:R-:W-:-:S05]  /*9bc0*/  ISETP.GT.U32.AND P2, PT, R0, R25, PT ;  /* 0x000000190000720c */ /* 0x000fca0003f44070 */
[----:B------:R-:W-:-:S04]  /*9bd0*/  @!P1 IMAD.IADD R5, R5, 0x1, -R0 ;  /* 0x0000000105059824 */ /* 0x000fc800078e0a00 */
[----:B------:R-:W-:Y:S02]  /*9be0*/  @!P4 IMAD.IADD R23, R23, 0x1, -R0 ;  /* 0x000000011717c824 */ /* 0x000fe400078e0a00 */
[----:B------:R-:W-:-:S03]  /*9bf0*/  @!P6 IMAD.MOV R5, RZ, RZ, -R5 ;  /* 0x000000ffff05e224 */ /* 0x000fc600078e0a05 */
[----:B------:R-:W-:Y:S01]  /*9c00*/  ISETP.GT.U32.AND P6, PT, R0, R23, PT ;  /* 0x000000170000720c */ /* 0x000fe20003fc4070 */
[----:B------:R-:W-:Y:S01]  /*9c10*/  IMAD.HI.U32 R2, R14, R9, RZ ;  /* 0x000000090e027227 */ /* 0x000fe200078e00ff */
[----:B------:R-:W-:-:S03]  /*9c20*/  ISETP.GT.U32.AND P5, PT, R0, R19, PT ;  /* 0x000000130000720c */ /* 0x000fc60003fa4070 */
[----:B------:R-:W-:Y:S02]  /*9c30*/  IMAD.MOV R2, RZ, RZ, -R2 ;  /* 0x000000ffff027224 */ /* 0x000fe400078e0a02 */
[----:B------:R-:W-:Y:S02]  /*9c40*/  @!P2 IMAD.IADD R25, R25, 0x1, -R0 ;  /* 0x000000011919a824 */ /* 0x000fe400078e0a00 */
[----:B------:R-:W-:Y:S01]  /*9c50*/  IMAD R9, R0, R2, R9 ;  /* 0x0000000200097224 */ /* 0x000fe200078e0209 */
[----:B------:R-:W-:-:S03]  /*9c60*/  IABS R2, R28 ;  /* 0x0000001c00027213 */ /* 0x000fc60000000000 */
[----:B------:R-:W-:Y:S01]  /*9c70*/  @!P6 IMAD.IADD R23, R23, 0x1, -R0 ;  /* 0x000000011717e824 */ /* 0x000fe200078e0a00 */
[----:B------:R-:W-:Y:S02]  /*9c80*/  ISETP.GE.AND P6, PT, R28, RZ, PT ;  /* 0x000000ff1c00720c */ /* 0x000fe40003fc6270 */
[----:B------:R-:W0:Y:S01]  /*9c90*/  S2R R28, SR_TID.X ;  /* 0x00000000001c7919 */ /* 0x000e220000002100 */
[----:B------:R-:W-:Y:S01]  /*9ca0*/  ISETP.GT.U32.AND P2, PT, R0, R25, PT ;  /* 0x000000190000720c */ /* 0x000fe20003f44070 */
[----:B------:R-:W-:Y:S01]  /*9cb0*/  IMAD.HI.U32 R7, R14, R2, RZ ;  /* 0x000000020e077227 */ /* 0x000fe200078e00ff */
[----:B------:R-:W-:-:S03]  /*9cc0*/  ISETP.GT.U32.AND P1, PT, R0, R9, PT ;  /* 0x000000090000720c */ /* 0x000fc60003f24070 */
[----:B------:R-:W-:Y:S01]  /*9cd0*/  @!P5 IMAD.IADD R19, R19, 0x1, -R0 ;  /* 0x000000011313d824 */ /* 0x000fe200078e0a00 */
[----:B------:R-:W-:Y:S01]  /*9ce0*/  ISETP.GT.U32.AND P5, PT, R0, R13, PT ;  /* 0x0000000d0000720c */ /* 0x000fe20003fa4070 */
[----:B------:R-:W-:-:S04]  /*9cf0*/  IMAD.MOV R7, RZ, RZ, -R7 ;  /* 0x000000ffff077224 */ /* 0x000fc800078e0a07 */
[----:B------:R-:W-:Y:S01]  /*9d00*/  IMAD R2, R0, R7, R2 ;  /* 0x0000000700027224 */ /* 0x000fe200078e0202 */
[----:B------:R-:W-:Y:S01]  /*9d10*/  IABS R7, R24 ;  /* 0x0000001800077213 */ /* 0x000fe20000000000 */
[--C-:B------:R-:W-:Y:S01]  /*9d20*/  @!P2 IMAD.IADD R25, R25, 0x1, -R0.reuse ;  /* 0x000000011919a824 */ /* 0x100fe200078e0a00 */
[----:B------:R-:W-:Y:S01]  /*9d30*/  ISETP.GE.AND P2, PT, R29, RZ, PT ;  /* 0x000000ff1d00720c */ /* 0x000fe20003f46270 */
[--C-:B------:R-:W-:Y:S01]  /*9d40*/  @!P1 IMAD.IADD R9, R9, 0x1, -R0.reuse ;  /* 0x0000000109099824 */ /* 0x100fe200078e0a00 */
[----:B------:R-:W-:Y:S01]  /*9d50*/  IABS R20, R22 ;  /* 0x0000001600147213 */ /* 0x000fe20000000000 */
[----:B------:R-:W-:Y:S01]  /*9d60*/  IMAD.HI.U32 R29, R14, R7, RZ ;  /* 0x000000070e1d7227 */ /* 0x000fe200078e00ff */
[----:B------:R-:W-:Y:S01]  /*9d70*/  IABS R16, R27 ;  /* 0x0000001b00107213 */ /* 0x000fe20000000000 */
[----:B------:R1:W-:Y:S02]  /*9d80*/  STL [R1+0x4aac], R6 ;  /* 0x004aac0601007387 */ /* 0x0003e40000100800 */
[----:B------:R-:W-:Y:S01]  /*9d90*/  @!P5 IMAD.IADD R13, R13, 0x1, -R0 ;  /* 0x000000010d0dd824 */ /* 0x000fe200078e0a00 */
[C---:B------:R-:W-:Y:S01]  /*9da0*/  ISETP.GT.U32.AND P1, PT, R0.reuse, R2, PT ;  /* 0x000000020000720c */ /* 0x040fe20003f24070 */
[----:B------:R-:W-:Y:S01]  /*9db0*/  IMAD.MOV R29, RZ, RZ, -R29 ;  /* 0x000000ffff1d7224 */ /* 0x000fe200078e0a1d */
[----:B------:R-:W-:Y:S01]  /*9dc0*/  ISETP.GE.AND P5, PT, R11, RZ, PT ;  /* 0x000000ff0b00720c */ /* 0x000fe20003fa6270 */
[----:B------:R-:W-:Y:S01]  /*9dd0*/  @!P3 IMAD.MOV R17, RZ, RZ, -R17 ;  /* 0x000000ffff11b224 */ /* 0x000fe200078e0a11 */
[----:B------:R-:W-:Y:S01]  /*9de0*/  ISETP.GT.U32.AND P3, PT, R0, R9, PT ;  /* 0x000000090000720c */ /* 0x000fe20003f64070 */
[----:B------:R-:W-:-:S02]  /*9df0*/  @!P0 IMAD.MOV R12, RZ, RZ, -R12 ;  /* 0x000000ffff0c8224 */ /* 0x000fc400078e0a0c */
[----:B-1----:R-:W-:Y:S01]  /*9e00*/  IMAD.HI.U32 R6, R14, R20, RZ ;  /* 0x000000140e067227 */ /* 0x002fe200078e00ff */
[----:B------:R-:W-:-:S03]  /*9e10*/  ISETP.GT.U32.AND P0, PT, R0, R13, PT ;  /* 0x0000000d0000720c */ /* 0x000fc60003f04070 */
[----:B------:R-:W-:Y:S02]  /*9e20*/  IMAD R7, R0, R29, R7 ;  /* 0x0000001d00077224 */ /* 0x000fe400078e0207 */
[----:B------:R-:W-:-:S04]  /*9e30*/  IMAD.HI.U32 R29, R14, R16, RZ ;  /* 0x000000100e1d7227 */ /* 0x000fc800078e00ff */
[----:B------:R-:W-:Y:S01]  /*9e40*/  IMAD.MOV R14, RZ, RZ, -R6 ;  /* 0x000000ffff0e7224 */ /* 0x000fe200078e0a06 */
[----:B------:R-:W-:Y:S01]  /*9e50*/  ISETP.GT.U32.AND P4, PT, R0, R21, PT ;  /* 0x000000150000720c */ /* 0x000fe20003f84070 */
[----:B0-----:R-:W-:Y:S02]  /*9e60*/  IMAD.SHL.U32 R6, R28, 0x2, RZ ;  /* 0x000000021c067824 */ /* 0x001fe400078e00ff */
[----:B------:R-:W-:Y:S02]  /*9e70*/  IMAD R20, R0, R14, R20 ;  /* 0x0000000e00147224 */ /* 0x000fe400078e0214 */
[----:B------:R-:W-:Y:S01]  /*9e80*/  IMAD.MOV R14, RZ, RZ, -R29 ;  /* 0x000000ffff0e7224 */ /* 0x000fe200078e0a1d */
[----:B------:R-:W-:Y:S01]  /*9e90*/  LOP3.LUT R29, R28, 0x7, RZ, 0xc0, !PT ;  /* 0x000000071c1d7812 */ /* 0x000fe200078ec0ff */
[--C-:B------:R-:W-:Y:S01]  /*9ea0*/  @!P1 IMAD.IADD R2, R2, 0x1, -R0.reuse ;  /* 0x0000000102029824 */ /* 0x100fe200078e0a00 */
[----:B------:R-:W-:Y:S01]  /*9eb0*/  ISETP.GE.AND P1, PT, R8, RZ, PT ;  /* 0x000000ff0800720c */ /* 0x000fe20003f26270 */
[----:B------:R-:W-:Y:S01]  /*9ec0*/  @!P5 IMAD.MOV R25, RZ, RZ, -R25 ;  /* 0x000000ffff19d224 */ /* 0x000fe200078e0a19 */
[----:B------:R-:W-:Y:S01]  /*9ed0*/  ISETP.GT.U32.AND P5, PT, R0, R7, PT ;  /* 0x000000070000720c */ /* 0x000fe20003fa4070 */
[----:B------:R-:W-:Y:S01]  /*9ee0*/  @!P3 IMAD.IADD R9, R9, 0x1, -R0 ;  /* 0x000000010909b824 */ /* 0x000fe200078e0a00 */
[----:B------:R-:W-:Y:S01]  /*9ef0*/  ISETP.GE.AND P3, PT, R18, RZ, PT ;  /* 0x000000ff1200720c */ /* 0x000fe20003f66270 */
[----:B------:R-:W-:Y:S01]  /*9f00*/  IMAD R16, R0, R14, R16 ;  /* 0x0000000e00107224 */ /* 0x000fe200078e0210 */
[----:B------:R-:W-:Y:S01]  /*9f10*/  LOP3.LUT R14, R6, 0x10, RZ, 0xc0, !PT ;  /* 0x00000010060e7812 */ /* 0x000fe200078ec0ff */
[----:B------:R-:W-:Y:S01]  /*9f20*/  @!P0 IMAD.IADD R13, R13, 0x1, -R0 ;  /* 0x000000010d0d8824 */ /* 0x000fe200078e0a00 */
[----:B------:R-:W-:Y:S01]  /*9f30*/  ISETP.GE.AND P0, PT, R4, RZ, PT ;  /* 0x000000ff0400720c */ /* 0x000fe20003f06270 */
[----:B------:R-:W-:Y:S01]  /*9f40*/  @!P2 IMAD.MOV R19, RZ, RZ, -R19 ;  /* 0x000000ffff13a224 */ /* 0x000fe200078e0a13 */
[----:B------:R-:W-:Y:S01]  /*9f50*/  ISETP.GT.U32.AND P2, PT, R0, R2, PT ;  /* 0x000000020000720c */ /* 0x000fe20003f44070 */
[C---:B------:R-:W-:Y:S01]  /*9f60*/  IMAD R4, R29.reuse, 0x410, RZ ;  /* 0x000004101d047824 */ /* 0x040fe200078e02ff */
[----:B------:R-:W-:Y:S01]  /*9f70*/  LOP3.LUT R14, R14, 0x20, R28, 0xf8, !PT ;  /* 0x000000200e0e7812 */ /* 0x000fe200078ef81c */
[----:B------:R-:W-:-:S02]  /*9f80*/  IMAD R29, R29, 0x110, RZ ;  /* 0x000001101d1d7824 */ /* 0x000fc400078e02ff */
[----:B------:R-:W-:Y:S01]  /*9f90*/  @!P4 IMAD.IADD R21, R21, 0x1, -R0 ;  /* 0x000000011515c824 */ /* 0x000fe200078e0a00 */
[----:B------:R-:W-:Y:S01]  /*9fa0*/  LOP3.LUT R14, R4, R14, RZ, 0x3c, !PT ;  /* 0x0000000e040e7212 */ /* 0x000fe200078e3cff */
[----:B------:R-:W-:Y:S01]  /*9fb0*/  IMAD.SHL.U32 R4, R28, 0x200, RZ ;  /* 0x000002001c047824 */ /* 0x000fe200078e00ff */
[----:B------:R-:W-:Y:S01]  /*9fc0*/  STL [R1+0x4ab0], R10 ;  /* 0x004ab00a01007387 */ /* 0x000fe20000100800 */
[----:B------:R-:W-:Y:S01]  /*9fd0*/  @!P1 IMAD.MOV R9, RZ, RZ, -R9 ;  /* 0x000000ffff099224 */ /* 0x000fe200078e0a09 */
[----:B------:R-:W-:Y:S01]  /*9fe0*/  LOP3.LUT R6, R29, 0x30, R6, 0x78, !PT ;  /* 0x000000301d067812 */ /* 0x000fe200078e7806 */
[----:B------:R-:W-:Y:S01]  /*9ff0*/  @!P5 IMAD.IADD R7, R7, 0x1, -R0 ;  /* 0x000000010707d824 */ /* 0x000fe200078e0a00 */
[----:B------:R-:W-:Y:S01]  /*a000*/  STL [R1+0x4ab4], R17 ;  /* 0x004ab41101007387 */ /* 0x000fe20000100800 */
[----:B------:R-:W-:Y:S01]  /*a010*/  @!P3 IMAD.MOV R21, RZ, RZ, -R21 ;  /* 0x000000ffff15b224 */ /* 0x000fe200078e0a15 */
[----:B------:R-:W-:Y:S02]  /*a020*/  LOP3.LUT R29, R14, 0x2000, R4, 0xf8, !PT ;  /* 0x000020000e1d7812 */ /* 0x000fe400078ef804 */
[----:B------:R0:W-:Y:S01]  /*a030*/  STL [R1+0x4ab8], R5 ;  /* 0x004ab80501007387 */ /* 0x0001e20000100800 */
[----:B------:R-:W-:-:S03]  /*a040*/  @!P2 IMAD.IADD R2, R2, 0x1, -R0 ;  /* 0x000000010202a824 */ /* 0x000fc600078e0a00 */
[----:B------:R-:W-:Y:S01]  /*a050*/  STL [R1+0x4abc], R12 ;  /* 0x004abc0c01007387 */ /* 0x000fe20000100800 */
[----:B------:R-:W-:-:S03]  /*a060*/  ISETP.GT.U32.AND P2, PT, R0, R16, PT ;  /* 0x000000100000720c */ /* 0x000fc60003f44070 */
[----:B------:R-:W-:Y:S01]  /*a070*/  STL [R1+0x4ac0], R19 ;  /* 0x004ac01301007387 */ /* 0x000fe20000100800 */
[----:B------:R-:W-:Y:S01]  /*a080*/  ISETP.GT.U32.AND P5, PT, R0, R7, PT ;  /* 0x000000070000720c */ /* 0x000fe20003fa4070 */
[----:B0-----:R-:W0:Y:S02]  /*a090*/  LDC R5, c[0x0][0x3ac] ;  /* 0x0000eb00ff057b82 */ /* 0x001e240000000800 */
[----:B------:R-:W-:Y:S04]  /*a0a0*/  STL [R1+0x4ac4], R25 ;  /* 0x004ac41901007387 */ /* 0x000fe80000100800 */
[----:B------:R0:W-:Y:S04]  /*a0b0*/  STL [R1+0x4ac8], R9 ;  /* 0x004ac80901007387 */ /* 0x0001e80000100800 */
[----:B------:R-:W-:Y:S04]  /*a0c0*/  STL [R1+0x4acc], R21 ;  /* 0x004acc1501007387 */ /* 0x000fe80000100800 */
[----:B------:R-:W-:Y:S04]  /*a0d0*/  STL [R1+0x48a8], R29 ;  /* 0x0048a81d01007387 */ /* 0x000fe80000100800 */
[----:B------:R-:W2:Y:S04]  /*a0e0*/  LDL.LU R6, [R1+0x1a0] ;  /* 0x0001a00001067983 */ /* 0x000ea80000300800 */
[----:B------:R-:W3:Y:S04]  /*a0f0*/  LDL.LU R11, [R1+0x198] ;  /* 0x00019800010b7983 */ /* 0x000ee80000300800 */
[----:B------:R-:W4:Y:S04]  /*a100*/  LDL.LU R8, [R1+0x9c] ;  /* 0x00009c0001087983 */ /* 0x000f280000300800 */
[----:B------:R-:W4:Y:S01]  /*a110*/  LDL.LU R18, [R1+0x74] ;  /* 0x0000740001127983 */ /* 0x000f220000300800 */
[----:B------:R-:W-:-:S03]  /*a120*/  ISETP.GE.AND P1, PT, R26, RZ, PT ;  /* 0x000000ff1a00720c */ /* 0x000fc60003f26270 */
[----:B------:R-:W4:Y:S01]  /*a130*/  LDL.LU R4, [R1+0x6c] ;  /* 0x00006c0001047983 */ /* 0x000f220000300800 */
[--C-:B------:R-:W-:Y:S01]  /*a140*/  @!P2 IMAD.IADD R16, R16, 0x1, -R0.reuse ;  /* 0x000000011010a824 */ /* 0x100fe200078e0a00 */
[----:B------:R-:W-:Y:S01]  /*a150*/  ISETP.GE.AND P2, PT, R24, RZ, PT ;  /* 0x000000ff1800720c */ /* 0x000fe20003f46270 */
[----:B------:R-:W-:Y:S01]  /*a160*/  @!P5 IMAD.IADD R7, R7, 0x1, -R0 ;  /* 0x000000010707d824 */ /* 0x000fe200078e0a00 */
[----:B------:R-:W4:Y:S01]  /*a170*/  LDL.LU R26, [R1+0x68] ;  /* 0x00006800011a7983 */ /* 0x000f220000300800 */
[----:B------:R-:W-:-:S03]  /*a180*/  ISETP.GE.AND P5, PT, R22, RZ, PT ;  /* 0x000000ff1600720c */ /* 0x000fc60003fa6270 */
[----:B------:R-:W4:Y:S04]  /*a190*/  LDL.LU R24, [R1+0x19c] ;  /* 0x00019c0001187983 */ /* 0x000f280000300800 */
[----:B------:R-:W4:Y:S01]  /*a1a0*/  LDL.LU R22, [R1+0x194] ;  /* 0x0001940001167983 */ /* 0x000f220000300800 */
[C---:B------:R-:W-:Y:S02]  /*a1b0*/  ISETP.GT.U32.AND P4, PT, R0.reuse, R20, PT ;  /* 0x000000140000720c */ /* 0x040fe40003f84070 */
[----:B------:R-:W-:-:S11]  /*a1c0*/  ISETP.GT.U32.AND P3, PT, R0, R16, PT ;  /* 0x000000100000720c */ /* 0x000fd60003f64070 */
[----:B------:R-:W-:-:S05]  /*a1d0*/  @!P4 IMAD.IADD R20, R20, 0x1, -R0 ;  /* 0x000000011414c824 */ /* 0x000fca00078e0a00 */
[----:B------:R-:W-:Y:S02]  /*a1e0*/  ISETP.GT.U32.AND P4, PT, R0, R20, PT ;  /* 0x000000140000720c */ /* 0x000fe40003f84070 */
[----:B------:R-:W-:Y:S01]  /*a1f0*/  LOP3.LUT R28, R28, 0x3f, RZ, 0xc0, !PT ;  /* 0x0000003f1c1c7812 */ /* 0x000fe200078ec0ff */
[----:B------:R-:W-:-:S04]  /*a200*/  @!P3 IMAD.IADD R16, R16, 0x1, -R0 ;  /* 0x000000011010b824 */ /* 0x000fc800078e0a00 */
[----:B0-----:R-:W-:-:S06]  /*a210*/  IMAD R9, R28, R5, RZ ;  /* 0x000000051c097224 */ /* 0x001fcc00078e02ff */
[----:B------:R-:W-:Y:S01]  /*a220*/  @!P4 IMAD.IADD R20, R20, 0x1, -R0 ;  /* 0x000000011414c824 */ /* 0x000fe200078e0a00 */
[----:B------:R-:W-:Y:S01]  /*a230*/  ISETP.GE.AND P4, PT, R27, RZ, PT ;  /* 0x000000ff1b00720c */ /* 0x000fe20003f86270 */
[----:B------:R-:W-:Y:S02]  /*a240*/  IMAD.MOV.U32 R0, RZ, RZ, R2 ;  /* 0x000000ffff007224 */ /* 0x000fe400078e0002 */
[----:B------:R-:W-:Y:S02]  /*a250*/  IMAD R5, R5, 0x40, R9 ;  /* 0x0000004005057824 */ /* 0x000fe400078e0209 */
[----:B------:R-:W-:Y:S01]  /*a260*/  @!P0 IMAD.MOV R13, RZ, RZ, -R13 ;  /* 0x000000ffff0d8224 */ /* 0x000fe200078e0a0d */
[----:B------:R-:W-:Y:S01]  /*a270*/  LEA R2, P3, R9, UR10, 0x1 ;  /* 0x0000000a09027c11 */ /* 0x000fe2000f8608ff */
[----:B------:R-:W-:Y:S01]  /*a280*/  @!P6 IMAD.MOV R0, RZ, RZ, -R0 ;  /* 0x000000ffff00e224 */ /* 0x000fe200078e0a00 */
[----:B------:R-:W4:Y:S01]  /*a290*/  LDL.LU R27, [R1+0x190] ;  /* 0x00019000011b7983 */ /* 0x000f220000300800 */
[----:B------:R-:W-:Y:S01]  /*a2a0*/  LEA R14, P6, R5, UR10, 0x1 ;  /* 0x0000000a050e7c11 */ /* 0x000fe2000f8c08ff */
[----:B------:R-:W-:Y:S01]  /*a2b0*/  @!P1 IMAD.MOV R23, RZ, RZ, -R23 ;  /* 0x000000ffff179224 */ /* 0x000fe200078e0a17 */
[----:B------:R-:W-:Y:S01]  /*a2c0*/  ISETP.NE.AND P0, PT, R3, RZ, PT ;  /* 0x000000ff0300720c */ /* 0x000fe20003f05270 */
[----:B------:R-:W4:Y:S01]  /*a2d0*/  LDL.LU R28, [R1+0x64] ;  /* 0x00006400011c7983 */ /* 0x000f220000300800 */
[----:B------:R-:W-:Y:S01]  /*a2e0*/  LOP3.LUT R3, RZ, R3, RZ, 0x33, !PT ;  /* 0x00000003ff037212 */ /* 0x000fe200078e33ff */
[----:B------:R-:W-:-:S02]  /*a2f0*/  @!P2 IMAD.MOV R7, RZ, RZ, -R7 ;  /* 0x000000ffff07a224 */ /* 0x000fc400078e0a07 */
[----:B------:R-:W-:Y:S01]  /*a300*/  STL [R1+0x4ad0], R13 ;  /* 0x004ad00d01007387 */ /* 0x000fe20000100800 */
[----:B------:R-:W-:-:S03]  /*a310*/  @!P5 IMAD.MOV R20, RZ, RZ, -R20 ;  /* 0x000000ffff14d224 */ /* 0x000fc600078e0a14 */
[----:B------:R2:W-:Y:S01]  /*a320*/  STL [R1+0x4ad4], R0 ;  /* 0x004ad40001007387 */ /* 0x0005e20000100800 */
[----:B------:R-:W-:-:S03]  /*a330*/  @!P4 IMAD.MOV R16, RZ, RZ, -R16 ;  /* 0x000000ffff10c224 */ /* 0x000fc600078e0a10 */
[----:B------:R4:W-:Y:S04]  /*a340*/  STL [R1+0x4ad8], R2 ;  /* 0x004ad80201007387 */ /* 0x0009e80000100800 */
[----:B------:R-:W-:Y:S04]  /*a350*/  STL [R1+0x4ae0], R14 ;  /* 0x004ae00e01007387 */ /* 0x000fe80000100800 */
[----:B------:R-:W-:Y:S04]  /*a360*/  STL [R1+0x4adc], R15 ;  /* 0x004adc0f01007387 */ /* 0x000fe80000100800 */
[----:B------:R-:W-:Y:S04]  /*a370*/  STL [R1+0x4ae4], R23 ;  /* 0x004ae41701007387 */ /* 0x000fe80000100800 */
[----:B------:R-:W-:Y:S04]  /*a380*/  STL [R1+0x4ae8], R7 ;  /* 0x004ae80701007387 */ /* 0x000fe80000100800 */
[----:B------:R-:W-:Y:S04]  /*a390*/  STL [R1+0x4aec], R20 ;  /* 0x004aec1401007387 */ /* 0x000fe80000100800 */
[----:B------:R-:W-:Y:S01]  /*a3a0*/  STL [R1+0x4af0], R16 ;  /* 0x004af01001007387 */ /* 0x000fe20000100800 */
[----:B--2---:R-:W-:-:S02]  /*a3b0*/  SEL R0, R3, R6, !P0 ;  /* 0x0000000603007207 */ /* 0x004fc40004000000 */
[----:B---3--:R-:W-:-:S03]  /*a3c0*/  SEL R5, R3, R11, !P0 ;  /* 0x0000000b03057207 */ /* 0x008fc60004000000 */
[----:B------:R0:W-:Y:S01]  /*a3d0*/  STL [R1+0x1e0], R0 ;  /* 0x0001e00001007387 */ /* 0x0001e20000100800 */
[----:B----4-:R-:W-:-:S03]  /*a3e0*/  SEL R2, R3, R8, !P0 ;  /* 0x0000000803027207 */ /* 0x010fc60004000000 */
[----:B------:R-:W-:Y:S01]  /*a3f0*/  STL [R1+0x1e4], R5 ;  /* 0x0001e40501007387 */ /* 0x000fe20000100800 */
[C---:B0-----:R-:W-:Y:S02]  /*a400*/  SEL R0, R3.reuse, R18, !P0 ;  /* 0x0000001203007207 */ /* 0x041fe40004000000 */
[C---:B------:R-:W-:Y:S01]  /*a410*/  SEL R4, R3.reuse, R4, !P0 ;  /* 0x0000000403047207 */ /* 0x040fe20004000000 */
[----:B------:R0:W-:Y:S04]  /*a420*/  STL [R1+0x1dc], R2 ;  /* 0x0001dc0201007387 */ /* 0x0001e80000100800 */
[----:B------:R1:W-:Y:S04]  /*a430*/  STL [R1+0x1d8], R0 ;  /* 0x0001d80001007387 */ /* 0x0003e80000100800 */
[----:B------:R2:W-:Y:S01]  /*a440*/  STL [R1+0x1d4], R4 ;  /* 0x0001d40401007387 */ /* 0x0005e20000100800 */
[----:B0-----:R-:W-:-:S02]  /*a450*/  SEL R2, R3, R26, !P0 ;  /* 0x0000001a03027207 */ /* 0x001fc40004000000 */
[----:B-1----:R-:W-:-:S03]  /*a460*/  SEL R0, R3, R24, !P0 ;  /* 0x0000001803007207 */ /* 0x002fc60004000000 */
[----:B------:R0:W-:Y:S01]  /*a470*/  STL [R1+0x1d0], R2 ;  /* 0x0001d00201007387 */ /* 0x0001e20000100800 */
[----:B--2---:R-:W-:-:S03]  /*a480*/  SEL R4, R3, R22, !P0 ;  /* 0x0000001603047207 */ /* 0x004fc60004000000 */
[----:B------:R1:W-:Y:S04]  /*a490*/  STL [R1+0x1cc], R0 ;  /* 0x0001cc0001007387 */ /* 0x0003e80000100800 */
[----:B------:R-:W-:Y:S04]  /*a4a0*/  STL [R1+0x1c8], R4 ;  /* 0x0001c80401007387 */ /* 0x000fe80000100800 */
[----:B------:R-:W2:Y:S01]  /*a4b0*/  LDL.LU R16, [R1+0x174] ;  /* 0x0001740001107983 */ /* 0x000ea20000300800 */
[C---:B0-----:R-:W-:Y:S02]  /*a4c0*/  SEL R2, R3.reuse, R27, !P0 ;  /* 0x0000001b03027207 */ /* 0x041fe40004000000 */
[----:B-1----:R-:W-:-:S03]  /*a4d0*/  SEL R0, R3, R28, !P0 ;  /* 0x0000001c03007207 */ /* 0x002fc60004000000 */
[----:B------:R-:W-:Y:S04]  /*a4e0*/  STL [R1+0x1c4], R2 ;  /* 0x0001c40201007387 */ /* 0x000fe80000100800 */
[----:B--2---:R0:W-:Y:S04]  /*a4f0*/  STL [R1+0x4b0c], R16 ;  /* 0x004b0c1001007387 */ /* 0x0041e80000100800 */
[----:B------:R-:W-:Y:S04]  /*a500*/  STL [R1+0x1c0], R0 ;  /* 0x0001c00001007387 */ /* 0x000fe80000100800 */
[----:B0-----:R-:W2:Y:S04]  /*a510*/  LDL.LU R16, [R1+0x138] ;  /* 0x0001380001107983 */ /* 0x001ea80000300800 */
[----:B--2---:R0:W-:Y:S04]  /*a520*/  STL [R1+0x4b10], R16 ;  /* 0x004b101001007387 */ /* 0x0041e80000100800 */
[----:B0-----:R-:W2:Y:S04]  /*a530*/  LDL.LU R16, [R1+0x104] ;  /* 0x0001040001107983 */ /* 0x001ea80000300800 */
[----:B--2---:R0:W-:Y:S04]  /*a540*/  STL [R1+0x4b14], R16 ;  /* 0x004b141001007387 */ /* 0x0041e80000100800 */
[----:B0-----:R-:W2:Y:S04]  /*a550*/  LDL.LU R16, [R1+0x60] ;  /* 0x0000600001107983 */ /* 0x001ea80000300800 */
[----:B------:R-:W3:Y:S04]  /*a560*/  LDL.LU R20, [R1+0x178] ;  /* 0x0001780001147983 */ /* 0x000ee80000300800 */
[----:B------:R-:W4:Y:S04]  /*a570*/  LDL.LU R7, [R1+0x18c] ;  /* 0x00018c0001077983 */ /* 0x000f280000300800 */
[----:B------:R-:W3:Y:S04]  /*a580*/  LDL.LU R23, [R1+0x184] ;  /* 0x0001840001177983 */ /* 0x000ee80000300800 */
        /* <DEDUP_REMOVED lines=23> */
[----:B------:R-:W3:Y:S01]  /*a700*/  LDL.LU R28, [R1+0x10c] ;  /* 0x00010c00011c7983 */ /* 0x000ee20000300800 */
[----:B--2---:R-:W-:-:S05]  /*a710*/  SEL R16, R3, R16, !P0 ;  /* 0x0000001003107207 */ /* 0x004fca0004000000 */
[----:B------:R0:W-:Y:S04]  /*a720*/  STL [R1+0x1bc], R16 ;  /* 0x0001bc1001007387 */ /* 0x0001e80000100800 */
[----:B0-----:R-:W2:Y:S02]  /*a730*/  LDL.LU R16, [R1+0x4b14] ;  /* 0x004b140001107983 */ /* 0x001ea40000300800 */
[----:B--2---:R-:W-:-:S05]  /*a740*/  SEL R16, R3, R16, !P0 ;  /* 0x0000001003107207 */ /* 0x004fca0004000000 */
[----:B------:R0:W-:Y:S04]  /*a750*/  STL [R1+0x1b8], R16 ;  /* 0x0001b81001007387 */ /* 0x0001e80000100800 */
[----:B0-----:R-:W2:Y:S02]  /*a760*/  LDL.LU R16, [R1+0x4b10] ;  /* 0x004b100001107983 */ /* 0x001ea40000300800 */
[----:B--2---:R-:W-:-:S05]  /*a770*/  SEL R16, R3, R16, !P0 ;  /* 0x0000001003107207 */ /* 0x004fca0004000000 */
[----:B------:R0:W-:Y:S04]  /*a780*/  STL [R1+0x1b4], R16 ;  /* 0x0001b41001007387 */ /* 0x0001e80000100800 */
[----:B0-----:R-:W2:Y:S01]  /*a790*/  LDL.LU R16, [R1+0x4b0c] ;  /* 0x004b0c0001107983 */ /* 0x001ea20000300800 */
[C---:B---3--:R-:W-:Y:S02]  /*a7a0*/  SEL R4, R3.reuse, R4, !P0 ;  /* 0x0000000403047207 */ /* 0x048fe40004000000 */
[----:B--2---:R-:W-:-:S05]  /*a7b0*/  SEL R16, R3, R16, !P0 ;  /* 0x0000001003107207 */ /* 0x004fca0004000000 */
[----:B------:R0:W-:Y:S02]  /*a7c0*/  STL [R1+0x1b0], R16 ;  /* 0x0001b01001007387 */ /* 0x0001e40000100800 */
[C---:B0-----:R-:W-:Y:S02]  /*a7d0*/  SEL R16, R3.reuse, R20, !P0 ;  /* 0x0000001403107207 */ /* 0x041fe40004000000 */
[----:B----4-:R-:W-:-:S03]  /*a7e0*/  SEL R20, R3, R7, !P0 ;  /* 0x0000000703147207 */ /* 0x010fc60004000000 */
[----:B------:R0:W-:Y:S01]  /*a7f0*/  STL [R1+0x1ac], R16 ;  /* 0x0001ac1001007387 */ /* 0x0001e20000100800 */
[C---:B------:R-:W-:Y:S02]  /*a800*/  SEL R7, R3.reuse, R15, !P0 ;  /* 0x0000000f03077207 */ /* 0x040fe40004000000 */
[C---:B------:R-:W-:Y:S01]  /*a810*/  SEL R15, R3.reuse, R14, !P0 ;  /* 0x0000000e030f7207 */ /* 0x040fe20004000000 */
[----:B------:R-:W-:Y:S01]  /*a820*/  STL [R1+0x1a8], R20 ;  /* 0x0001a81401007387 */ /* 0x000fe20000100800 */
[C---:B0-----:R-:W-:Y:S02]  /*a830*/  SEL R16, R3.reuse, R23, !P0 ;  /* 0x0000001703107207 */ /* 0x041fe40004000000 */
[----:B------:R-:W-:-:S03]  /*a840*/  SEL R14, R3, R2, !P0 ;  /* 0x00000002030e7207 */ /* 0x000fc60004000000 */
[----:B------:R-:W-:Y:S01]  /*a850*/  STL [R1+0x1a4], R16 ;  /* 0x0001a41001007387 */ /* 0x000fe20000100800 */
[----:B------:R-:W-:-:S03]  /*a860*/  SEL R2, R3, R13, !P0 ;  /* 0x0000000d03027207 */ /* 0x000fc60004000000 */
[----:B------:R0:W-:Y:S04]  /*a870*/  STL [R1+0x1a0], R7 ;  /* 0x0001a00701007387 */ /* 0x0001e80000100800 */
[----:B------:R-:W-:Y:S01]  /*a880*/  STL [R1+0x19c], R15 ;  /* 0x00019c0f01007387 */ /* 0x000fe20000100800 */
[C---:B0-----:R-:W-:Y:S02]  /*a890*/  SEL R7, R3.reuse, R0, !P0 ;  /* 0x0000000003077207 */ /* 0x041fe40004000000 */
[C---:B------:R-:W-:Y:S01]  /*a8a0*/  SEL R0, R3.reuse, R29, !P0 ;  /* 0x0000001d03007207 */ /* 0x040fe20004000000 */
[----:B------:R-:W-:Y:S04]  /*a8b0*/  STL [R1+0x198], R14 ;  /* 0x0001980e01007387 */ /* 0x000fe80000100800 */
        /* <DEDUP_REMOVED lines=8> */
[----:B------:R2:W-:Y:S01]  /*a940*/  STL [R1+0x17c], R0 ;  /* 0x00017c0001007387 */ /* 0x0005e20000100800 */
[C---:B0-----:R-:W-:Y:S02]  /*a950*/  SEL R7, R3.reuse, R19, !P0 ;  /* 0x0000001303077207 */ /* 0x041fe40004000000 */
[----:B-1----:R-:W-:-:S03]  /*a960*/  SEL R2, R3, R12, !P0 ;  /* 0x0000000c03027207 */ /* 0x002fc60004000000 */
[----:B------:R-:W-:Y:S01]  /*a970*/  STL [R1+0x178], R7 ;  /* 0x0001780701007387 */ /* 0x000fe20000100800 */
[----:B--2---:R-:W-:-:S03]  /*a980*/  SEL R0, R3, R5, !P0 ;  /* 0x0000000503007207 */ /* 0x004fc60004000000 */
[----:B------:R0:W-:Y:S01]  /*a990*/  STL [R1+0x174], R2 ;  /* 0x0001740201007387 */ /* 0x0001e20000100800 */
[----:B------:R-:W-:-:S03]  /*a9a0*/  SEL R5, R3, R17, !P0 ;  /* 0x0000001103057207 */ /* 0x000fc60004000000 */
[----:B------:R1:W-:Y:S01]  /*a9b0*/  STL [R1+0x170], R0 ;  /* 0x0001700001007387 */ /* 0x0003e20000100800 */
[----:B0-----:R-:W-:-:S03]  /*a9c0*/  SEL R2, R3, R10, !P0 ;  /* 0x0000000a03027207 */ /* 0x001fc60004000000 */
[----:B------:R0:W-:Y:S01]  /*a9d0*/  STL [R1+0x16c], R5 ;  /* 0x00016c0501007387 */ /* 0x0001e20000100800 */
[----:B-1----:R-:W-:-:S03]  /*a9e0*/  SEL R0, R3, R6, !P0 ;  /* 0x0000000603007207 */ /* 0x002fc60004000000 */
[----:B------:R1:W-:Y:S04]  /*a9f0*/  STL [R1+0x168], R2 ;  /* 0x0001680201007387 */ /* 0x0003e80000100800 */
[----:B------:R2:W-:Y:S01]  /*aa00*/  STL [R1+0x164], R0 ;  /* 0x0001640001007387 */ /* 0x0005e20000100800 */
[C---:B0-----:R-:W-:Y:S02]  /*aa10*/  SEL R5, R3.reuse, R11, !P0 ;  /* 0x0000000b03057207 */ /* 0x041fe40004000000 */
[----:B-1----:R-:W-:-:S03]  /*aa20*/  SEL R2, R3, R8, !P0 ;  /* 0x0000000803027207 */ /* 0x002fc60004000000 */
[----:B------:R-:W-:Y:S01]  /*aa30*/  STL [R1+0x160], R5 ;  /* 0x0001600501007387 */ /* 0x000fe20000100800 */
[----:B--2---:R-:W-:-:S03]  /*aa40*/  SEL R0, R3, R18, !P0 ;  /* 0x0000001203007207 */ /* 0x004fc60004000000 */
[----:B------:R0:W-:Y:S04]  /*aa50*/  STL [R1+0x15c], R2 ;  /* 0x00015c0201007387 */ /* 0x0001e80000100800 */
[----:B------:R1:W-:Y:S04]  /*aa60*/  STL [R1+0x158], R0 ;  /* 0x0001580001007387 */ /* 0x0003e80000100800 */
[----:B------:R2:W-:Y:S01]  /*aa70*/  STL [R1+0x154], R4 ;  /* 0x0001540401007387 */ /* 0x0005e20000100800 */
[C---:B0-----:R-:W-:Y:S02]  /*aa80*/  SEL R2, R3.reuse, R26, !P0 ;  /* 0x0000001a03027207 */ /* 0x041fe40004000000 */
        /* <DEDUP_REMOVED lines=141> */
[----:B------:R-:W3:Y:S01]  /*b360*/  LDL.LU R29, [R1] ;  /* 0x00000000011d7983 */ /* 0x000ee20000300800 */
        /* <DEDUP_REMOVED lines=10> */
[C---:B----4-:R-:W-:Y:S02]  /*b410*/  SEL R7, R3.reuse, R7, !P0 ;  /* 0x0000000703077207 */ /* 0x050fe40004000000 */
[C---:B------:R-:W-:Y:S02]  /*b420*/  SEL R23, R3.reuse, R23, !P0 ;  /* 0x0000001703177207 */ /* 0x040fe40004000000 */
[----:B------:R-:W-:-:S02]  /*b430*/  SEL R14, R3, R14, !P0 ;  /* 0x0000000e030e7207 */ /* 0x000fc40004000000 */
[C---:B------:R-:W-:Y:S02]  /*b440*/  SEL R15, R3.reuse, R15, !P0 ;  /* 0x0000000f030f7207 */ /* 0x040fe40004000000 */
[C---:B------:R-:W-:Y:S02]  /*b450*/  SEL R2, R3.reuse, R2, !P0 ;  /* 0x0000000203027207 */ /* 0x040fe40004000000 */
[C---:B------:R-:W-:Y:S02]  /*b460*/  SEL R0, R3.reuse, R0, !P0 ;  /* 0x0000000003007207 */ /* 0x040fe40004000000 */
[C---:B------:R-:W-:Y:S02]  /*b470*/  SEL R13, R3.reuse, R13, !P0 ;  /* 0x0000000d030d7207 */ /* 0x040fe40004000000 */
        /* <DEDUP_REMOVED lines=18> */
[----:B--2---:R-:W-:-:S05]  /*b5a0*/  SEL R16, R3, R16, !P0 ;  /* 0x0000001003107207 */ /* 0x004fca0004000000 */
[----:B------:R0:W-:Y:S04]  /*b5b0*/  STL [R1+0xa8], R16 ;  /* 0x0000a81001007387 */ /* 0x0001e80000100800 */
[----:B0-----:R-:W2:Y:S04]  /*b5c0*/  LDL.LU R16, [R1+0x4af0] ;  /* 0x004af00001107983 */ /* 0x001ea80000300800 */
[----:B------:R0:W-:Y:S04]  /*b5d0*/  STL [R1+0xa4], R20 ;  /* 0x0000a41401007387 */ /* 0x0001e80000100800 */
[----:B0-----:R-:W3:Y:S04]  /*b5e0*/  LDL.LU R20, [R1+0x4aec] ;  /* 0x004aec0001147983 */ /* 0x001ee80000300800 */
[----:B------:R0:W-:Y:S04]  /*b5f0*/  STL [R1+0xa0], R7 ;  /* 0x0000a00701007387 */ /* 0x0001e80000100800 */
[----:B0-----:R-:W4:Y:S04]  /*b600*/  LDL.LU R7, [R1+0x4ae8] ;  /* 0x004ae80001077983 */ /* 0x001f280000300800 */
[----:B------:R0:W-:Y:S04]  /*b610*/  STL [R1+0x9c], R23 ;  /* 0x00009c1701007387 */ /* 0x0001e80000100800 */
[----:B0-----:R-:W2:Y:S04]  /*b620*/  LDL.LU R23, [R1+0x4ae4] ;  /* 0x004ae40001177983 */ /* 0x001ea80000300800 */
[----:B------:R0:W-:Y:S04]  /*b630*/  STL [R1+0x94], R14 ;  /* 0x0000940e01007387 */ /* 0x0001e80000100800 */
[----:B0-----:R-:W2:Y:S04]  /*b640*/  LDL.LU R14, [R1+0x4ae0] ;  /* 0x004ae000010e7983 */ /* 0x001ea80000300800 */
[----:B------:R0:W-:Y:S04]  /*b650*/  STL [R1+0x90], R15 ;  /* 0x0000900f01007387 */ /* 0x0001e80000100800 */
[----:B0-----:R-:W2:Y:S04]  /*b660*/  LDL.LU R15, [R1+0x4adc] ;  /* 0x004adc00010f7983 */ /* 0x001ea80000300800 */
[----:B------:R0:W-:Y:S04]  /*b670*/  STL [R1+0x8c], R2 ;  /* 0x00008c0201007387 */ /* 0x0001e80000100800 */
[----:B0-----:R-:W3:Y:S04]  /*b680*/  LDL.LU R2, [R1+0x4ad8] ;  /* 0x004ad80001027983 */ /* 0x001ee80000300800 */
        /* <DEDUP_REMOVED lines=39> */
[----:B0-----:R-:W3:Y:S01]  /*b900*/  LDL.LU R28, [R1+0x4a88] ;  /* 0x004a8800011c7983 */ /* 0x001ee20000300800 */
[----:B------:R-:W-:-:S05]  /*b910*/  SEL R29, R3, R29, !P0 ;  /* 0x0000001d031d7207 */ /* 0x000fca0004000000 */
[----:B------:R0:W-:Y:S01]  /*b920*/  STL [R1+0x24], R29 ;  /* 0x0000241d01007387 */ /* 0x0001e20000100800 */
[C---:B--2---:R-:W-:Y:S02]  /*b930*/  SEL R23, R3.reuse, R23, !P0 ;  /* 0x0000001703177207 */ /* 0x044fe40004000000 */
[C---:B----4-:R-:W-:Y:S02]  /*b940*/  SEL R7, R3.reuse, R7, !P0 ;  /* 0x0000000703077207 */ /* 0x050fe40004000000 */
[C---:B---3--:R-:W-:Y:S02]  /*b950*/  SEL R20, R3.reuse, R20, !P0 ;  /* 0x0000001403147207 */ /* 0x048fe40004000000 */
        /* <DEDUP_REMOVED lines=10> */
[C---:B0-----:R-:W-:Y:S02]  /*ba00*/  SEL R29, R3.reuse, R28, !P0 ;  /* 0x0000001c031d7207 */ /* 0x041fe40004000000 */
[C---:B------:R-:W-:Y:S02]  /*ba10*/  SEL R28, R3.reuse, R27, !P0 ;  /* 0x0000001b031c7207 */ /* 0x040fe40004000000 */
[C---:B------:R-:W-:Y:S01]  /*ba20*/  SEL R27, R3.reuse, R24, !P0 ;  /* 0x00000018031b7207 */ /* 0x040fe20004000000 */
[----:B------:R-:W-:Y:S01]  /*ba30*/  STL [R1+0x20], R29 ;  /* 0x0000201d01007387 */ /* 0x000fe20000100800 */
[----:B------:R-:W-:-:S03]  /*ba40*/  SEL R24, R3, R26, !P0 ;  /* 0x0000001a03187207 */ /* 0x000fc60004000000 */
[----:B------:R-:W-:Y:S04]  /*ba50*/  STL [R1+0x1c], R28 ;  /* 0x00001c1c01007387 */ /* 0x000fe80000100800 */
[----:B------:R0:W-:Y:S04]  /*ba60*/  STL [R1+0x18], R22 ;  /* 0x0000181601007387 */ /* 0x0001e80000100800 */
[----:B------:R1:W-:Y:S01]  /*ba70*/  STL [R1+0x14], R27 ;  /* 0x0000141b01007387 */ /* 0x0003e20000100800 */
[C---:B0-----:R-:W-:Y:S02]  /*ba80*/  SEL R22, R3.reuse, R4, !P0 ;  /* 0x0000000403167207 */ /* 0x041fe40004000000 */
[C---:B------:R-:W-:Y:S01]  /*ba90*/  SEL R4, R3.reuse, R18, !P0 ;  /* 0x0000001203047207 */ /* 0x040fe20004000000 */
[----:B------:R-:W-:Y:S01]  /*baa0*/  STL [R1+0x10], R24 ;  /* 0x0000101801007387 */ /* 0x000fe20000100800 */
[----:B------:R-:W-:-:S03]  /*bab0*/  SEL R29, R3, R11, !P0 ;  /* 0x0000000b031d7207 */ /* 0x000fc60004000000 */
[----:B------:R-:W-:Y:S01]  /*bac0*/  STL [R1+0xc], R22 ;  /* 0x00000c1601007387 */ /* 0x000fe20000100800 */
[----:B-1----:R-:W-:-:S03]  /*bad0*/  SEL R27, R3, R15, !P0 ;  /* 0x0000000f031b7207 */ /* 0x002fc60004000000 */
[----:B------:R-:W2:Y:S01]  /*bae0*/  LDL.LU R18, [R1+0x208] ;  /* 0x0002080001127983 */ /* 0x000ea20000300800 */
[----:B------:R-:W-:-:S03]  /*baf0*/  SEL R28, R3, R6, !P0 ;  /* 0x00000006031c7207 */ /* 0x000fc60004000000 */
[----:B------:R0:W-:Y:S01]  /*bb00*/  STL [R1+0x8], R4 ;  /* 0x0000080401007387 */ /* 0x0001e20000100800 */
[----:B------:R-:W1:Y:S01]  /*bb10*/  S2R R15, SR_TID.X ;  /* 0x00000000000f7919 */ /* 0x000e620000002100 */
[C---:B------:R-:W-:Y:S02]  /*bb20*/  SEL R26, R3.reuse, R10, !P0 ;  /* 0x0000000a031a7207 */ /* 0x040fe40004000000 */
[----:B0-----:R-:W3:Y:S04]  /*bb30*/  LDL.LU R4, [R1+0x200] ;  /* 0x0002000001047983 */ /* 0x001ee80000300800 */
[----:B------:R0:W-:Y:S01]  /*bb40*/  STL [R1+0x4], R8 ;  /* 0x0000040801007387 */ /* 0x0001e20000100800 */
[----:B------:R-:W-:-:S03]  /*bb50*/  SEL R24, R3, R17, !P0 ;  /* 0x0000001103187207 */ /* 0x000fc60004000000 */
[----:B0-----:R-:W4:Y:S04]  /*bb60*/  LDL.LU R8, [R1+0x1f4] ;  /* 0x0001f40001087983 */ /* 0x001f280000300800 */
[----:B------:R-:W2:Y:S04]  /*bb70*/  LDL.LU R11, [R1+0x1ec] ;  /* 0x0001ec00010b7983 */ /* 0x000ea80000300800 */
[----:B------:R-:W-:Y:S04]  /*bb80*/  STL [R1+0x49f4], R29 ;  /* 0x0049f41d01007387 */ /* 0x000fe80000100800 */
[----:B------:R-:W2:Y:S04]  /*bb90*/  LDL.LU R6, [R1+0x1f8] ;  /* 0x0001f80001067983 */ /* 0x000ea80000300800 */
[----:B------:R0:W-:Y:S04]  /*bba0*/  STL [R1+0x49f8], R28 ;  /* 0x0049f81c01007387 */ /* 0x0001e80000100800 */
[----:B0-----:R-:W2:Y:S04]  /*bbb0*/  LDL.LU R28, [R1+0x1f0] ;  /* 0x0001f000011c7983 */ /* 0x001ea80000300800 */
[----:B------:R-:W-:Y:S04]  /*bbc0*/  STL [R1+0x49fc], R27 ;  /* 0x0049fc1b01007387 */ /* 0x000fe80000100800 */
[----:B------:R-:W2:Y:S04]  /*bbd0*/  LDL.LU R10, [R1+0x1fc] ;  /* 0x0001fc00010a7983 */ /* 0x000ea80000300800 */
[----:B------:R0:W-:Y:S04]  /*bbe0*/  STL [R1+0x4a00], R26 ;  /* 0x004a001a01007387 */ /* 0x0001e80000100800 */
[----:B0-----:R-:W2:Y:S04]  /*bbf0*/  LDL.LU R26, [R1+0x204] ;  /* 0x00020400011a7983 */ /* 0x001ea80000300800 */
[----:B------:R0:W-:Y:S02]  /*bc00*/  STL [R1+0x4a04], R24 ;  /* 0x004a041801007387 */ /* 0x0001e40000100800 */
[----:B0-----:R-:W0:Y:S01]  /*bc10*/  LDC R24, c[0x0][0x3ac] ;  /* 0x0000eb00ff187b82 */ /* 0x001e220000000800 */
[----:B------:R-:W-:-:S02]  /*bc20*/  SEL R22, R3, R5, !P0 ;  /* 0x0000000503167207 */ /* 0x000fc40004000000 */
[----:B-1----:R-:W-:-:S03]  /*bc30*/  LOP3.LUT R15, R15, 0x3f, RZ, 0xc0, !PT ;  /* 0x0000003f0f0f7812 */ /* 0x002fc600078ec0ff */
[----:B------:R-:W-:Y:S04]  /*bc40*/  STL [R1+0x4a08], R22 ;  /* 0x004a081601007387 */ /* 0x000fe80000100800 */
[----:B------:R-:W-:Y:S04]  /*bc50*/  STL [R1+0x4a0c], R12 ;  /* 0x004a0c0c01007387 */ /* 0x000fe80000100800 */
[----:B------:R-:W-:Y:S04]  /*bc60*/  STL [R1+0x4a10], R19 ;  /* 0x004a101301007387 */ /* 0x000fe80000100800 */
[----:B------:R-:W-:Y:S01]  /*bc70*/  STL [R1+0x4a14], R25 ;  /* 0x004a141901007387 */ /* 0x000fe20000100800 */
[----:B0-----:R-:W-:-:S02]  /*bc80*/  IMAD R17, R15, R24, RZ ;  /* 0x000000180f117224 */ /* 0x001fc400078e02ff */
[----:B------:R-:W-:Y:S01]  /*bc90*/  IMAD R15, R15, R24, RZ ;  /* 0x000000180f0f7224 */ /* 0x000fe200078e02ff */
[----:B------:R-:W-:Y:S03]  /*bca0*/  STL [R1+0x4a18], R9 ;  /* 0x004a180901007387 */ /* 0x000fe60000100800 */
[----:B------:R-:W-:Y:S01]  /*bcb0*/  IMAD R15, R24, 0x40, R15 ;  /* 0x00000040180f7824 */ /* 0x000fe200078e020f */
[----:B------:R-:W-:Y:S01]  /*bcc0*/  STL [R1+0x4a1c], R21 ;  /* 0x004a1c1501007387 */ /* 0x000fe20000100800 */
[----:B------:R-:W-:-:S03]  /*bcd0*/  LEA.HI.X.SX32 R3, R17, UR11, 0x1, P3 ;  /* 0x0000000b11037c11 */ /* 0x000fc600098f0eff */
[----:B------:R-:W-:Y:S01]  /*bce0*/  STL [R1+0x4a20], R13 ;  /* 0x004a200d01007387 */ /* 0x000fe20000100800 */
[----:B------:R-:W-:-:S03]  /*bcf0*/  LEA.HI.X.SX32 R15, R15, UR11, 0x1, P6 ;  /* 0x0000000b0f0f7c11 */ /* 0x000fc6000b0f0eff */
[----:B------:R-:W-:Y:S04]  /*bd00*/  STL [R1+0x4a24], R0 ;  /* 0x004a240001007387 */ /* 0x000fe80000100800 */
[----:B------:R-:W-:Y:S04]  /*bd10*/  STL [R1+0x4a28], R23 ;  /* 0x004a281701007387 */ /* 0x000fe80000100800 */
[----:B------:R-:W-:Y:S04]  /*bd20*/  STL [R1+0x4a2c], R7 ;  /* 0x004a2c0701007387 */ /* 0x000fe80000100800 */
[----:B------:R-:W-:Y:S04]  /*bd30*/  STL [R1+0x4a30], R20 ;  /* 0x004a301401007387 */ /* 0x000fe80000100800 */
[----:B------:R-:W-:Y:S04]  /*bd40*/  STL [R1+0x4a34], R16 ;  /* 0x004a341001007387 */ /* 0x000fe80000100800 */
[----:B------:R0:W-:Y:S04]  /*bd50*/  STL [R1+0x494c], R2 ;  /* 0x00494c0201007387 */ /* 0x0001e80000100800 */
[----:B------:R-:W-:Y:S04]  /*bd60*/  STL [R1+0x4948], R3 ;  /* 0x0049480301007387 */ /* 0x000fe80000100800 */
[----:B------:R-:W-:Y:S04]  /*bd70*/  STL [R1+0x4a3c], R14 ;  /* 0x004a3c0e01007387 */ /* 0x000fe80000100800 */
[----:B------:R-:W-:Y:S04]  /*bd80*/  STL [R1+0x4a38], R15 ;  /* 0x004a380f01007387 */ /* 0x000fe80000100800 */
[----:B0-----:R-:W2:Y:S04]  /*bd90*/  LDL.LU R2, [R1+0x1e0] ;  /* 0x0001e00001027983 */ /* 0x001ea80000300800 */
[----:B--2---:R0:W-:Y:S04]  /*bda0*/  STL [R1+0x4a78], R2 ;  /* 0x004a780201007387 */ /* 0x0041e80000100800 */
[----:B------:R-:W2:Y:S04]  /*bdb0*/  LDL.LU R16, [R1+0x1e4] ;  /* 0x0001e40001107983 */ /* 0x000ea80000300800 */
[----:B------:R-:W2:Y:S04]  /*bdc0*/  LDL.LU R20, [R1+0x1dc] ;  /* 0x0001dc0001147983 */ /* 0x000ea80000300800 */
[----:B------:R-:W2:Y:S01]  /*bdd0*/  LDL.LU R7, [R1+0x1d8] ;  /* 0x0001d80001077983 */ /* 0x000ea20000300800 */
[----:B------:R-:W-:-:S02]  /*bde0*/  IMAD R18, R18, UR6, RZ ;  /* 0x0000000612127c24 */ /* 0x000fc4000f8e02ff */
[----:B------:R-:W-:Y:S01]  /*bdf0*/  IMAD R5, R10, UR6, RZ ;  /* 0x000000060a057c24 */ /* 0x000fe2000f8e02ff */
[----:B------:R-:W2:Y:S01]  /*be00*/  LDL.LU R23, [R1+0x1d4] ;  /* 0x0001d40001177983 */ /* 0x000ea20000300800 */
[----:B------:R-:W-:Y:S02]  /*be10*/  IMAD R6, R6, UR6, RZ ;  /* 0x0000000606067c24 */ /* 0x000fe4000f8e02ff */
[----:B----4-:R-:W-:Y:S01]  /*be20*/  IMAD R8, R8, UR6, RZ ;  /* 0x0000000608087c24 */ /* 0x010fe2000f8e02ff */
[----:B------:R-:W-:Y:S01]  /*be30*/  LEA R12, P4, R18, UR8, 0x1 ;  /* 0x00000008120c7c11 */ /* 0x000fe2000f8808ff */
[----:B------:R-:W-:Y:S01]  /*be40*/  IMAD R10, R28, UR6, RZ ;  /* 0x000000061c0a7c24 */ /* 0x000fe2000f8e02ff */
[----:B------:R-:W-:Y:S01]  /*be50*/  LEA R28, P2, R5, UR8, 0x1 ;  /* 0x00000008051c7c11 */ /* 0x000fe2000f8408ff */
[----:B------:R-:W-:Y:S01]  /*be60*/  IMAD R17, R26, UR6, RZ ;  /* 0x000000061a117c24 */ /* 0x000fe2000f8e02ff */
[----:B------:R-:W-:Y:S01]  /*be70*/  LEA R26, P1, R6, UR8, 0x1 ;  /* 0x00000008061a7c11 */ /* 0x000fe2000f8208ff */
[----:B---3--:R-:W-:Y:S01]  /*be80*/  IMAD R4, R4, UR6, RZ ;  /* 0x0000000604047c24 */ /* 0x008fe2000f8e02ff */
[----:B0-----:R-:W-:-:S02]  /*be90*/  LEA R2, P0, R8, UR8, 0x1 ;  /* 0x0000000808027c11 */ /* 0x001fc4000f8008ff */
[----:B------:R-:W-:Y:S02]  /*bea0*/  LEA.HI.X.SX32 R13, R18, UR9, 0x1, P4 ;  /* 0x00000009120d7c11 */ /* 0x000fe4000a0f0eff */
[C---:B------:R-:W-:Y:S02]  /*beb0*/  LEA R14, P5, R17.reuse, UR8, 0x1 ;  /* 0x00000008110e7c11 */ /* 0x040fe4000f8a08ff */
[----:B------:R-:W-:Y:S02]  /*bec0*/  LEA R24, P3, R4, UR8, 0x1 ;  /* 0x0000000804187c11 */ /* 0x000fe4000f8608ff */
[----:B------:R-:W-:Y:S02]  /*bed0*/  LEA R18, P4, R10, UR8, 0x1 ;  /* 0x000000080a127c11 */ /* 0x000fe4000f8808ff */
[----:B------:R-:W-:Y:S02]  /*bee0*/  LEA.HI.X.SX32 R15, R17, UR9, 0x1, P5 ;  /* 0x00000009110f7c11 */ /* 0x000fe4000a8f0eff */
[----:B------:R-:W-:Y:S01]  /*bef0*/  LEA.HI.X.SX32 R25, R4, UR9, 0x1, P3 ;  /* 0x0000000904197c11 */ /* 0x000fe200098f0eff */
[----:B------:R-:W-:Y:S01]  /*bf00*/  IMAD.MOV.U32 R3, RZ, RZ, R27 ;  /* 0x000000ffff037224 */ /* 0x000fe200078e001b */
[----:B--2---:R0:W-:Y:S04]  /*bf10*/  STL.64 [R1+0x4a80], R6 ;  /* 0x004a800601007387 */ /* 0x0041e80000100a00 */
[----:B------:R-:W-:Y:S04]  /*bf20*/  STL [R1+0x1778], R28 ;  /* 0x0017781c01007387 */ /* 0x000fe80000100800 */
[----:B------:R-:W-:Y:S04]  /*bf30*/  STL [R1+0x1770], R26 ;  /* 0x0017701a01007387 */ /* 0x000fe80000100800 */
[----:B------:R-:W-:Y:S04]  /*bf40*/  STL [R1+0x4a7c], R2 ;  /* 0x004a7c0201007387 */ /* 0x000fe80000100800 */
[----:B------:R-:W2:Y:S04]  /*bf50*/  LDL.LU R0, [R1+0x1d0] ;  /* 0x0001d00001007983 */ /* 0x000ea80000300800 */
[----:B------:R1:W-:Y:S01]  /*bf60*/  STL.64 [R1+0x1790], R12 ;  /* 0x0017900c01007387 */ /* 0x0003e20000100a00 */
[----:B0-----:R-:W-:Y:S01]  /*bf70*/  IMAD.MOV.U32 R7, RZ, RZ, R29 ;  /* 0x000000ffff077224 */ /* 0x001fe200078e001d */
[----:B------:R-:W-:-:S02]  /*bf80*/  LEA.HI.X.SX32 R7, R5, UR9, 0x1, P2 ;  /* 0x0000000905077c11 */ /* 0x000fc400090f0eff */
[----:B-1----:R-:W3:Y:S04]  /*bf90*/  LDL.LU R13, [R1+0x1cc] ;  /* 0x0001cc00010d7983 */ /* 0x002ee80000300800 */
[----:B------:R-:W4:Y:S04]  /*bfa0*/  LDL.LU R21, [R1+0x1c8] ;  /* 0x0001c80001157983 */ /* 0x000f280000300800 */
[----:B------:R-:W-:Y:S04]  /*bfb0*/  STL [R1+0x1760], R18 ;  /* 0x0017601201007387 */ /* 0x000fe80000100800 */
[----:B------:R-:W2:Y:S04]  /*bfc0*/  LDL.LU R9, [R1+0x1c4] ;  /* 0x0001c40001097983 */ /* 0x000ea80000300800 */
[----:B------:R-:W-:Y:S04]  /*bfd0*/  STL.64 [R1+0x1788], R14 ;  /* 0x0017880e01007387 */ /* 0x000fe80000100a00 */
[----:B------:R0:W-:Y:S01]  /*bfe0*/  STL.64 [R1+0x1780], R24 ;  /* 0x0017801801007387 */ /* 0x0001e20000100a00 */
[----:B------:R-:W-:-:S02]  /*bff0*/  IMAD.MOV.U32 R6, RZ, RZ, R28 ;  /* 0x000000ffff067224 */ /* 0x000fc400078e001c */
[----:B------:R-:W-:Y:S01]  /*c000*/  IMAD.MOV.U32 R2, RZ, RZ, R26 ;  /* 0x000000ffff027224 */ /* 0x000fe200078e001a */
[----:B0-----:R-:W2:Y:S04]  /*c010*/  LDL.LU R25, [R1+0x1c0] ;  /* 0x0001c00001197983 */ /* 0x001ea80000300800 */
[----:B------:R-:W2:Y:S04]  /*c020*/  LDL.LU R19, [R1+0x1bc] ;  /* 0x0001bc0001137983 */ /* 0x000ea80000300800 */
[----:B------:R-:W2:Y:S04]  /*c030*/  LDL.LU R12, [R1+0x1b8] ;  /* 0x0001b800010c7983 */ /* 0x000ea80000300800 */
[----:B------:R-:W2:Y:S04]  /*c040*/  LDL.LU R22, [R1+0x1b4] ;  /* 0x0001b40001167983 */ /* 0x000ea80000300800 */
[----:B------:R-:W2:Y:S04]  /*c050*/  LDL.LU R24, [R1+0x1b0] ;  /* 0x0001b00001187983 */ /* 0x000ea80000300800 */
[----:B------:R-:W2:Y:S04]  /*c060*/  LDL.LU R26, [R1+0x1ac] ;  /* 0x0001ac00011a7983 */ /* 0x000ea80000300800 */
[----:B------:R-:W2:Y:S04]  /*c070*/  LDL.LU R27, [R1+0x1a8] ;  /* 0x0001a800011b7983 */ /* 0x000ea80000300800 */
[----:B------:R-:W2:Y:S04]  /*c080*/  LDL.LU R28, [R1+0x1a4] ;  /* 0x0001a400011c7983 */ /* 0x000ea80000300800 */
[----:B------:R-:W2:Y:S04]  /*c090*/  LDL.LU R29, [R1+0x1a0] ;  /* 0x0001a000011d7983 */ /* 0x000ea80000300800 */
[----:B------:R0:W-:Y:S04]  /*c0a0*/  STL [R1+0x177c], R7 ;  /* 0x00177c0701007387 */ /* 0x0001e80000100800 */
[----:B0-----:R-:W2:Y:S04]  /*c0b0*/  LDL.LU.64 R6, [R1+0x4a80] ;  /* 0x004a800001067983 */ /* 0x001ea80000300a00 */
[----:B------:R0:W3:Y:S01]  /*c0c0*/  LDL.64 R4, [R1+0x1760] ;  /* 0x0017600001047983 */ /* 0x0000e20000100a00 */
[----:B--2---:R-:W-:-:S05]  /*c0d0*/  LEA.HI.X.SX32 R3, R6, UR9, 0x1, P1 ;  /* 0x0000000906037c11 */ /* 0x004fca00088f0eff */
[----:B------:R1:W-:Y:S04]  /*c0e0*/  STL [R1+0x1774], R3 ;  /* 0x0017740301007387 */ /* 0x0003e80000100800 */
[----:B------:R-:W2:Y:S01]  /*c0f0*/  LDL.LU R2, [R1+0x4a7c] ;  /* 0x004a7c0001027983 */ /* 0x000ea20000300800 */
[----:B-1----:R-:W-:Y:S01]  /*c100*/  LEA.HI.X.SX32 R3, R8, UR9, 0x1, P0 ;  /* 0x0000000908037c11 */ /* 0x002fe200080f0eff */
[----:B------:R-:W-:-:S04]  /*c110*/  IMAD R11, R11, UR6, RZ ;  /* 0x000000060b0b7c24 */ /* 0x000fc8000f8e02ff */
[----:B--2---:R1:W-:Y:S04]  /*c120*/  STL.64 [R1+0x1768], R2 ;  /* 0x0017680201007387 */ /* 0x0043e80000100a00 */
[----:B-1----:R-:W2:Y:S01]  /*c130*/  LDL.LU R2, [R1+0x4a78] ;  /* 0x004a780001027983 */ /* 0x002ea20000300800 */
[C---:B------:R-:W-:Y:S02]  /*c140*/  LEA R14, P5, R11.reuse, UR8, 0x1 ;  /* 0x000000080b0e7c11 */ /* 0x040fe4000f8a08ff */
[----:B---3--:R-:W-:Y:S01]  /*c150*/  LEA.HI.X.SX32 R5, R10, UR9, 0x1, P4 ;  /* 0x000000090a057c11 */ /* 0x008fe2000a0f0eff */
[----:B------:R-:W-:Y:S01]  /*c160*/  IMAD R4, R16, UR7, RZ ;  /* 0x0000000710047c24 */ /* 0x000fe2000f8e02ff */
[----:B------:R-:W-:Y:S01]  /*c170*/  LEA.HI.X.SX32 R15, R11, UR9, 0x1, P5 ;  /* 0x000000090b0f7c11 */ /* 0x000fe2000a8f0eff */
[----:B------:R-:W-:-:S02]  /*c180*/  IMAD R6, R7, UR7, RZ ;  /* 0x0000000707067c24 */ /* 0x000fc4000f8e02ff */
[----:B------:R1:W-:Y:S01]  /*c190*/  STL [R1+0x1764], R5 ;  /* 0x0017640501007387 */ /* 0x0003e20000100800 */
[----:B------:R-:W-:Y:S02]  /*c1a0*/  IMAD R8, R23, UR7, RZ ;  /* 0x0000000717087c24 */ /* 0x000fe4000f8e02ff */
[----:B------:R-:W-:Y:S01]  /*c1b0*/  IMAD R10, R0, UR7, RZ ;  /* 0x00000007000a7c24 */ /* 0x000fe2000f8e02ff */
[----:B------:R-:W-:Y:S01]  /*c1c0*/  STL [R1+0x4a40], R4 ;  /* 0x004a400401007387 */ /* 0x000fe20000100800 */
[----:B------:R-:W-:Y:S02]  /*c1d0*/  IMAD R11, R13, UR7, RZ ;  /* 0x000000070d0b7c24 */ /* 0x000fe4000f8e02ff */
[----:B-1----:R-:W-:Y:S01]  /*c1e0*/  IMAD R5, R20, UR7, RZ ;  /* 0x0000000714057c24 */ /* 0x002fe2000f8e02ff */
[----:B------:R-:W-:Y:S01]  /*c1f0*/  STL.64 [R1+0x1758], R14 ;  /* 0x0017580e01007387 */ /* 0x000fe20000100a00 */
[----:B----4-:R-:W-:Y:S02]  /*c200*/  IMAD R17, R21, UR7, RZ ;  /* 0x0000000715117c24 */ /* 0x010fe4000f8e02ff */
[----:B------:R-:W-:-:S02]  /*c210*/  IMAD R18, R9, UR7, RZ ;  /* 0x0000000709127c24 */ /* 0x000fc4000f8e02ff */
[----:B------:R-:W-:Y:S02]  /*c220*/  IMAD R3, R25, UR7, RZ ;  /* 0x0000000719037c24 */ /* 0x000fe4000f8e02ff */
[----:B------:R-:W-:Y:S02]  /*c230*/  IMAD R0, R12, UR7, RZ ;  /* 0x000000070c007c24 */ /* 0x000fe4000f8e02ff */
[----:B--2---:R-:W-:-:S05]  /*c240*/  IMAD R2, R2, UR7, RZ ;  /* 0x0000000702027c24 */ /* 0x004fca000f8e02ff */
[----:B------:R1:W-:Y:S04]  /*c250*/  STL [R1+0x66c], R2 ;  /* 0x00066c0201007387 */ /* 0x0003e80000100800 */
[----:B------:R-:W-:Y:S04]  /*c260*/  STL [R1+0x4a44], R5 ;  /* 0x004a440501007387 */ /* 0x000fe80000100800 */
[----:B------:R-:W-:Y:S04]  /*c270*/  STL [R1+0x4a48], R6 ;  /* 0x004a480601007387 */ /* 0x000fe80000100800 */
[----:B------:R-:W-:Y:S01]  /*c280*/  STL [R1+0x4a4c], R8 ;  /* 0x004a4c0801007387 */ /* 0x000fe20000100800 */
[----:B-1----:R-:W-:-:S03]  /*c290*/  IMAD R2, R19, UR7, RZ ;  /* 0x0000000713027c24 */ /* 0x002fc6000f8e02ff */
[----:B------:R-:W-:Y:S04]  /*c2a0*/  STL [R1+0x4a50], R10 ;  /* 0x004a500a01007387 */ /* 0x000fe80000100800 */
[----:B------:R-:W-:Y:S04]  /*c2b0*/  STL [R1+0x4a54], R11 ;  /* 0x004a540b01007387 */ /* 0x000fe80000100800 */
[----:B------:R-:W-:Y:S04]  /*c2c0*/  STL [R1+0x4a58], R17 ;  /* 0x004a581101007387 */ /* 0x000fe80000100800 */
[----:B------:R-:W-:Y:S04]  /*c2d0*/  STL [R1+0x4a5c], R18 ;  /* 0x004a5c1201007387 */ /* 0x000fe80000100800 */
[----:B------:R1:W-:Y:S04]  /*c2e0*/  STL [R1+0x3c], R3 ;  /* 0x00003c0301007387 */ /* 0x0003e80000100800 */
[----:B------:R2:W-:Y:S01]  /*c2f0*/  STL [R1+0x5c], R2 ;  /* 0x00005c0201007387 */ /* 0x0005e20000100800 */
[----:B-1----:R-:W-:-:S03]  /*c300*/  IMAD R3, R22, UR7, RZ ;  /* 0x0000000716037c24 */ /* 0x002fc6000f8e02ff */
[----:B------:R1:W-:Y:S01]  /*c310*/  STL [R1+0x70], R0 ;  /* 0x0000700001007387 */ /* 0x0003e20000100800 */
[----:B--2---:R-:W-:-:S03]  /*c320*/  IMAD R2, R24, UR7, RZ ;  /* 0x0000000718027c24 */ /* 0x004fc6000f8e02ff */
[----:B------:R2:W-:Y:S01]  /*c330*/  STL [R1+0x78], R3 ;  /* 0x0000780301007387 */ /* 0x0005e20000100800 */
[----:B-1----:R-:W-:-:S03]  /*c340*/  IMAD R0, R26, UR7, RZ ;  /* 0x000000071a007c24 */ /* 0x002fc6000f8e02ff */
[----:B------:R1:W-:Y:S01]  /*c350*/  STL [R1+0x80], R2 ;  /* 0x0000800201007387 */ /* 0x0003e20000100800 */
[----:B--2---:R-:W-:-:S03]  /*c360*/  IMAD R3, R27, UR7, RZ ;  /* 0x000000071b037c24 */ /* 0x004fc6000f8e02ff */
[----:B------:R2:W-:Y:S04]  /*c370*/  STL [R1+0x98], R0 ;  /* 0x0000980001007387 */ /* 0x0005e80000100800 */
[----:B------:R-:W-:Y:S04]  /*c380*/  STL [R1+0x110], R3 ;  /* 0x0001100301007387 */ /* 0x000fe80000100800 */
[----:B------:R-:W3:Y:S01]  /*c390*/  LDL.LU R18, [R1+0x194] ;  /* 0x0001940001127983 */ /* 0x000ee20000300800 */
[----:B-1----:R-:W-:Y:S02]  /*c3a0*/  IMAD R2, R28, UR7, RZ ;  /* 0x000000071c027c24 */ /* 0x002fe4000f8e02ff */
[----:B--2---:R-:W-:-:S03]  /*c3b0*/  IMAD R0, R29, UR7, RZ ;  /* 0x000000071d007c24 */ /* 0x004fc6000f8e02ff */
[----:B------:R-:W-:Y:S04]  /*c3c0*/  STL [R1+0x114], R2 ;  /* 0x0001140201007387 */ /* 0x000fe80000100800 */
[----:B---3--:R1:W-:Y:S04]  /*c3d0*/  STL [R1+0x4a70], R18 ;  /* 0x004a701201007387 */ /* 0x0083e80000100800 */
[----:B------:R-:W-:Y:S04]  /*c3e0*/  STL [R1+0x130], R0 ;  /* 0x0001300001007387 */ /* 0x000fe80000100800 */
[----:B-1----:R-:W2:Y:S04]  /*c3f0*/  LDL.LU R18, [R1+0x198] ;  /* 0x0001980001127983 */ /* 0x002ea80000300800 */
[----:B--2---:R1:W-:Y:S04]  /*c400*/  STL [R1+0x4a74], R18 ;  /* 0x004a741201007387 */ /* 0x0043e80000100800 */
[----:B-1----:R-:W2:Y:S04]  /*c410*/  LDL.LU R18, [R1+0x19c] ;  /* 0x00019c0001127983 */ /* 0x002ea80000300800 */
        /* <DEDUP_REMOVED lines=28> */
[----:B--2---:R-:W-:-:S05]  /*c5e0*/  IMAD R18, R18, UR7, RZ ;  /* 0x0000000712127c24 */ /* 0x004fca000f8e02ff */
[----:B------:R1:W-:Y:S04]  /*c5f0*/  STL [R1+0x188], R18 ;  /* 0x0001881201007387 */ /* 0x0003e80000100800 */
[----:B-1----:R-:W2:Y:S02]  /*c600*/  LDL.LU R18, [R1+0x4a74] ;  /* 0x004a740001127983 */ /* 0x002ea40000300800 */
[----:B--2---:R-:W-:-:S05]  /*c610*/  IMAD R18, R18, UR7, RZ ;  /* 0x0000000712127c24 */ /* 0x004fca000f8e02ff */
[----:B------:R1:W-:Y:S04]  /*c620*/  STL [R1+0x198], R18 ;  /* 0x0001981201007387 */ /* 0x0003e80000100800 */
[----:B-1----:R-:W2:Y:S01]  /*c630*/  LDL.LU R18, [R1+0x4a70] ;  /* 0x004a700001127983 */ /* 0x002ea20000300800 */
[----:B---3--:R-:W-:Y:S02]  /*c640*/  IMAD R17, R17, UR7, RZ ;  /* 0x0000000711117c24 */ /* 0x008fe4000f8e02ff */
[----:B----4-:R-:W-:Y:S02]  /*c650*/  IMAD R11, R11, UR7, RZ ;  /* 0x000000070b0b7c24 */ /* 0x010fe4000f8e02ff */
[----:B------:R-:W-:Y:S02]  /*c660*/  IMAD R10, R10, UR7, RZ ;  /* 0x000000070a0a7c24 */ /* 0x000fe4000f8e02ff */
[----:B------:R-:W-:-:S02]  /*c670*/  IMAD R8, R8, UR7, RZ ;  /* 0x0000000708087c24 */ /* 0x000fc4000f8e02ff */
[----:B------:R-:W-:Y:S02]  /*c680*/  IMAD R6, R6, UR7, RZ ;  /* 0x0000000706067c24 */ /* 0x000fe4000f8e02ff */
[----:B------:R-:W-:Y:S02]  /*c690*/  IMAD R5, R5, UR7, RZ ;  /* 0x0000000705057c24 */ /* 0x000fe4000f8e02ff */
[----:B------:R-:W-:Y:S02]  /*c6a0*/  IMAD R4, R4, UR7, RZ ;  /* 0x0000000704047c24 */ /* 0x000fe4000f8e02ff */
[----:B------:R-:W-:Y:S02]  /*c6b0*/  IMAD R0, R0, UR7, RZ ;  /* 0x0000000700007c24 */ /* 0x000fe4000f8e02ff */
[----:B--2---:R-:W-:-:S05]  /*c6c0*/  IMAD R18, R18, UR7, RZ ;  /* 0x0000000712127c24 */ /* 0x004fca000f8e02ff */
[----:B------:R-:W-:Y:S04]  /*c6d0*/  STL [R1+0x194], R18 ;  /* 0x0001941201007387 */ /* 0x000fe80000100800 */
[----:B------:R-:W-:Y:S04]  /*c6e0*/  STL [R1+0x190], R17 ;  /* 0x0001901101007387 */ /* 0x000fe80000100800 */
[----:B------:R-:W-:Y:S04]  /*c6f0*/  STL [R1+0x18c], R11 ;  /* 0x00018c0b01007387 */ /* 0x000fe80000100800 */
[----:B------:R-:W-:Y:S04]  /*c700*/  STL [R1+0x184], R10 ;  /* 0x0001840a01007387 */ /* 0x000fe80000100800 */
[----:B------:R-:W-:Y:S04]  /*c710*/  STL [R1+0x180], R8 ;  /* 0x0001800801007387 */ /* 0x000fe80000100800 */
[----:B------:R1:W-:Y:S04]  /*c720*/  STL [R1+0x17c], R6 ;  /* 0x00017c0601007387 */ /* 0x0003e80000100800 */
[----:B------:R2:W-:Y:S04]  /*c730*/  STL [R1+0x178], R5 ;  /* 0x0001780501007387 */ /* 0x0005e80000100800 */
[----:B------:R3:W-:Y:S01]  /*c740*/  STL [R1+0x174], R4 ;  /* 0x0001740401007387 */ /* 0x0007e20000100800 */
[----:B-1----:R-:W-:-:S02]  /*c750*/  IMAD R6, R15, UR7, RZ ;  /* 0x000000070f067c24 */ /* 0x002fc4000f8e02ff */
[----:B--2---:R-:W-:-:S03]  /*c760*/  IMAD R5, R14, UR7, RZ ;  /* 0x000000070e057c24 */ /* 0x004fc6000f8e02ff */
[----:B------:R-:W-:Y:S01]  /*c770*/  STL [R1+0x170], R6 ;  /* 0x0001700601007387 */ /* 0x000fe20000100800 */
[----:B---3--:R-:W-:Y:S02]  /*c780*/  IMAD R4, R3, UR7, RZ ;  /* 0x0000000703047c24 */ /* 0x008fe4000f8e02ff */
[----:B------:R-:W-:Y:S01]  /*c790*/  IMAD R3, R2, UR7, RZ ;  /* 0x0000000702037c24 */ /* 0x000fe2000f8e02ff */
[----:B------:R-:W-:Y:S01]  /*c7a0*/  STL [R1+0x16c], R5 ;  /* 0x00016c0501007387 */ /* 0x000fe20000100800 */
[----:B------:R-:W-:-:S03]  /*c7b0*/  IMAD R2, R16, UR7, RZ ;  /* 0x0000000710027c24 */ /* 0x000fc6000f8e02ff */
[----:B------:R1:W-:Y:S04]  /*c7c0*/  STL [R1+0x168], R4 ;  /* 0x0001680401007387 */ /* 0x0003e80000100800 */
[----:B------:R2:W-:Y:S01]  /*c7d0*/  STL [R1+0x164], R3 ;  /* 0x0001640301007387 */ /* 0x0005e20000100800 */
[----:B-1----:R-:W-:-:S03]  /*c7e0*/  IMAD R4, R20, UR7, RZ ;  /* 0x0000000714047c24 */ /* 0x002fc6000f8e02ff */
[----:B------:R1:W-:Y:S01]  /*c7f0*/  STL [R1+0x160], R2 ;  /* 0x0001600201007387 */ /* 0x0003e20000100800 */
[----:B--2---:R-:W-:-:S03]  /*c800*/  IMAD R3, R7, UR7, RZ ;  /* 0x0000000707037c24 */ /* 0x004fc6000f8e02ff */
[----:B------:R-:W-:Y:S04]  /*c810*/  STL [R1+0x15c], R4 ;  /* 0x00015c0401007387 */ /* 0x000fe80000100800 */
[----:B------:R2:W-:Y:S01]  /*c820*/  STL [R1+0x158], R3 ;  /* 0x0001580301007387 */ /* 0x0005e20000100800 */
[----:B-1----:R-:W-:-:S05]  /*c830*/  IMAD R2, R23, UR7, RZ ;  /* 0x0000000717027c24 */ /* 0x002fca000f8e02ff */
[----:B------:R1:W-:Y:S01]  /*c840*/  STL [R1+0x154], R2 ;  /* 0x0001540201007387 */ /* 0x0003e20000100800 */
[----:B--2---:R-:W-:-:S03]  /*c850*/  IMAD R3, R13, UR7, RZ ;  /* 0x000000070d037c24 */ /* 0x004fc6000f8e02ff */
[----:B------:R2:W-:Y:S04]  /*c860*/  STL [R1+0x150], R0 ;  /* 0x0001500001007387 */ /* 0x0005e80000100800 */
[----:B------:R3:W-:Y:S01]  /*c870*/  STL [R1+0x14c], R3 ;  /* 0x00014c0301007387 */ /* 0x0007e20000100800 */
[----:B-1----:R-:W-:Y:S02]  /*c880*/  IMAD R2, R21, UR7, RZ ;  /* 0x0000000715027c24 */ /* 0x002fe4000f8e02ff */
[----:B--2---:R-:W-:-:S03]  /*c890*/  IMAD R0, R9, UR7, RZ ;  /* 0x0000000709007c24 */ /* 0x004fc6000f8e02ff */
[----:B------:R1:W-:Y:S01]  /*c8a0*/  STL [R1+0x148], R2 ;  /* 0x0001480201007387 */ /* 0x0003e20000100800 */
[----:B---3--:R-:W-:-:S03]  /*c8b0*/  IMAD R3, R25, UR7, RZ ;  /* 0x0000000719037c24 */ /* 0x008fc6000f8e02ff */
        /* <DEDUP_REMOVED lines=180> */
[----:B--2---:R-:W-:-:S05]  /*d400*/  IMAD R18, R18, UR7, RZ ;  /* 0x0000000712127c24 */ /* 0x004fca000f8e02ff */
[----:B------:R1:W-:Y:S04]  /*d410*/  STL [R1+0x88], R18 ;  /* 0x0000881201007387 */ /* 0x0003e80000100800 */
[----:B-1----:R-:W2:Y:S04]  /*d420*/  LDL.LU R18, [R1+0x4a5c] ;  /* 0x004a5c0001127983 */ /* 0x002ea80000300800 */
[----:B------:R1:W-:Y:S04]  /*d430*/  STL [R1+0x84], R17 ;  /* 0x0000841101007387 */ /* 0x0003e80000100800 */
[----:B-1----:R-:W3:Y:S04]  /*d440*/  LDL.LU R17, [R1+0x4a58] ;  /* 0x004a580001117983 */ /* 0x002ee80000300800 */
[----:B------:R1:W-:Y:S04]  /*d450*/  STL [R1+0x7c], R11 ;  /* 0x00007c0b01007387 */ /* 0x0003e80000100800 */
[----:B-1----:R-:W4:Y:S04]  /*d460*/  LDL.LU R11, [R1+0x4a54] ;  /* 0x004a5400010b7983 */ /* 0x002f280000300800 */
[----:B------:R1:W-:Y:S04]  /*d470*/  STL [R1+0x74], R10 ;  /* 0x0000740a01007387 */ /* 0x0003e80000100800 */
[----:B-1----:R-:W2:Y:S04]  /*d480*/  LDL.LU R10, [R1+0x4a50] ;  /* 0x004a5000010a7983 */ /* 0x002ea80000300800 */
        /* <DEDUP_REMOVED lines=31> */
[----:B-1----:R-:W3:Y:S04]  /*d680*/  LDL.LU R19, [R1+0x4a10] ;  /* 0x004a100001137983 */ /* 0x002ee80000300800 */
[----:B------:R1:W-:Y:S04]  /*d690*/  STL [R1+0x24], R12 ;  /* 0x0000240c01007387 */ /* 0x0003e80000100800 */
[----:B-1----:R-:W4:Y:S04]  /*d6a0*/  LDL.LU R12, [R1+0x4a0c] ;  /* 0x004a0c00010c7983 */ /* 0x002f280000300800 */
        /* <DEDUP_REMOVED lines=11> */
[----:B-1----:R-:W4:Y:S01]  /*d760*/  LDL.LU R29, [R1+0x49f4] ;  /* 0x0049f400011d7983 */ /* 0x002f220000300800 */
[----:B------:R-:W-:-:S02]  /*d770*/  IMAD R3, R3, UR7, RZ ;  /* 0x0000000703037c24 */ /* 0x000fc4000f8e02ff */
[----:B------:R-:W-:-:S03]  /*d780*/  IMAD R2, R2, UR7, RZ ;  /* 0x0000000702027c24 */ /* 0x000fc6000f8e02ff */
[----:B------:R2:W-:Y:S04]  /*d790*/  STL [R1+0x638], R3 ;  /* 0x0006380301007387 */ /* 0x0005e80000100800 */
[----:B------:R3:W-:Y:S01]  /*d7a0*/  STL [R1+0x63c], R2 ;  /* 0x00063c0201007387 */ /* 0x0007e20000100800 */
[----:B--2---:R-:W-:Y:S02]  /*d7b0*/  IMAD R3, R25, UR7, RZ ;  /* 0x0000000719037c24 */ /* 0x004fe4000f8e02ff */
[----:B---3--:R-:W-:Y:S02]  /*d7c0*/  IMAD R2, R19, UR7, RZ ;  /* 0x0000000713027c24 */ /* 0x008fe4000f8e02ff */
[----:B----4-:R-:W-:Y:S02]  /*d7d0*/  IMAD R12, R12, UR7, RZ ;  /* 0x000000070c0c7c24 */ /* 0x010fe4000f8e02ff */
[----:B------:R-:W-:-:S02]  /*d7e0*/  IMAD R24, R24, UR7, RZ ;  /* 0x0000000718187c24 */ /* 0x000fc4000f8e02ff */
[----:B------:R-:W-:Y:S02]  /*d7f0*/  IMAD R26, R26, UR7, RZ ;  /* 0x000000071a1a7c24 */ /* 0x000fe4000f8e02ff */
[----:B------:R-:W-:Y:S02]  /*d800*/  IMAD R27, R27, UR7, RZ ;  /* 0x000000071b1b7c24 */ /* 0x000fe4000f8e02ff */
[----:B------:R-:W-:Y:S02]  /*d810*/  IMAD R28, R28, UR7, RZ ;  /* 0x000000071c1c7c24 */ /* 0x000fe4000f8e02ff */
[----:B------:R-:W-:-:S05]  /*d820*/  IMAD R29, R29, UR7, RZ ;  /* 0x000000071d1d7c24 */ /* 0x000fca000f8e02ff */
[----:B------:R-:W-:Y:S04]  /*d830*/  STL.64 [R1+0x4958], R28 ;  /* 0x0049581c01007387 */ /* 0x000fe80000100a00 */
[----:B------:R-:W-:Y:S04]  /*d840*/  STL.64 [R1+0x4960], R26 ;  /* 0x0049601a01007387 */ /* 0x000fe80000100a00 */
[----:B------:R-:W-:Y:S04]  /*d850*/  STL [R1+0x654], R12 ;  /* 0x0006540c01007387 */ /* 0x000fe80000100800 */
[----:B------:R1:W-:Y:S04]  /*d860*/  STL [R1+0x4990], R24 ;  /* 0x0049901801007387 */ /* 0x0003e80000100800 */
[----:B------:R2:W-:Y:S04]  /*d870*/  STL [R1+0x65c], R2 ;  /* 0x00065c0201007387 */ /* 0x0005e80000100800 */
[----:B------:R3:W-:Y:S04]  /*d880*/  STL [R1+0x664], R3 ;  /* 0x0006640301007387 */ /* 0x0007e80000100800 */
[----:B-1----:R-:W4:Y:S01]  /*d890*/  LDL R24, [R1+0x78] ;  /* 0x0000780001187983 */ /* 0x002f220000100800 */
[----:B--2---:R-:W-:-:S03]  /*d8a0*/  IMAD R2, R9, UR7, RZ ;  /* 0x0000000709027c24 */ /* 0x004fc6000f8e02ff */
[----:B------:R-:W2:Y:S01]  /*d8b0*/  LDL R9, [R1+0x70] ;  /* 0x0000700001097983 */ /* 0x000ea20000100800 */
[----:B---3--:R-:W-:-:S03]  /*d8c0*/  IMAD R3, R13, UR7, RZ ;  /* 0x000000070d037c24 */ /* 0x008fc6000f8e02ff */
[----:B------:R1:W-:Y:S04]  /*d8d0*/  STL [R1+0x668], R2 ;  /* 0x0006680201007387 */ /* 0x0003e80000100800 */
[----:B------:R-:W3:Y:S04]  /*d8e0*/  LDL R13, [R1+0x3c] ;  /* 0x00003c00010d7983 */ /* 0x000ee80000100800 */
[----:B------:R-:W4:Y:S01]  /*d8f0*/  LDL R25, [R1+0x80] ;  /* 0x0000800001197983 */ /* 0x000f220000100800 */
[----:B-1----:R-:W-:-:S03]  /*d900*/  IMAD R2, R21, UR7, RZ ;  /* 0x0000000715027c24 */ /* 0x002fc6000f8e02ff */
[----:B------:R-:W4:Y:S04]  /*d910*/  LDL R21, [R1+0x5c] ;  /* 0x00005c0001157983 */ /* 0x000f280000100800 */
[----:B------:R-:W4:Y:S04]  /*d920*/  LDL R19, [R1+0x98] ;  /* 0x0000980001137983 */ /* 0x000f280000100800 */
[----:B------:R-:W4:Y:S04]  /*d930*/  LDL R12, [R1+0x110] ;  /* 0x00011000010c7983 */ /* 0x000f280000100800 */
[----:B------:R-:W4:Y:S04]  /*d940*/  LDL R26, [R1+0x114] ;  /* 0x00011400011a7983 */ /* 0x000f280000100800 */
[----:B------:R-:W4:Y:S04]  /*d950*/  LDL R27, [R1+0x130] ;  /* 0x00013000011b7983 */ /* 0x000f280000100800 */
[----:B------:R-:W4:Y:S01]  /*d960*/  LDL R28, [R1+0x188] ;  /* 0x00018800011c7983 */ /* 0x000f220000100800 */
[----:B------:R-:W-:-:S02]  /*d970*/  IMAD R0, R0, UR7, RZ ;  /* 0x0000000700007c24 */ /* 0x000fc4000f8e02ff */
[----:B------:R-:W-:Y:S01]  /*d980*/  IMAD R22, R22, UR7, RZ ;  /* 0x0000000716167c24 */ /* 0x000fe2000f8e02ff */
[----:B------:R-:W4:Y:S04]  /*d990*/  LDL R29, [R1+0x198] ;  /* 0x00019800011d7983 */ /* 0x000f280000100800 */
[----:B------:R1:W-:Y:S04]  /*d9a0*/  STL [R1+0x650], R0 ;  /* 0x0006500001007387 */ /* 0x0003e80000100800 */
[----:B------:R-:W-:Y:S01]  /*d9b0*/  STL [R1+0x4994], R22 ;  /* 0x0049941601007387 */ /* 0x000fe20000100800 */
[----:B-1----:R-:W-:-:S03]  /*d9c0*/  IMAD R0, R23, UR7, RZ ;  /* 0x0000000717007c24 */ /* 0x002fc6000f8e02ff */
[----:B------:R-:W-:Y:S04]  /*d9d0*/  STL [R1+0x660], R2 ;  /* 0x0006600201007387 */ /* 0x000fe80000100800 */
[----:B------:R1:W-:Y:S04]  /*d9e0*/  STL [R1+0x64c], R0 ;  /* 0x00064c0001007387 */ /* 0x0003e80000100800 */
[----:B------:R-:W-:Y:S04]  /*d9f0*/  STL [R1+0x658], R3 ;  /* 0x0006580301007387 */ /* 0x000fe80000100800 */
[----:B------:R0:W-:Y:S01]  /*da00*/  STL.64 [R1+0x4950], R2 ;  /* 0x0049500201007387 */ /* 0x0001e20000100a00 */
[----:B-1----:R-:W-:-:S02]  /*da10*/  IMAD R0, R7, UR7, RZ ;  /* 0x0000000707007c24 */ /* 0x002fc4000f8e02ff */
[----:B------:R-:W-:-:S03]  /*da20*/  IMAD.WIDE R22, R4, 0x2, R14 ;  /* 0x0000000204167825 */ /* 0x000fc600078e020e */
[----:B------:R-:W-:Y:S01]  /*da30*/  STL [R1+0x648], R0 ;  /* 0x0006480001007387 */ /* 0x000fe20000100800 */
[----:B0-----:R-:W-:-:S05]  /*da40*/  IMAD R2, R20, UR7, RZ ;  /* 0x0000000714027c24 */ /* 0x001fca000f8e02ff */
[----:B------:R0:W-:Y:S04]  /*da50*/  STL [R1+0x644], R2 ;  /* 0x0006440201007387 */ /* 0x0001e80000100800 */
[----:B------:R1:W-:Y:S01]  /*da60*/  STL.64 [R1+0x4968], R4 ;  /* 0x0049680401007387 */ /* 0x0003e20000100a00 */
[----:B0-----:R-:W-:-:S03]  /*da70*/  IMAD.WIDE R2, R5, 0x2, R14 ;  /* 0x0000000205027825 */ /* 0x001fc600078e020e */
[----:B------:R0:W-:Y:S01]  /*da80*/  STL.64 [R1+0x620], R22 ;  /* 0x0006201601007387 */ /* 0x0001e20000100a00 */
[----:B-1----:R-:W-:-:S03]  /*da90*/  IMAD.WIDE R4, R6, 0x2, R14 ;  /* 0x0000000206047825 */ /* 0x002fc600078e020e */
[----:B------:R1:W-:Y:S01]  /*daa0*/  STL.64 [R1+0x618], R2 ;  /* 0x0006180201007387 */ /* 0x0003e20000100a00 */
[----:B0-----:R-:W-:-:S03]  /*dab0*/  IMAD.WIDE R22, R8, 0x2, R14 ;  /* 0x0000000208167825 */ /* 0x001fc600078e020e */
[----:B------:R0:W-:Y:S01]  /*dac0*/  STL.64 [R1+0x610], R4 ;  /* 0x0006100401007387 */ /* 0x0001e20000100a00 */
[----:B-1----:R-:W-:-:S03]  /*dad0*/  IMAD.WIDE R2, R10, 0x2, R14 ;  /* 0x000000020a027825 */ /* 0x002fc600078e020e */
[----:B------:R-:W-:Y:S04]  /*dae0*/  STL.64 [R1+0x608], R22 ;  /* 0x0006081601007387 */ /* 0x000fe80000100a00 */
[----:B------:R1:W-:Y:S01]  /*daf0*/  STL.64 [R1+0x4970], R10 ;  /* 0x0049700a01007387 */ /* 0x0003e20000100a00 */
[----:B0-----:R-:W-:-:S03]  /*db00*/  IMAD.WIDE R4, R11, 0x2, R14 ;  /* 0x000000020b047825 */ /* 0x001fc600078e020e */
[----:B------:R0:W-:Y:S04]  /*db10*/  STL.64 [R1+0x600], R2 ;  /* 0x0006000201007387 */ /* 0x0001e80000100a00 */
[----:B------:R-:W-:Y:S01]  /*db20*/  STL.64 [R1+0x5f8], R4 ;  /* 0x0005f80401007387 */ /* 0x000fe20000100a00 */
[----:B-1----:R-:W-:-:S04]  /*db30*/  IMAD.WIDE R10, R18, 0x2, R14 ;  /* 0x00000002120a7825 */ /* 0x002fc800078e020e */
[----:B0-----:R-:W-:-:S05]  /*db40*/  IMAD.WIDE R2, R17, 0x2, R14 ;  /* 0x0000000211027825 */ /* 0x001fca00078e020e */
[----:B------:R-:W-:Y:S04]  /*db50*/  STL.64 [R1+0x5f0], R2 ;  /* 0x0005f00201007387 */ /* 0x000fe80000100a00 */
[----:B------:R2:W-:Y:S02]  /*db60*/  STL.64 [R1+0x5e8], R10 ;  /* 0x0005e80a01007387 */ /* 0x0005e40000100a00 */
[----:B--2---:R-:W-:-:S04]  /*db70*/  IMAD.WIDE R10, R9, 0x2, R14 ;  /* 0x00000002090a7825 */ /* 0x004fc800078e020e */
[----:B---3--:R-:W-:-:S05]  /*db80*/  IMAD.WIDE R4, R13, 0x2, R14 ;  /* 0x000000020d047825 */ /* 0x008fca00078e020e */
[----:B------:R0:W-:Y:S01]  /*db90*/  STL.64 [R1+0x5e0], R4 ;  /* 0x0005e00401007387 */ /* 0x0001e20000100a00 */
[----:B----4-:R-:W-:-:S05]  /*dba0*/  IMAD.WIDE R2, R21, 0x2, R14 ;  /* 0x0000000215027825 */ /* 0x010fca00078e020e */
[----:B------:R1:W-:Y:S01]  /*dbb0*/  STL.64 [R1+0x5d8], R2 ;  /* 0x0005d80201007387 */ /* 0x0003e20000100a00 */
[----:B0-----:R-:W-:-:S03]  /*dbc0*/  IMAD.WIDE R4, R24, 0x2, R14 ;  /* 0x0000000218047825 */ /* 0x001fc600078e020e */
[----:B------:R0:W-:Y:S04]  /*dbd0*/  STL.64 [R1+0x5d0], R10 ;  /* 0x0005d00a01007387 */ /* 0x0001e80000100a00 */
[----:B------:R2:W-:Y:S01]  /*dbe0*/  STL.64 [R1+0x5c8], R4 ;  /* 0x0005c80401007387 */ /* 0x0005e20000100a00 */
[----:B-1----:R-:W-:-:S04]  /*dbf0*/  IMAD.WIDE R2, R25, 0x2, R14 ;  /* 0x0000000219027825 */ /* 0x002fc800078e020e */
[--C-:B0-----:R-:W-:Y:S01]  /*dc00*/  IMAD.WIDE R10, R19, 0x2, R14.reuse ;  /* 0x00000002130a7825 */ /* 0x101fe200078e020e */
[----:B------:R0:W-:Y:S03]  /*dc10*/  STL.64 [R1+0x5c0], R2 ;  /* 0x0005c00201007387 */ /* 0x0001e60000100a00 */
[--C-:B--2---:R-:W-:Y:S01]  /*dc20*/  IMAD.WIDE R4, R12, 0x2, R14.reuse ;  /* 0x000000020c047825 */ /* 0x104fe200078e020e */
[----:B------:R1:W-:Y:S04]  /*dc30*/  STL.64 [R1+0x5b8], R10 ;  /* 0x0005b80a01007387 */ /* 0x0003e80000100a00 */
[----:B------:R2:W-:Y:S01]  /*dc40*/  STL.64 [R1+0x5b0], R4 ;  /* 0x0005b00401007387 */ /* 0x0005e20000100a00 */
[----:B0-----:R-:W-:-:S04]  /*dc50*/  IMAD.WIDE R2, R26, 0x2, R14 ;  /* 0x000000021a027825 */ /* 0x001fc800078e020e */
[--C-:B-1----:R-:W-:Y:S01]  /*dc60*/  IMAD.WIDE R10, R27, 0x2, R14.reuse ;  /* 0x000000021b0a7825 */ /* 0x102fe200078e020e */
[----:B------:R-:W-:Y:S03]  /*dc70*/  STL.64 [R1+0x5a8], R2 ;  /* 0x0005a80201007387 */ /* 0x000fe60000100a00 */
[--C-:B--2---:R-:W-:Y:S01]  /*dc80*/  IMAD.WIDE R4, R28, 0x2, R14.reuse ;  /* 0x000000021c047825 */ /* 0x104fe200078e020e */
[----:B------:R0:W-:Y:S04]  /*dc90*/  STL.64 [R1+0x5a0], R10 ;  /* 0x0005a00a01007387 */ /* 0x0001e80000100a00 */
[----:B0-----:R-:W2:Y:S04]  /*dca0*/  LDL R10, [R1+0x16c] ;  /* 0x00016c00010a7983 */ /* 0x001ea80000100800 */
[----:B------:R-:W-:Y:S04]  /*dcb0*/  STL.64 [R1+0x598], R4 ;  /* 0x0005980401007387 */ /* 0x000fe80000100a00 */
[----:B------:R-:W3:Y:S01]  /*dcc0*/  LDL R11, [R1+0x168] ;  /* 0x00016800010b7983 */ /* 0x000ee20000100800 */
[----:B------:R-:W-:-:S05]  /*dcd0*/  IMAD.WIDE R2, R29, 0x2, R14 ;  /* 0x000000021d027825 */ /* 0x000fca00078e020e */
[----:B------:R-:W-:Y:S04]  /*dce0*/  STL.64 [R1+0x590], R2 ;  /* 0x0005900201007387 */ /* 0x000fe80000100a00 */
[----:B---3--:R0:W-:Y:S04]  /*dcf0*/  STL [R1+0x49cc], R11 ;  /* 0x0049cc0b01007387 */ /* 0x0081e80000100800 */
[----:B0-----:R-:W3:Y:S04]  /*dd00*/  LDL R11, [R1+0x170] ;  /* 0x00017000010b7983 */ /* 0x001ee80000100800 */
[----:B--2---:R0:W-:Y:S04]  /*dd10*/  STL [R1+0x49d0], R10 ;  /* 0x0049d00a01007387 */ /* 0x0041e80000100800 */
[----:B0-----:R-:W2:Y:S04]  /*dd20*/  LDL R10, [R1+0x174] ;  /* 0x00017400010a7983 */ /* 0x001ea80000100800 */
        /* <DEDUP_REMOVED lines=14> */
[----:B--2---:R3:W-:Y:S01]  /*de10*/  STL [R1+0x49f0], R10 ;  /* 0x0049f00a01007387 */ /* 0x0047e20000100800 */
[----:B------:R-:W-:-:S03]  /*de20*/  IMAD R0, R16, UR7, RZ ;  /* 0x0000000710007c24 */ /* 0x000fc6000f8e02ff */
[----:B------:R-:W2:Y:S04]  /*de30*/  LDL R4, [R1+0x164] ;  /* 0x0001640001047983 */ /* 0x000ea80000100800 */
[----:B------:R-:W4:Y:S04]  /*de40*/  LDL R5, [R1+0x160] ;  /* 0x0001600001057983 */ /* 0x000f280000100800 */
[----:B------:R-:W2:Y:S04]  /*de50*/  LDL R16, [R1+0x15c] ;  /* 0x00015c0001107983 */ /* 0x000ea80000100800 */
        /* <DEDUP_REMOVED lines=16> */
[----:B------:R-:W2:Y:S01]  /*df60*/  LDL R29, [R1+0x10c] ;  /* 0x00010c00011d7983 */ /* 0x000ea20000100800 */
[----:B---3--:R-:W-:-:S05]  /*df70*/  IMAD.WIDE R10, R11, 0x2, R14 ;  /* 0x000000020b0a7825 */ /* 0x008fca00078e020e */
[----:B------:R0:W-:Y:S04]  /*df80*/  STL.64 [R1+0x588], R10 ;  /* 0x0005880a01007387 */ /* 0x0001e80000100a00 */
[----:B0-----:R-:W3:Y:S02]  /*df90*/  LDL.LU R10, [R1+0x49f0] ;  /* 0x0049f000010a7983 */ /* 0x001ee40000300800 */
        /* <DEDUP_REMOVED lines=28> */
[----:B------:R2:W-:Y:S02]  /*e160*/  STL.64 [R1+0x538], R10 ;  /* 0x0005380a01007387 */ /* 0x0005e40000100a00 */
[----:B--2---:R-:W-:-:S05]  /*e170*/  IMAD.WIDE R10, R4, 0x2, R14 ;  /* 0x00000002040a7825 */ /* 0x004fca00078e020e */
[----:B------:R4:W-:Y:S02]  /*e180*/  STL.64 [R1+0x530], R10 ;  /* 0x0005300a01007387 */ /* 0x0009e40000100a00 */
[----:B----4-:R-:W-:-:S04]  /*e190*/  IMAD.WIDE R10, R5, 0x2, R14 ;  /* 0x00000002050a7825 */ /* 0x010fc800078e020e */
[--C-:B------:R-:W-:Y:S01]  /*e1a0*/  IMAD.WIDE R4, R16, 0x2, R14.reuse ;  /* 0x0000000210047825 */ /* 0x100fe200078e020e */
[----:B------:R0:W-:Y:S04]  /*e1b0*/  STL.64 [R1+0x528], R10 ;  /* 0x0005280a01007387 */ /* 0x0001e80000100a00 */
[----:B------:R1:W-:Y:S01]  /*e1c0*/  STL.64 [R1+0x520], R4 ;  /* 0x0005200401007387 */ /* 0x0003e20000100a00 */
[----:B0-----:R-:W-:-:S04]  /*e1d0*/  IMAD.WIDE R10, R20, 0x2, R14 ;  /* 0x00000002140a7825 */ /* 0x001fc800078e020e */
[--C-:B-1----:R-:W-:Y:S01]  /*e1e0*/  IMAD.WIDE R4, R2, 0x2, R14.reuse ;  /* 0x0000000202047825 */ /* 0x102fe200078e020e */
[----:B------:R0:W-:Y:S04]  /*e1f0*/  STL.64 [R1+0x518], R10 ;  /* 0x0005180a01007387 */ /* 0x0001e80000100a00 */
[----:B------:R1:W-:Y:S01]  /*e200*/  STL.64 [R1+0x510], R4 ;  /* 0x0005100401007387 */ /* 0x0003e20000100a00 */
[----:B0-----:R-:W-:-:S04]  /*e210*/  IMAD.WIDE R10, R3, 0x2, R14 ;  /* 0x00000002030a7825 */ /* 0x001fc800078e020e */
[--C-:B-1----:R-:W-:Y:S01]  /*e220*/  IMAD.WIDE R4, R7, 0x2, R14.reuse ;  /* 0x0000000207047825 */ /* 0x102fe200078e020e */
[----:B------:R0:W-:Y:S03]  /*e230*/  STL.64 [R1+0x508], R10 ;  /* 0x0005080a01007387 */ /* 0x0001e60000100a00 */
[--C-:B------:R-:W-:Y:S01]  /*e240*/  IMAD.WIDE R2, R22, 0x2, R14.reuse ;  /* 0x0000000216027825 */ /* 0x100fe200078e020e */
[----:B------:R1:W-:Y:S04]  /*e250*/  STL.64 [R1+0x500], R4 ;  /* 0x0005000401007387 */ /* 0x0003e80000100a00 */
[----:B------:R2:W-:Y:S01]  /*e260*/  STL.64 [R1+0x4f8], R2 ;  /* 0x0004f80201007387 */ /* 0x0005e20000100a00 */
[----:B0-----:R-:W-:-:S04]  /*e270*/  IMAD.WIDE R10, R23, 0x2, R14 ;  /* 0x00000002170a7825 */ /* 0x001fc800078e020e */
[--C-:B-1----:R-:W-:Y:S01]  /*e280*/  IMAD.WIDE R4, R13, 0x2, R14.reuse ;  /* 0x000000020d047825 */ /* 0x102fe200078e020e */
[----:B------:R0:W-:Y:S03]  /*e290*/  STL.64 [R1+0x4f0], R10 ;  /* 0x0004f00a01007387 */ /* 0x0001e60000100a00 */
[--C-:B--2---:R-:W-:Y:S01]  /*e2a0*/  IMAD.WIDE R2, R21, 0x2, R14.reuse ;  /* 0x0000000215027825 */ /* 0x104fe200078e020e */
        /* <DEDUP_REMOVED lines=13> */
[----:B------:R-:W-:Y:S01]  /*e380*/  STL.64 [R1+0x4b0], R2 ;  /* 0x0004b00201007387 */ /* 0x000fe20000100a00 */
[----:B0-----:R-:W-:-:S04]  /*e390*/  IMAD.WIDE R10, R27, 0x2, R14 ;  /* 0x000000021b0a7825 */ /* 0x001fc800078e020e */
[--C-:B-1----:R-:W-:Y:S01]  /*e3a0*/  IMAD.WIDE R4, R28, 0x2, R14.reuse ;  /* 0x000000021c047825 */ /* 0x102fe200078e020e */
        /* <DEDUP_REMOVED lines=113> */
[----:B------:R-:W-:Y:S04]  /*eac0*/  STL.64 [R1+0x3b0], R10 ;  /* 0x0003b00a01007387 */ /* 0x000fe80000100a00 */
[----:B------:R-:W3:Y:S04]  /*ead0*/  LDL R22, [R1+0x7c] ;  /* 0x00007c0001167983 */ /* 0x000ee80000100800 */
[----:B------:R-:W-:Y:S04]  /*eae0*/  STL.64 [R1+0x3a8], R4 ;  /* 0x0003a80401007387 */ /* 0x000fe80000100a00 */
[----:B------:R-:W4:Y:S01]  /*eaf0*/  LDL R23, [R1+0x74] ;  /* 0x0000740001177983 */ /* 0x000f220000100800 */
[----:B--2---:R-:W-:-:S05]  /*eb00*/  IMAD.WIDE R2, R29, 0x2, R14 ;  /* 0x000000021d027825 */ /* 0x004fca00078e020e */
[----:B------:R-:W-:Y:S04]  /*eb10*/  STL.64 [R1+0x3a0], R2 ;  /* 0x0003a00201007387 */ /* 0x000fe80000100a00 */
[----:B----4-:R0:W-:Y:S04]  /*eb20*/  STL [R1+0x4998], R23 ;  /* 0x0049981701007387 */ /* 0x0101e80000100800 */
[----:B0-----:R-:W2:Y:S04]  /*eb30*/  LDL R23, [R1+0x84] ;  /* 0x0000840001177983 */ /* 0x001ea80000100800 */
[----:B---3--:R0:W-:Y:S04]  /*eb40*/  STL [R1+0x499c], R22 ;  /* 0x00499c1601007387 */ /* 0x0081e80000100800 */
[----:B0-----:R-:W3:Y:S04]  /*eb50*/  LDL R22, [R1+0x88] ;  /* 0x0000880001167983 */ /* 0x001ee80000100800 */
[----:B--2---:R-:W-:Y:S04]  /*eb60*/  STL [R1+0x49a0], R23 ;  /* 0x0049a01701007387 */ /* 0x004fe80000100800 */
[----:B------:R-:W2:Y:S04]  /*eb70*/  LDL R11, [R1+0x48] ;  /* 0x00004800010b7983 */ /* 0x000ea80000100800 */
[----:B------:R-:W4:Y:S04]  /*eb80*/  LDL R10, [R1+0x4c] ;  /* 0x00004c00010a7983 */ /* 0x000f280000100800 */
[----:B------:R-:W3:Y:S04]  /*eb90*/  LDL R24, [R1+0x6c] ;  /* 0x00006c0001187983 */ /* 0x000ee80000100800 */
[----:B------:R-:W3:Y:S04]  /*eba0*/  LDL R25, [R1+0x68] ;  /* 0x0000680001197983 */ /* 0x000ee80000100800 */
[----:B--2---:R0:W-:Y:S04]  /*ebb0*/  STL [R1+0x4978], R11 ;  /* 0x0049780b01007387 */ /* 0x0041e80000100800 */
[----:B0-----:R-:W2:Y:S04]  /*ebc0*/  LDL R11, [R1+0x50] ;  /* 0x00005000010b7983 */ /* 0x001ea80000100800 */
[----:B----4-:R0:W-:Y:S04]  /*ebd0*/  STL [R1+0x497c], R10 ;  /* 0x00497c0a01007387 */ /* 0x0101e80000100800 */
[----:B0-----:R-:W4:Y:S04]  /*ebe0*/  LDL R10, [R1+0x54] ;  /* 0x00005400010a7983 */ /* 0x001f280000100800 */
[----:B--2---:R0:W-:Y:S04]  /*ebf0*/  STL [R1+0x4980], R11 ;  /* 0x0049800b01007387 */ /* 0x0041e80000100800 */
[----:B0-----:R-:W2:Y:S04]  /*ec00*/  LDL R11, [R1+0x58] ;  /* 0x00005800010b7983 */ /* 0x001ea80000100800 */
[----:B----4-:R0:W-:Y:S04]  /*ec10*/  STL [R1+0x4984], R10 ;  /* 0x0049840a01007387 */ /* 0x0101e80000100800 */
[----:B0-----:R-:W4:Y:S01]  /*ec20*/  LDL R10, [R1+0x60] ;  /* 0x00006000010a7983 */ /* 0x001f220000100800 */
[----:B---3--:R-:W-:-:S03]  /*ec30*/  IMAD.WIDE R22, R22, 0x2, R14 ;  /* 0x0000000216167825 */ /* 0x008fc600078e020e */
[----:B--2---:R0:W-:Y:S04]  /*ec40*/  STL [R1+0x4988], R11 ;  /* 0x0049880b01007387 */ /* 0x0041e80000100800 */
[----:B0-----:R-:W2:Y:S04]  /*ec50*/  LDL R11, [R1+0x64] ;  /* 0x00006400010b7983 */ /* 0x001ea80000100800 */
[----:B----4-:R-:W-:Y:S04]  /*ec60*/  STL [R1+0x498c], R10 ;  /* 0x00498c0a01007387 */ /* 0x010fe80000100800 */
[----:B------:R-:W3:Y:S04]  /*ec70*/  LDL R4, [R1+0x44] ;  /* 0x0000440001047983 */ /* 0x000ee80000100800 */
[----:B------:R-:W4:Y:S04]  /*ec80*/  LDL R5, [R1+0x40] ;  /* 0x0000400001057983 */ /* 0x000f280000100800 */
[----:B------:R-:W2:Y:S04]  /*ec90*/  LDL R2, [R1+0x38] ;  /* 0x0000380001027983 */ /* 0x000ea80000100800 */
[----:B------:R-:W2:Y:S04]  /*eca0*/  LDL R26, [R1+0x34] ;  /* 0x00003400011a7983 */ /* 0x000ea80000100800 */
[----:B------:R-:W2:Y:S04]  /*ecb0*/  LDL R27, [R1+0x30] ;  /* 0x00003000011b7983 */ /* 0x000ea80000100800 */
[----:B------:R-:W2:Y:S04]  /*ecc0*/  LDL R28, [R1+0x2c] ;  /* 0x00002c00011c7983 */ /* 0x000ea80000100800 */
[----:B------:R-:W2:Y:S04]  /*ecd0*/  LDL R29, [R1+0x28] ;  /* 0x00002800011d7983 */ /* 0x000ea80000100800 */
[----:B------:R-:W2:Y:S04]  /*ece0*/  LDL R3, [R1+0x24] ;  /* 0x0000240001037983 */ /* 0x000ea80000100800 */
        /* <DEDUP_REMOVED lines=8> */
[----:B------:R0:W-:Y:S04]  /*ed70*/  STL.64 [R1+0x398], R22 ;  /* 0x0003981601007387 */ /* 0x0001e80000100a00 */
[----:B0-----:R-:W2:Y:S02]  /*ed80*/  LDL.LU R23, [R1+0x49a0] ;  /* 0x0049a00001177983 */ /* 0x001ea40000300800 */
[----:B--2---:R-:W-:-:S05]  /*ed90*/  IMAD.WIDE R22, R23, 0x2, R14 ;  /* 0x0000000217167825 */ /* 0x004fca00078e020e */
[----:B------:R0:W-:Y:S04]  /*eda0*/  STL.64 [R1+0x390], R22 ;  /* 0x0003901601007387 */ /* 0x0001e80000100a00 */
[----:B0-----:R-:W2:Y:S02]  /*edb0*/  LDL.LU R22, [R1+0x499c] ;  /* 0x00499c0001167983 */ /* 0x001ea40000300800 */
[----:B--2---:R-:W-:-:S05]  /*edc0*/  IMAD.WIDE R22, R22, 0x2, R14 ;  /* 0x0000000216167825 */ /* 0x004fca00078e020e */
[----:B------:R0:W-:Y:S04]  /*edd0*/  STL.64 [R1+0x388], R22 ;  /* 0x0003881601007387 */ /* 0x0001e80000100a00 */
[----:B0-----:R-:W2:Y:S01]  /*ede0*/  LDL.LU R23, [R1+0x4998] ;  /* 0x0049980001177983 */ /* 0x001ea20000300800 */
[----:B------:R-:W-:-:S04]  /*edf0*/  IMAD.WIDE R10, R11, 0x2, R14 ;  /* 0x000000020b0a7825 */ /* 0x000fc800078e020e */
[----:B--2---:R-:W-:-:S05]  /*ee00*/  IMAD.WIDE R22, R23, 0x2, R14 ;  /* 0x0000000217167825 */ /* 0x004fca00078e020e */
[----:B------:R0:W-:Y:S02]  /*ee10*/  STL.64 [R1+0x380], R22 ;  /* 0x0003801601007387 */ /* 0x0001e40000100a00 */
[----:B0-----:R-:W-:-:S04]  /*ee20*/  IMAD.WIDE R22, R24, 0x2, R14 ;  /* 0x0000000218167825 */ /* 0x001fc800078e020e */
[--C-:B------:R-:W-:Y:S01]  /*ee30*/  IMAD.WIDE R24, R25, 0x2, R14.reuse ;  /* 0x0000000219187825 */ /* 0x100fe200078e020e */
[----:B------:R0:W-:Y:S04]  /*ee40*/  STL.64 [R1+0x378], R22 ;  /* 0x0003781601007387 */ /* 0x0001e80000100a00 */
[----:B0-----:R-:W2:Y:S04]  /*ee50*/  LDL.LU R22, [R1+0x4994] ;  /* 0x0049940001167983 */ /* 0x001ea80000300800 */
[----:B------:R0:W-:Y:S04]  /*ee60*/  STL.64 [R1+0x370], R24 ;  /* 0x0003701801007387 */ /* 0x0001e80000100a00 */
[----:B0-----:R-:W2:Y:S04]  /*ee70*/  LDL.LU R24, [R1+0x4990] ;  /* 0x0049900001187983 */ /* 0x001ea80000300800 */
        /* <DEDUP_REMOVED lines=20> */
[----:B------:R3:W-:Y:S02]  /*efc0*/  STL.64 [R1+0x688], R10 ;  /* 0x0006880a01007387 */ /* 0x0007e40000100a00 */
[----:B---3--:R-:W-:-:S04]  /*efd0*/  IMAD.WIDE R10, R4, 0x2, R14 ;  /* 0x00000002040a7825 */ /* 0x008fc800078e020e */
[--C-:B----4-:R-:W-:Y:S01]  /*efe0*/  IMAD.WIDE R4, R5, 0x2, R14.reuse ;  /* 0x0000000205047825 */ /* 0x110fe200078e020e */
[----:B------:R0:W-:Y:S04]  /*eff0*/  STL.64 [R1+0x690], R10 ;  /* 0x0006900a01007387 */ /* 0x0001e80000100a00 */
[----:B0-----:R-:W2:Y:S04]  /*f000*/  LDL.LU.64 R10, [R1+0x4970] ;  /* 0x00497000010a7983 */ /* 0x001ea80000300a00 */
[----:B------:R0:W-:Y:S02]  /*f010*/  STL.64 [R1+0x698], R4 ;  /* 0x0006980401007387 */ /* 0x0001e40000100a00 */
[----:B0-----:R-:W-:-:S05]  /*f020*/  IMAD.WIDE R4, R2, 0x2, R14 ;  /* 0x0000000202047825 */ /* 0x001fca00078e020e */
[----:B------:R0:W-:Y:S02]  /*f030*/  STL.64 [R1+0x6a0], R4 ;  /* 0x0006a00401007387 */ /* 0x0001e40000100a00 */
[----:B0-----:R-:W-:-:S04]  /*f040*/  IMAD.WIDE R4, R26, 0x2, R14 ;  /* 0x000000021a047825 */ /* 0x001fc800078e020e */
[--C-:B------:R-:W-:Y:S01]  /*f050*/  IMAD.WIDE R26, R27, 0x2, R14.reuse ;  /* 0x000000021b1a7825 */ /* 0x100fe200078e020e */
[----:B------:R0:W-:Y:S04]  /*f060*/  STL.64 [R1+0x6a8], R4 ;  /* 0x0006a80401007387 */ /* 0x0001e80000100a00 */
[----:B0-----:R-:W3:Y:S04]  /*f070*/  LDL.LU.64 R4, [R1+0x4968] ;  /* 0x0049680001047983 */ /* 0x001ee80000300a00 */
[----:B------:R0:W-:Y:S02]  /*f080*/  STL.64 [R1+0x6b0], R26 ;  /* 0x0006b01a01007387 */ /* 0x0001e40000100a00 */
[----:B0-----:R-:W-:-:S04]  /*f090*/  IMAD.WIDE R26, R28, 0x2, R14 ;  /* 0x000000021c1a7825 */ /* 0x001fc800078e020e */
[--C-:B------:R-:W-:Y:S01]  /*f0a0*/  IMAD.WIDE R28, R29, 0x2, R14.reuse ;  /* 0x000000021d1c7825 */ /* 0x100fe200078e020e */
[----:B------:R0:W-:Y:S04]  /*f0b0*/  STL.64 [R1+0x6b8], R26 ;  /* 0x0006b81a01007387 */ /* 0x0001e80000100a00 */
[----:B0-----:R-:W4:Y:S04]  /*f0c0*/  LDL.LU.64 R26, [R1+0x4960] ;  /* 0x00496000011a7983 */ /* 0x001f280000300a00 */
[----:B------:R0:W-:Y:S04]  /*f0d0*/  STL.64 [R1+0x6c0], R28 ;  /* 0x0006c01c01007387 */ /* 0x0001e80000100a00 */
[----:B0-----:R-:W2:Y:S01]  /*f0e0*/  LDL.LU.64 R28, [R1+0x4958] ;  /* 0x00495800011c7983 */ /* 0x001ea20000300a00 */
[----:B------:R-:W-:-:S05]  /*f0f0*/  IMAD.WIDE R2, R3, 0x2, R14 ;  /* 0x0000000203027825 */ /* 0x000fca00078e020e */
[----:B------:R0:W-:Y:S02]  /*f100*/  STL.64 [R1+0x6c8], R2 ;  /* 0x0006c80201007387 */ /* 0x0001e40000100a00 */
[----:B0-----:R-:W-:-:S05]  /*f110*/  IMAD.WIDE R2, R16, 0x2, R14 ;  /* 0x0000000210027825 */ /* 0x001fca00078e020e */
[----:B------:R0:W-:Y:S02]  /*f120*/  STL.64 [R1+0x6d0], R2 ;  /* 0x0006d00201007387 */ /* 0x0001e40000100a00 */
[----:B0-----:R-:W-:-:S05]  /*f130*/  IMAD.WIDE R2, R20, 0x2, R14 ;  /* 0x0000000214027825 */ /* 0x001fca00078e020e */
[----:B------:R0:W-:Y:S02]  /*f140*/  STL.64 [R1+0x6d8], R2 ;  /* 0x0006d80201007387 */ /* 0x0001e40000100a00 */
[----:B0-----:R-:W-:-:S05]  /*f150*/  IMAD.WIDE R2, R7, 0x2, R14 ;  /* 0x0000000207027825 */ /* 0x001fca00078e020e */
[----:B------:R0:W-:Y:S02]  /*f160*/  STL.64 [R1+0x6e0], R2 ;  /* 0x0006e00201007387 */ /* 0x0001e40000100a00 */
[----:B0-----:R-:W-:-:S05]  /*f170*/  IMAD.WIDE R2, R13, 0x2, R14 ;  /* 0x000000020d027825 */ /* 0x001fca00078e020e */
[----:B------:R0:W-:Y:S04]  /*f180*/  STL.64 [R1+0x6e8], R2 ;  /* 0x0006e80201007387 */ /* 0x0001e80000100a00 */
[----:B------:R1:W-:Y:S01]  /*f190*/  STL.64 [R1+0x48b0], R20 ;  /* 0x0048b01401007387 */ /* 0x0003e20000100a00 */
[----:B0-----:R-:W-:-:S03]  /*f1a0*/  IMAD.WIDE R2, R21, 0x2, R14 ;  /* 0x0000000215027825 */ /* 0x001fc600078e020e */
[----:B-1----:R-:W3:Y:S04]  /*f1b0*/  LDL R20, [R1+0x66c] ;  /* 0x00066c0001147983 */ /* 0x002ee80000100800 */
        /* <DEDUP_REMOVED lines=8> */
[----:B------:R2:W-:Y:S04]  /*f240*/  STL.64 [R1+0x708], R2 ;  /* 0x0007080201007387 */ /* 0x0005e80000100a00 */
[----:B------:R-:W3:Y:S01]  /*f250*/  LDL R13, [R1+0x644] ;  /* 0x00064400010d7983 */ /* 0x000ee20000100800 */
[----:B--2---:R-:W-:-:S05]  /*f260*/  IMAD.WIDE R2, R29, 0x2, R14 ;  /* 0x000000021d027825 */ /* 0x004fca00078e020e */
[----:B------:R0:W-:Y:S04]  /*f270*/  STL.64 [R1+0x710], R2 ;  /* 0x0007100201007387 */ /* 0x0001e80000100a00 */
[----:B------:R-:W2:Y:S04]  /*f280*/  LDL.LU R21, [R1+0x3c] ;  /* 0x00003c0001157983 */ /* 0x000ea80000300800 */
[----:B------:R1:W-:Y:S01]  /*f290*/  STL.64 [R1+0x48c0], R28 ;  /* 0x0048c01c01007387 */ /* 0x0003e20000100a00 */
[----:B0-----:R-:W-:-:S05]  /*f2a0*/  IMAD.WIDE R2, R28, 0x2, R14 ;  /* 0x000000021c027825 */ /* 0x001fca00078e020e */
[----:B------:R4:W-:Y:S04]  /*f2b0*/  STL.64 [R1+0x718], R2 ;  /* 0x0007180201007387 */ /* 0x0009e80000100a00 */
[----:B-1----:R-:W2:Y:S04]  /*f2c0*/  LDL R28, [R1+0x650] ;  /* 0x00065000011c7983 */ /* 0x002ea80000100800 */
[----:B------:R-:W2:Y:S01]  /*f2d0*/  LDL R29, [R1+0x64c] ;  /* 0x00064c00011d7983 */ /* 0x000ea20000100800 */
[----:B----4-:R-:W-:-:S05]  /*f2e0*/  IMAD.WIDE R2, R27, 0x2, R14 ;  /* 0x000000021b027825 */ /* 0x010fca00078e020e */
[----:B------:R0:W-:Y:S04]  /*f2f0*/  STL.64 [R1+0x720], R2 ;  /* 0x0007200201007387 */ /* 0x0001e80000100a00 */
[----:B------:R1:W-:Y:S01]  /*f300*/  STL.64 [R1+0x48c8], R26 ;  /* 0x0048c81a01007387 */ /* 0x0003e20000100a00 */
[----:B0-----:R-:W-:-:S03]  /*f310*/  IMAD.WIDE R2, R26, 0x2, R14 ;  /* 0x000000021a027825 */ /* 0x001fc600078e020e */
[----:B-1----:R-:W4:Y:S04]  /*f320*/  LDL R26, [R1+0x664] ;  /* 0x00066400011a7983 */ /* 0x002f280000100800 */
[----:B------:R0:W-:Y:S04]  /*f330*/  STL.64 [R1+0x728], R2 ;  /* 0x0007280201007387 */ /* 0x0001e80000100a00 */
[----:B------:R-:W2:Y:S01]  /*f340*/  LDL R27, [R1+0x668] ;  /* 0x00066800011b7983 */ /* 0x000ea20000100800 */
[----:B0-----:R-:W-:-:S05]  /*f350*/  IMAD.WIDE R2, R24, 0x2, R14 ;  /* 0x0000000218027825 */ /* 0x001fca00078e020e */
[----:B------:R0:W-:Y:S02]  /*f360*/  STL.64 [R1+0x730], R2 ;  /* 0x0007300201007387 */ /* 0x0001e40000100a00 */
[----:B0-----:R-:W-:-:S05]  /*f370*/  IMAD.WIDE R2, R22, 0x2, R14 ;  /* 0x0000000216027825 */ /* 0x001fca00078e020e */
[----:B------:R0:W-:Y:S02]  /*f380*/  STL.64 [R1+0x738], R2 ;  /* 0x0007380201007387 */ /* 0x0001e40000100a00 */
[----:B0-----:R-:W-:-:S05]  /*f390*/  IMAD.WIDE R2, R23, 0x2, R14 ;  /* 0x0000000217027825 */ /* 0x001fca00078e020e */
[----:B------:R0:W-:Y:S04]  /*f3a0*/  STL.64 [R1+0x740], R2 ;  /* 0x0007400201007387 */ /* 0x0001e80000100a00 */
[----:B0-----:R-:W3:Y:S04]  /*f3b0*/  LDL.LU.64 R2, [R1+0x4950] ;  /* 0x0049500001027983 */ /* 0x001ee80000300a00 */
[----:B------:R0:W-:Y:S04]  /*f3c0*/  STL.64 [R1+0x48d0], R22 ;  /* 0x0048d01601007387 */ /* 0x0001e80000100a00 */
[----:B------:R-:W-:Y:S01]  /*f3d0*/  STL.64 [R1+0x48d8], R24 ;  /* 0x0048d81801007387 */ /* 0x000fe20000100a00 */
[----:B0-----:R-:W-:-:S05]  /*f3e0*/  IMAD.WIDE R22, R25, 0x2, R14 ;  /* 0x0000000219167825 */ /* 0x001fca00078e020e */
[----:B------:R4:W-:Y:S02]  /*f3f0*/  STL.64 [R1+0x748], R22 ;  /* 0x0007481601007387 */ /* 0x0009e40000100a00 */
[----:B----4-:R-:W-:-:S05]  /*f400*/  IMAD.WIDE R22, R26, 0x2, R14 ;  /* 0x000000021a167825 */ /* 0x010fca00078e020e */
[----:B------:R3:W-:Y:S01]  /*f410*/  STL.64 [R1+0x750], R22 ;  /* 0x0007501601007387 */ /* 0x0007e20000100a00 */
[----:B--2---:R-:W-:-:S04]  /*f420*/  IMAD.WIDE R24, R27, 0x2, R14 ;  /* 0x000000021b187825 */ /* 0x004fc800078e020e */
[--C-:B---3--:R-:W-:Y:S02]  /*f430*/  IMAD.WIDE R22, R2, 0x2, R14.reuse ;  /* 0x0000000202167825 */ /* 0x108fe400078e020e */
[----:B------:R-:W2:Y:S04]  /*f440*/  LDL.LU R2, [R1+0x494c] ;  /* 0x00494c0001027983 */ /* 0x000ea80000300800 */
[----:B------:R0:W-:Y:S02]  /*f450*/  STL.64 [R1+0x758], R24 ;  /* 0x0007581801007387 */ /* 0x0001e40000100a00 */
[--C-:B0-----:R-:W-:Y:S02]  /*f460*/  IMAD.WIDE R24, R3, 0x2, R14.reuse ;  /* 0x0000000203187825 */ /* 0x101fe400078e020e */
[----:B------:R-:W2:Y:S04]  /*f470*/  LDL.LU R3, [R1+0x4948] ;  /* 0x0049480001037983 */ /* 0x000ea80000300800 */
[----:B------:R0:W-:Y:S01]  /*f480*/  STL.64 [R1+0x760], R22 ;  /* 0x0007601601007387 */ /* 0x0001e20000100a00 */
[----:B------:R-:W-:-:S03]  /*f490*/  IMAD.WIDE R26, R29, 0x2, R14 ;  /* 0x000000021d1a7825 */ /* 0x000fc600078e020e */
[----:B------:R1:W-:Y:S01]  /*f4a0*/  STL.64 [R1+0x768], R24 ;  /* 0x0007681801007387 */ /* 0x0003e20000100a00 */
[----:B0-----:R-:W-:-:S04]  /*f4b0*/  IMAD.WIDE R22, R28, 0x2, R14 ;  /* 0x000000021c167825 */ /* 0x001fc800078e020e */
[--C-:B-1----:R-:W-:Y:S01]  /*f4c0*/  IMAD.WIDE R24, R12, 0x2, R14.reuse ;  /* 0x000000020c187825 */ /* 0x102fe200078e020e */
[----:B------:R0:W-:Y:S04]  /*f4d0*/  STL.64 [R1+0x770], R22 ;  /* 0x0007701601007387 */ /* 0x0001e80000100a00 */
[----:B------:R-:W-:Y:S04]  /*f4e0*/  STL.64 [R1+0x778], R26 ;  /* 0x0007781a01007387 */ /* 0x000fe80000100a00 */
[----:B------:R-:W-:Y:S01]  /*f4f0*/  STL.64 [R1+0x780], R24 ;  /* 0x0007801801007387 */ /* 0x000fe20000100a00 */
[----:B0-----:R-:W-:-:S04]  /*f500*/  IMAD.WIDE R22, R13, 0x2, R14 ;  /* 0x000000020d167825 */ /* 0x001fc800078e020e */
[--C-:B------:R-:W-:Y:S01]  /*f510*/  IMAD.WIDE R12, R20, 0x2, R14.reuse ;  /* 0x00000002140c7825 */ /* 0x100fe200078e020e */
[----:B------:R2:W-:Y:S03]  /*f520*/  STL.64 [R1+0x788], R22 ;  /* 0x0007881601007387 */ /* 0x0005e60000100a00 */
[----:B------:R-:W-:Y:S01]  /*f530*/  IMAD.WIDE R14, R0, 0x2, R14 ;  /* 0x00000002000e7825 */ /* 0x000fe200078e020e */
[----:B------:R0:W-:Y:S04]  /*f540*/  STL.64 [R1+0x798], R12 ;  /* 0x0007980c01007387 */ /* 0x0001e80000100a00 */
[----:B------:R1:W-:Y:S01]  /*f550*/  STL.64 [R1+0x790], R14 ;  /* 0x0007900e01007387 */ /* 0x0003e20000100a00 */
[----:B--2---:R-:W-:-:S04]  /*f560*/  IMAD.WIDE R22, R4, 0x2, R2 ;  /* 0x0000000204167825 */ /* 0x004fc800078e0202 */
[--C-:B0-----:R-:W-:Y:S01]  /*f570*/  IMAD.WIDE R12, R5, 0x2, R2.reuse ;  /* 0x00000002050c7825 */ /* 0x101fe200078e0202 */
[----:B------:R-:W-:Y:S03]  /*f580*/  STL.64 [R1+0x350], R22 ;  /* 0x0003501601007387 */ /* 0x000fe60000100a00 */
[--C-:B-1----:R-:W-:Y:S01]  /*f590*/  IMAD.WIDE R14, R6, 0x2, R2.reuse ;  /* 0x00000002060e7825 */ /* 0x102fe200078e0202 */
[----:B------:R0:W-:Y:S03]  /*f5a0*/  STL.64 [R1+0x348], R12 ;  /* 0x0003480c01007387 */ /* 0x0001e60000100a00 */
[--C-:B------:R-:W-:Y:S01]  /*f5b0*/  IMAD.WIDE R4, R8, 0x2, R2.reuse ;  /* 0x0000000208047825 */ /* 0x100fe200078e0202 */
[----:B------:R-:W-:Y:S04]  /*f5c0*/  STL.64 [R1+0x340], R14 ;  /* 0x0003400e01007387 */ /* 0x000fe80000100a00 */
[----:B------:R1:W-:Y:S01]  /*f5d0*/  STL.64 [R1+0x338], R4 ;  /* 0x0003380401007387 */ /* 0x0003e20000100a00 */
[----:B0-----:R-:W-:-:S04]  /*f5e0*/  IMAD.WIDE R12, R10, 0x2, R2 ;  /* 0x000000020a0c7825 */ /* 0x001fc800078e0202 */
[--C-:B------:R-:W-:Y:S01]  /*f5f0*/  IMAD.WIDE R10, R11, 0x2, R2.reuse ;  /* 0x000000020b0a7825 */ /* 0x100fe200078e0202 */
[----:B------:R-:W-:Y:S03]  /*f600*/  STL.64 [R1+0x330], R12 ;  /* 0x0003300c01007387 */ /* 0x000fe60000100a00 */
[--C-:B-1----:R-:W-:Y:S01]  /*f610*/  IMAD.WIDE R4, R17, 0x2, R2.reuse ;  /* 0x0000000211047825 */ /* 0x102fe200078e0202 */
[----:B------:R-:W-:Y:S04]  /*f620*/  STL [R1+0x48e0], R16 ;  /* 0x0048e01001007387 */ /* 0x000fe80000100800 */
[----:B------:R0:W-:Y:S04]  /*f630*/  STL.64 [R1+0x328], R10 ;  /* 0x0003280a01007387 */ /* 0x0001e80000100a00 */
[----:B------:R-:W-:Y:S04]  /*f640*/  STL.64 [R1+0x320], R4 ;  /* 0x0003200401007387 */ /* 0x000fe80000100a00 */
[----:B------:R1:W-:Y:S01]  /*f650*/  STL [R1+0x48e4], R19 ;  /* 0x0048e41301007387 */ /* 0x0003e20000100800 */
[----:B0-----:R-:W-:-:S05]  /*f660*/  IMAD.WIDE R10, R18, 0x2, R2 ;  /* 0x00000002120a7825 */ /* 0x001fca00078e0202 */
[----:B------:R-:W-:Y:S04]  /*f670*/  STL.64 [R1+0x318], R10 ;  /* 0x0003180a01007387 */ /* 0x000fe80000100a00 */
[----:B-1----:R-:W2:Y:S04]  /*f680*/  LDL.LU R19, [R1+0x130] ;  /* 0x0001300001137983 */ /* 0x002ea80000300800 */
[----:B------:R-:W3:Y:S01]  /*f690*/  LDL.LU R18, [R1+0x188] ;  /* 0x0001880001127983 */ /* 0x000ee20000300800 */
[----:B------:R-:W-:-:S05]  /*f6a0*/  IMAD.WIDE R4, R21, 0x2, R2 ;  /* 0x0000000215047825 */ /* 0x000fca00078e0202 */
[----:B------:R-:W-:Y:S04]  /*f6b0*/  STL.64 [R1+0x310], R4 ;  /* 0x0003100401007387 */ /* 0x000fe80000100a00 */
[----:B---3--:R0:W-:Y:S04]  /*f6c0*/  STL [R1+0x4928], R18 ;  /* 0x0049281201007387 */ /* 0x0081e80000100800 */
[----:B0-----:R-:W3:Y:S04]  /*f6d0*/  LDL.LU R18, [R1+0x114] ;  /* 0x0001140001127983 */ /* 0x001ee80000300800 */
[----:B--2---:R0:W-:Y:S04]  /*f6e0*/  STL [R1+0x492c], R19 ;  /* 0x00492c1301007387 */ /* 0x0041e80000100800 */
[----:B0-----:R-:W2:Y:S04]  /*f6f0*/  LDL.LU R19, [R1+0x110] ;  /* 0x0001100001137983 */ /* 0x001ea80000300800 */
        /* <DEDUP_REMOVED lines=11> */
[----:B------:R-:W2:Y:S04]  /*f7b0*/  LDL.LU R16, [R1+0x198] ;  /* 0x0001980001107983 */ /* 0x000ea80000300800 */
[----:B------:R-:W4:Y:S04]  /*f7c0*/  LDL.LU R17, [R1+0x194] ;  /* 0x0001940001117983 */ /* 0x000f280000300800 */
        /* <DEDUP_REMOVED lines=19> */
[----:B------:R-:W2:Y:S01]  /*f900*/  LDL.LU R21, [R1+0x140] ;  /* 0x0001400001157983 */ /* 0x000ea20000300800 */
        /* <DEDUP_REMOVED lines=40> */
[----:B------:R-:W-:Y:S03]  /*fb90*/  STL.64 [R1+0x290], R18 ;  /* 0x0002901201007387 */ /* 0x000fe60000100a00 */
[--C-:B--2---:R-:W-:Y:S01]  /*fba0*/  IMAD.WIDE R10, R14, 0x2, R2.reuse ;  /* 0x000000020e0a7825 */ /* 0x104fe200078e0202 */
[----:B------:R-:W-:Y:S03]  /*fbb0*/  STL.64 [R1+0x288], R16 ;  /* 0x0002881001007387 */ /* 0x000fe60000100a00 */
[--C-:B------:R-:W-:Y:S01]  /*fbc0*/  IMAD.WIDE R4, R15, 0x2, R2.reuse ;  /* 0x000000020f047825 */ /* 0x100fe200078e0202 */
        /* <DEDUP_REMOVED lines=18> */
[----:B------:R0:W-:Y:S03]  /*fcf0*/  STL.64 [R1+0x238], R10 ;  /* 0x0002380a01007387 */ /* 0x0001e60000100a00 */
[--C-:B------:R-:W-:Y:S01]  /*fd00*/  IMAD.WIDE R12, R13, 0x2, R2.reuse ;  /* 0x000000020d0c7825 */ /* 0x100fe200078e0202 */
[----:B------:R1:W-:Y:S04]  /*fd10*/  STL.64 [R1+0x230], R4 ;  /* 0x0002300401007387 */ /* 0x0003e80000100a00 */
[----:B------:R-:W-:Y:S01]  /*fd20*/  STL.64 [R1+0x228], R12 ;  /* 0x0002280c01007387 */ /* 0x000fe20000100a00 */
[----:B0-----:R-:W-:-:S03]  /*fd30*/  IMAD.WIDE R10, R20, 0x2, R2 ;  /* 0x00000002140a7825 */ /* 0x001fc600078e0202 */
[----:B------:R-:W2:Y:S04]  /*fd40*/  LDL.LU R19, [R1+0x11c] ;  /* 0x00011c0001137983 */ /* 0x000ea80000300800 */
[----:B------:R-:W-:Y:S04]  /*fd50*/  STL.64 [R1+0x220], R10 ;  /* 0x0002200a01007387 */ /* 0x000fe80000100a00 */
[----:B------:R-:W3:Y:S01]  /*fd60*/  LDL.LU R18, [R1+0x118] ;  /* 0x0001180001127983 */ /* 0x000ee20000300800 */
[----:B-1----:R-:W-:-:S05]  /*fd70*/  IMAD.WIDE R4, R21, 0x2, R2 ;  /* 0x0000000215047825 */ /* 0x002fca00078e0202 */
        /* <DEDUP_REMOVED lines=173> */
[----:B--2---:R-:W-:-:S04]  /*10850*/  IMAD.WIDE R18, R16, 0x2, R2 ;  /* 0x0000000210127825 */ /* 0x004fc800078e0202 */
[--C-:B----4-:R-:W-:Y:S01]  /*10860*/  IMAD.WIDE R16, R17, 0x2, R2.reuse ;  /* 0x0000000211107825 */ /* 0x110fe200078e0202 */
[----:B------:R0:W-:Y:S04]  /*10870*/  STL.64 [R1+0xd0], R18 ;  /* 0x0000d01201007387 */ /* 0x0001e80000100a00 */
[----:B0-----:R-:W2:Y:S04]  /*10880*/  LDL.LU R19, [R1+0x48e4] ;  /* 0x0048e40001137983 */ /* 0x001ea80000300800 */
[----:B------:R0:W-:Y:S02]  /*10890*/  STL.64 [R1+0xc8], R16 ;  /* 0x0000c81001007387 */ /* 0x0001e40000100a00 */
[----:B0-----:R-:W-:-:S05]  /*108a0*/  IMAD.WIDE R16, R11, 0x2, R2 ;  /* 0x000000020b107825 */ /* 0x001fca00078e0202 */
[----:B------:R0:W-:Y:S02]  /*108b0*/  STL.64 [R1+0xc0], R16 ;  /* 0x0000c01001007387 */ /* 0x0001e40000100a00 */
[----:B0-----:R-:W-:-:S04]  /*108c0*/  IMAD.WIDE R16, R24, 0x2, R2 ;  /* 0x0000000218107825 */ /* 0x001fc800078e0202 */
[--C-:B------:R-:W-:Y:S01]  /*108d0*/  IMAD.WIDE R24, R25, 0x2, R2.reuse ;  /* 0x0000000219187825 */ /* 0x100fe200078e0202 */
[----:B------:R0:W-:Y:S04]  /*108e0*/  STL.64 [R1+0xb8], R16 ;  /* 0x0000b81001007387 */ /* 0x0001e80000100a00 */
[----:B0-----:R-:W3:Y:S04]  /*108f0*/  LDL.LU R16, [R1+0x48e0] ;  /* 0x0048e00001107983 */ /* 0x001ee80000300800 */
[----:B------:R0:W-:Y:S02]  /*10900*/  STL.64 [R1+0xb0], R24 ;  /* 0x0000b01801007387 */ /* 0x0001e40000100a00 */
[----:B0-----:R-:W-:-:S04]  /*10910*/  IMAD.WIDE R24, R22, 0x2, R2 ;  /* 0x0000000216187825 */ /* 0x001fc800078e0202 */
[--C-:B------:R-:W-:Y:S01]  /*10920*/  IMAD.WIDE R22, R23, 0x2, R2.reuse ;  /* 0x0000000217167825 */ /* 0x100fe200078e0202 */
[----:B------:R0:W-:Y:S04]  /*10930*/  STL.64 [R1+0xa8], R24 ;  /* 0x0000a81801007387 */ /* 0x0001e80000100a00 */
[----:B0-----:R-:W4:Y:S04]  /*10940*/  LDL.LU.64 R24, [R1+0x48d8] ;  /* 0x0048d80001187983 */ /* 0x001f280000300a00 */
[----:B------:R0:W-:Y:S02]  /*10950*/  STL.64 [R1+0xa0], R22 ;  /* 0x0000a01601007387 */ /* 0x0001e40000100a00 */
[----:B0-----:R-:W-:-:S04]  /*10960*/  IMAD.WIDE R22, R26, 0x2, R2 ;  /* 0x000000021a167825 */ /* 0x001fc800078e0202 */
[--C-:B------:R-:W-:Y:S01]  /*10970*/  IMAD.WIDE R26, R27, 0x2, R2.reuse ;  /* 0x000000021b1a7825 */ /* 0x100fe200078e0202 */
[----:B------:R0:W-:Y:S04]  /*10980*/  STL.64 [R1+0x98], R22 ;  /* 0x0000981601007387 */ /* 0x0001e80000100a00 */
[----:B0-----:R-:W2:Y:S04]  /*10990*/  LDL.LU.64 R22, [R1+0x48d0] ;  /* 0x0048d00001167983 */ /* 0x001ea80000300a00 */
        /* <DEDUP_REMOVED lines=15> */
[----:B------:R0:W-:Y:S04]  /*10a90*/  STL.64 [R1+0x60], R20 ;  /* 0x0000601401007387 */ /* 0x0001e80000100a00 */
[----:B0-----:R-:W4:Y:S01]  /*10aa0*/  LDL.LU.64 R20, [R1+0x48b0] ;  /* 0x0048b00001147983 */ /* 0x001f220000300a00 */
[----:B------:R-:W-:-:S05]  /*10ab0*/  IMAD.WIDE R10, R10, 0x2, R2 ;  /* 0x000000020a0a7825 */ /* 0x000fca00078e0202 */
[----:B------:R0:W-:Y:S02]  /*10ac0*/  STL.64 [R1+0x58], R10 ;  /* 0x0000580a01007387 */ /* 0x0001e40000100a00 */
[----:B0-----:R-:W-:-:S05]  /*10ad0*/  IMAD.WIDE R10, R8, 0x2, R2 ;  /* 0x00000002080a7825 */ /* 0x001fca00078e0202 */
[----:B------:R0:W-:Y:S02]  /*10ae0*/  STL.64 [R1+0x50], R10 ;  /* 0x0000500a01007387 */ /* 0x0001e40000100a00 */
[----:B0-----:R-:W-:-:S05]  /*10af0*/  IMAD.WIDE R10, R6, 0x2, R2 ;  /* 0x00000002060a7825 */ /* 0x001fca00078e0202 */
[----:B------:R0:W-:Y:S02]  /*10b00*/  STL.64 [R1+0x48], R10 ;  /* 0x0000480a01007387 */ /* 0x0001e40000100a00 */
[----:B0-----:R-:W-:-:S04]  /*10b10*/  IMAD.WIDE R10, R5, 0x2, R2 ;  /* 0x00000002050a7825 */ /* 0x001fc800078e0202 */
[--C-:B------:R-:W-:Y:S01]  /*10b20*/  IMAD.WIDE R4, R4, 0x2, R2.reuse ;  /* 0x0000000204047825 */ /* 0x100fe200078e0202 */
[----:B------:R0:W-:Y:S04]  /*10b30*/  STL.64 [R1+0x40], R10 ;  /* 0x0000400a01007387 */ /* 0x0001e80000100a00 */
[----:B------:R1:W-:Y:S01]  /*10b40*/  STL.64 [R1+0x38], R4 ;  /* 0x0000380401007387 */ /* 0x0003e20000100a00 */
[----:B0-----:R-:W-:-:S04]  /*10b50*/  IMAD.WIDE R10, R14, 0x2, R2 ;  /* 0x000000020e0a7825 */ /* 0x001fc800078e0202 */
[--C-:B-1----:R-:W-:Y:S01]  /*10b60*/  IMAD.WIDE R4, R15, 0x2, R2.reuse ;  /* 0x000000020f047825 */ /* 0x102fe200078e0202 */
[----:B------:R-:W-:Y:S04]  /*10b70*/  STL.64 [R1+0x30], R10 ;  /* 0x0000300a01007387 */ /* 0x000fe80000100a00 */
[----:B------:R0:W-:Y:S02]  /*10b80*/  STL.64 [R1+0x28], R4 ;  /* 0x0000280401007387 */ /* 0x0001e40000100a00 */
[----:B0-----:R-:W-:-:S04]  /*10b90*/  IMAD.WIDE R4, R7, 0x2, R2 ;  /* 0x0000000207047825 */ /* 0x001fc800078e0202 */
[----:B---3--:R-:W-:-:S05]  /*10ba0*/  IMAD.WIDE R10, R16, 0x2, R2 ;  /* 0x00000002100a7825 */ /* 0x008fca00078e0202 */
[----:B------:R2:W-:Y:S02]  /*10bb0*/  STL.64 [R1+0x20], R10 ;  /* 0x0000200a01007387 */ /* 0x0005e40000100a00 */
[----:B--2---:R-:W-:-:S04]  /*10bc0*/  IMAD.WIDE R10, R13, 0x2, R2 ;  /* 0x000000020d0a7825 */ /* 0x004fc800078e0202 */
[----:B----4-:R-:W-:-:S05]  /*10bd0*/  IMAD.WIDE R14, R20, 0x2, R2 ;  /* 0x00000002140e7825 */ /* 0x010fca00078e0202 */
[----:B------:R-:W-:Y:S01]  /*10be0*/  STL.64 [R1+0x18], R14 ;  /* 0x0000180e01007387 */ /* 0x000fe20000100a00 */
[----:B------:R-:W-:-:S03]  /*10bf0*/  IMAD.WIDE R6, R21, 0x2, R2 ;  /* 0x0000000215067825 */ /* 0x000fc600078e0202 */
[----:B------:R0:W-:Y:S04]  /*10c00*/  STL.64 [R1+0x10], R4 ;  /* 0x0000100401007387 */ /* 0x0001e80000100a00 */
[----:B------:R1:W-:Y:S01]  /*10c10*/  STL.64 [R1+0x8], R10 ;  /* 0x0000080a01007387 */ /* 0x0003e20000100a00 */
[----:B0-----:R-:W-:-:S05]  /*10c20*/  IMAD.WIDE R4, R9, 0x2, R2 ;  /* 0x0000000209047825 */ /* 0x001fca00078e0202 */
[----:B------:R-:W-:Y:S01]  /*10c30*/  STL.64 [R1+0x4850], R4 ;  /* 0x0048500401007387 */ /* 0x000fe20000100a00 */
[----:B------:R-:W-:-:S03]  /*10c40*/  IMAD.WIDE R8, R12, 0x2, R2 ;  /* 0x000000020c087825 */ /* 0x000fc600078e0202 */
[----:B------:R0:W-:Y:S01]  /*10c50*/  STL.64 [R1], R6 ;  /* 0x0000000601007387 */ /* 0x0001e20000100a00 */
[----:B-1----:R-:W-:-:S04]  /*10c60*/  IMAD.WIDE R10, R29, 0x2, R2 ;  /* 0x000000021d0a7825 */ /* 0x002fc800078e0202 */
[----:B0-----:R-:W-:-:S05]  /*10c70*/  IMAD.WIDE R6, R19, 0x2, R2 ;  /* 0x0000000213067825 */ /* 0x001fca00078e0202 */
[----:B------:R-:W-:Y:S04]  /*10c80*/  STL.64 [R1+0x4858], R6 ;  /* 0x0048580601007387 */ /* 0x000fe80000100a00 */
[----:B------:R0:W-:Y:S04]  /*10c90*/  STL.64 [R1+0x4848], R8 ;  /* 0x0048480801007387 */ /* 0x0001e80000100a00 */
[----:B0-----:R-:W2:Y:S04]  /*10ca0*/  LDL.LU R8, [R1+0x664] ;  /* 0x0006640001087983 */ /* 0x001ea80000300800 */
[----:B------:R-:W3:Y:S04]  /*10cb0*/  LDL.LU R29, [R1+0x48a8] ;  /* 0x0048a800011d7983 */ /* 0x000ee80000300800 */
[----:B------:R-:W4:Y:S01]  /*10cc0*/  LDL.LU R9, [R1+0x668] ;  /* 0x0006680001097983 */ /* 0x000f220000300800 */
[----:B------:R-:W-:-:S03]  /*10cd0*/  IMAD.WIDE R12, R28, 0x2, R2 ;  /* 0x000000021c0c7825 */ /* 0x000fc600078e0202 */
[----:B------:R-:W2:Y:S01]  /*10ce0*/  LDL.LU.64 R6, [R1+0x620] ;  /* 0x0006200001067983 */ /* 0x000ea20000300a00 */
[----:B------:R-:W-:-:S03]  /*10cf0*/  IMAD.WIDE R14, R27, 0x2, R2 ;  /* 0x000000021b0e7825 */ /* 0x000fc600078e0202 */
[----:B------:R-:W2:Y:S04]  /*10d00*/  LDL.LU.64 R4, [R1+0x350] ;  /* 0x0003500001047983 */ /* 0x000ea80000300a00 */
[----:B------:R0:W-:Y:S01]  /*10d10*/  STL.64 [R1+0x4840], R10 ;  /* 0x0048400a01007387 */ /* 0x0001e20000100a00 */
[----:B------:R-:W-:-:S04]  /*10d20*/  IMAD.WIDE R16, R26, 0x2, R2 ;  /* 0x000000021a107825 */ /* 0x000fc800078e0202 */
[--C-:B------:R-:W-:Y:S01]  /*10d30*/  IMAD.WIDE R18, R24, 0x2, R2.reuse ;  /* 0x0000000218127825 */ /* 0x100fe200078e0202 */
[----:B0-----:R-:W2:Y:S04]  /*10d40*/  LDL.LU R10, [R1+0x64c] ;  /* 0x00064c00010a7983 */ /* 0x001ea80000300800 */
[----:B------:R-:W2:Y:S04]  /*10d50*/  LDL.LU R11, [R1+0x648] ;  /* 0x00064800010b7983 */ /* 0x000ea80000300800 */
[----:B------:R0:W-:Y:S01]  /*10d60*/  STL.64 [R1+0x4860], R12 ;  /* 0x0048600c01007387 */ /* 0x0001e20000100a00 */
[----:B------:R-:W-:-:S04]  /*10d70*/  IMAD.WIDE R20, R22, 0x2, R2 ;  /* 0x0000000216147825 */ /* 0x000fc800078e0202 */
[--C-:B------:R-:W-:Y:S01]  /*10d80*/  IMAD.WIDE R22, R23, 0x2, R2.reuse ;  /* 0x0000000217167825 */ /* 0x100fe200078e0202 */
[----:B0-----:R-:W2:Y:S04]  /*10d90*/  LDL.LU R12, [R1+0x644] ;  /* 0x00064400010c7983 */ /* 0x001ea80000300800 */
[----:B------:R-:W2:Y:S01]  /*10da0*/  LDL.LU R13, [R1+0x66c] ;  /* 0x00066c00010d7983 */ /* 0x000ea20000300800 */
[----:B------:R-:W-:-:S03]  /*10db0*/  IMAD.WIDE R24, R25, 0x2, R2 ;  /* 0x0000000219187825 */ /* 0x000fc600078e0202 */
[----:B---3--:R-:W-:Y:S04]  /*10dc0*/  STL [R1+0x4804], R29 ;  /* 0x0048041d01007387 */ /* 0x008fe80000100800 */
[----:B------:R0:W-:Y:S04]  /*10dd0*/  STL.64 [R1+0x4868], R14 ;  /* 0x0048680e01007387 */ /* 0x0001e80000100a00 */
[----:B0-----:R-:W3:Y:S04]  /*10de0*/  LDL.LU R14, [R1+0x658] ;  /* 0x00065800010e7983 */ /* 0x001ee80000300800 */
[----:B------:R-:W3:Y:S04]  /*10df0*/  LDL.LU R15, [R1+0x650] ;  /* 0x00065000010f7983 */ /* 0x000ee80000300800 */
[----:B------:R-:W-:Y:S04]  /*10e00*/  STL.64 [R1+0x4870], R16 ;  /* 0x0048701001007387 */ /* 0x000fe80000100a00 */
[----:B------:R-:W-:Y:S04]  /*10e10*/  STL.64 [R1+0x4838], R18 ;  /* 0x0048381201007387 */ /* 0x000fe80000100a00 */
[----:B------:R0:W-:Y:S04]  /*10e20*/  STL.64 [R1+0x4878], R20 ;  /* 0x0048781401007387 */ /* 0x0001e80000100a00 */
[----:B0-----:R-:W3:Y:S04]  /*10e30*/  LDL.LU.64 R20, [R1+0x618] ;  /* 0x0006180001147983 */ /* 0x001ee80000300a00 */
[----:B------:R0:W-:Y:S04]  /*10e40*/  STL.64 [R1+0x4880], R22 ;  /* 0x0048801601007387 */ /* 0x0001e80000100a00 */
[----:B0-----:R-:W3:Y:S04]  /*10e50*/  LDL.LU R23, [R1+0x660] ;  /* 0x0006600001177983 */ /* 0x001ee80000300800 */
[----:B------:R-:W3:Y:S01]  /*10e60*/  LDL.LU.64 R18, [R1+0x348] ;  /* 0x0003480001127983 */ /* 0x000ee20000300a00 */
[----:B--2---:R-:W-:-:S03]  /*10e70*/  IMAD.WIDE R26, R8, 0x2, R2 ;  /* 0x00000002081a7825 */ /* 0x004fc600078e0202 */
[----:B------:R0:W-:Y:S04]  /*10e80*/  STL.64 [R1+0x4888], R24 ;  /* 0x0048881801007387 */ /* 0x0001e80000100a00 */
[----:B------:R-:W2:Y:S01]  /*10e90*/  LDL.LU.64 R16, [R1+0x610] ;  /* 0x0006100001107983 */ /* 0x000ea20000300a00 */
[----:B----4-:R-:W-:-:S03]  /*10ea0*/  IMAD.WIDE R28, R9, 0x2, R2 ;  /* 0x00000002091c7825 */ /* 0x010fc600078e0202 */
[----:B------:R3:W-:Y:S04]  /*10eb0*/  STL.64 [R1+0x4890], R26 ;  /* 0x0048901a01007387 */ /* 0x0007e80000100a00 */
[----:B------:R-:W4:Y:S04]  /*10ec0*/  LDL.LU.64 R8, [R1+0x340] ;  /* 0x0003400001087983 */ /* 0x000f280000300a00 */
[----:B------:R-:W-:Y:S04]  /*10ed0*/  STL.64 [R1+0x4898], R28 ;  /* 0x0048981c01007387 */ /* 0x000fe80000100a00 */
[----:B0-----:R-:W2:Y:S01]  /*10ee0*/  LDL.LU.64 R24, [R1+0x608] ;  /* 0x0006080001187983 */ /* 0x001ea20000300a00 */
[----:B---3--:R-:W-:-:S04]  /*10ef0*/  IMAD.WIDE R26, R23, 0x2, R2 ;  /* 0x00000002171a7825 */ /* 0x008fc800078e0202 */
[--C-:B------:R-:W-:Y:S01]  /*10f00*/  IMAD.WIDE R22, R14, 0x2, R2.reuse ;  /* 0x000000020e167825 */ /* 0x100fe200078e0202 */
[----:B------:R0:W-:Y:S03]  /*10f10*/  STL.64 [R1+0x630], R26 ;  /* 0x0006301a01007387 */ /* 0x0001e60000100a00 */
[--C-:B0-----:R-:W-:Y:S02]  /*10f20*/  IMAD.WIDE R26, R15, 0x2, R2.reuse ;  /* 0x000000020f1a7825 */ /* 0x101fe400078e0202 */
[----:B------:R-:W3:Y:S04]  /*10f30*/  LDL.LU.64 R14, [R1+0x338] ;  /* 0x00033800010e7983 */ /* 0x000ee80000300a00 */
[----:B------:R0:W-:Y:S04]  /*10f40*/  STL.64 [R1+0x638], R22 ;  /* 0x0006381601007387 */ /* 0x0001e80000100a00 */
[----:B------:R1:W-:Y:S01]  /*10f50*/  STL.64 [R1+0x650], R26 ;  /* 0x0006501a01007387 */ /* 0x0003e20000100a00 */
[----:B0-----:R-:W-:-:S04]  /*10f60*/  IMAD.WIDE R22, R10, 0x2, R2 ;  /* 0x000000020a167825 */ /* 0x001fc800078e0202 */
[--C-:B-1----:R-:W-:Y:S02]  /*10f70*/  IMAD.WIDE R26, R11, 0x2, R2.reuse ;  /* 0x000000020b1a7825 */ /* 0x102fe400078e0202 */
[----:B------:R-:W3:Y:S04]  /*10f80*/  LDL.LU.64 R10, [R1+0x600] ;  /* 0x00060000010a7983 */ /* 0x000ee80000300a00 */
[----:B------:R0:W-:Y:S04]  /*10f90*/  STL.64 [R1+0x658], R22 ;  /* 0x0006581601007387 */ /* 0x0001e80000100a00 */
[----:B------:R1:W-:Y:S01]  /*10fa0*/  STL.64 [R1+0x648], R26 ;  /* 0x0006481a01007387 */ /* 0x0003e20000100a00 */
[----:B0-----:R-:W-:-:S04]  /*10fb0*/  IMAD.WIDE R22, R12, 0x2, R2 ;  /* 0x000000020c167825 */ /* 0x001fc800078e0202 */
[--C-:B-1----:R-:W-:Y:S02]  /*10fc0*/  IMAD.WIDE R26, R13, 0x2, R2.reuse ;  /* 0x000000020d1a7825 */ /* 0x102fe400078e0202 */
[----:B------:R-:W3:Y:S02]  /*10fd0*/  LDL.LU.64 R12, [R1+0x330] ;  /* 0x00033000010c7983 */ /* 0x000ee40000300a00 */
[----:B------:R-:W-:Y:S02]  /*10fe0*/  IMAD.WIDE R2, R0, 0x2, R2 ;  /* 0x0000000200027825 */ /* 0x000fe400078e0202 */
[----:B------:R0:W-:Y:S02]  /*10ff0*/  STL.64 [R1+0x640], R22 ;  /* 0x0006401601007387 */ /* 0x0001e40000100a00 */
[----:B------:R-:W-:Y:S02]  /*11000*/  IMAD.MOV.U32 R0, RZ, RZ, R7 ;  /* 0x000000ffff007224 */ /* 0x000fe400078e0007 */
[----:B0-----:R-:W3:Y:S04]  /*11010*/  LDL.LU.64 R22, [R1+0x5f8] ;  /* 0x0005f80001167983 */ /* 0x001ee80000300a00 */
[----:B------:R-:W-:Y:S04]  /*11020*/  STL.64 [R1+0x660], R26 ;  /* 0x0006601a01007387 */ /* 0x000fe80000100a00 */
[----:B------:R-:W-:Y:S04]  /*11030*/  STL.64 [R1+0x4808], R2 ;  /* 0x0048080201007387 */ /* 0x000fe80000100a00 */
[----:B------:R0:W-:Y:S04]  /*11040*/  STL [R1+0x47f8], R6 ;  /* 0x0047f80601007387 */ /* 0x0001e80000100800 */
[----:B0-----:R-:W3:Y:S04]  /*11050*/  LDL.LU.64 R6, [R1+0x328] ;  /* 0x0003280001067983 */ /* 0x001ee80000300a00 */
[----:B------:R0:W-:Y:S04]  /*11060*/  STL [R1+0x47f0], R0 ;  /* 0x0047f00001007387 */ /* 0x0001e80000100800 */
[----:B------:R1:W-:Y:S01]  /*11070*/  STL [R1+0x47f4], R4 ;  /* 0x0047f40401007387 */ /* 0x0003e20000100800 */
[----:B0-----:R-:W-:-:S03]  /*11080*/  IMAD.MOV.U32 R0, RZ, RZ, R5 ;  /* 0x000000ffff007224 */ /* 0x001fc600078e0005 */
[----:B-1----:R-:W3:Y:S04]  /*11090*/  LDL.LU.64 R4, [R1+0x5f0] ;  /* 0x0005f00001047983 */ /* 0x002ee80000300a00 */
        /* <DEDUP_REMOVED lines=9> */
[----:B--2---:R1:W-:Y:S01]  /*11130*/  STL [R1+0x47dc], R16 ;  /* 0x0047dc1001007387 */ /* 0x0043e20000100800 */
[----:B0-----:R-:W-:-:S03]  /*11140*/  IMAD.MOV.U32 R0, RZ, RZ, R17 ;  /* 0x000000ffff007224 */ /* 0x001fc600078e0011 */
[----:B-1----:R-:W2:Y:S04]  /*11150*/  LDL.LU.64 R16, [R1+0x318] ;  /* 0x0003180001107983 */ /* 0x002ea80000300a00 */
[----:B------:R0:W-:Y:S04]  /*11160*/  STL [R1+0x47d0], R0 ;  /* 0x0047d00001007387 */ /* 0x0001e80000100800 */
[----:B----4-:R1:W-:Y:S01]  /*11170*/  STL [R1+0x47d4], R8 ;  /* 0x0047d40801007387 */ /* 0x0103e20000100800 */
[----:B0-----:R-:W-:-:S03]  /*11180*/  IMAD.MOV.U32 R0, RZ, RZ, R9 ;  /* 0x000000ffff007224 */ /* 0x001fc600078e0009 */
[----:B-1----:R-:W4:Y:S04]  /*11190*/  LDL.LU.64 R8, [R1+0x5e0] ;  /* 0x0005e00001087983 */ /* 0x002f280000300a00 */
[----:B------:R0:W-:Y:S04]  /*111a0*/  STL [R1+0x47c8], R0 ;  /* 0x0047c80001007387 */ /* 0x0001e80000100800 */
[----:B------:R1:W-:Y:S01]  /*111b0*/  STL [R1+0x47cc], R24 ;  /* 0x0047cc1801007387 */ /* 0x0003e20000100800 */
[----:B0-----:R-:W-:-:S03]  /*111c0*/  IMAD.MOV.U32 R0, RZ, RZ, R25 ;  /* 0x000000ffff007224 */ /* 0x001fc600078e0019 */
[----:B-1----:R-:W4:Y:S04]  /*111d0*/  LDL.LU.64 R24, [R1+0x310] ;  /* 0x0003100001187983 */ /* 0x002f280000300a00 */
[----:B------:R0:W-:Y:S04]  /*111e0*/  STL [R1+0x47c0], R0 ;  /* 0x0047c00001007387 */ /* 0x0001e80000100800 */
[----:B---3--:R1:W-:Y:S01]  /*111f0*/  STL [R1+0x47c4], R14 ;  /* 0x0047c40e01007387 */ /* 0x0083e20000100800 */
        /* <DEDUP_REMOVED lines=567> */
[----:B------:R-:W-:Y:S04]  /*13570*/  STL [R1+0x4354], R24 ;  /* 0x0043541801007387 */ /* 0x000fe80000100800 */
[----:B------:R-:W4:Y:S01]  /*13580*/  LDL.LU.64 R26, [R1+0x3a0] ;  /* 0x0003a000011a7983 */ /* 0x000f220000300a00 */
[----:B0-----:R-:W-:-:S05]  /*13590*/  IMAD.MOV.U32 R0, RZ, RZ, R25 ;  /* 0x000000ffff007224 */ /* 0x001fca00078e0019 */
        /* <DEDUP_REMOVED lines=33> */
[----:B--2---:R1:W-:Y:S04]  /*137b0*/  STL [R1+0x430c], R16 ;  /* 0x00430c1001007387 */ /* 0x0043e80000100800 */
[----:B------:R-:W2:Y:S01]  /*137c0*/  LDL.LU.64 R24, [R1+0xb0] ;  /* 0x0000b00001187983 */ /* 0x000ea20000300a00 */
[----:B0-----:R-:W-:-:S03]  /*137d0*/  IMAD.MOV.U32 R0, RZ, RZ, R17 ;  /* 0x000000ffff007224 */ /* 0x001fc600078e0011 */
[----:B----4-:R-:W-:Y:S04]  /*137e0*/  STL [R1+0x4304], R8 ;  /* 0x0043040801007387 */ /* 0x010fe80000100800 */
[----:B------:R0:W-:Y:S04]  /*137f0*/  STL [R1+0x4300], R0 ;  /* 0x0043000001007387 */ /* 0x0001e80000100800 */
[----:B-1----:R-:W4:Y:S01]  /*13800*/  LDL.LU.64 R16, [R1+0x378] ;  /* 0x0003780001107983 */ /* 0x002f220000300a00 */
[----:B0-----:R-:W-:-:S03]  /*13810*/  IMAD.MOV.U32 R0, RZ, RZ, R9 ;  /* 0x000000ffff007224 */ /* 0x001fc600078e0009 */
[----:B------:R-:W-:Y:S04]  /*13820*/  STL [R1+0x42fc], R26 ;  /* 0x0042fc1a01007387 */ /* 0x000fe80000100800 */
[----:B------:R0:W-:Y:S04]  /*13830*/  STL [R1+0x42f8], R0 ;  /* 0x0042f80001007387 */ /* 0x0001e80000100800 */
[----:B------:R-:W4:Y:S01]  /*13840*/  LDL.LU.64 R8, [R1+0xa8] ;  /* 0x0000a80001087983 */ /* 0x000f220000300a00 */
[----:B0-----:R-:W-:-:S03]  /*13850*/  IMAD.MOV.U32 R0, RZ, RZ, R27 ;  /* 0x000000ffff007224 */ /* 0x001fc600078e001b */
[----:B---3--:R-:W-:Y:S04]  /*13860*/  STL [R1+0x42f4], R14 ;  /* 0x0042f40e01007387 */ /* 0x008fe80000100800 */
[----:B------:R0:W-:Y:S02]  /*13870*/  STL [R1+0x42f0], R0 ;  /* 0x0042f00001007387 */ /* 0x0001e40000100800 */
[----:B0-----:R-:W-:Y:S02]  /*13880*/  IMAD.MOV.U32 R0, RZ, RZ, R15 ;  /* 0x000000ffff007224 */ /* 0x001fe400078e000f */
[----:B------:R-:W3:Y:S04]  /*13890*/  LDL.LU.64 R14, [R1+0x370] ;  /* 0x00037000010e7983 */ /* 0x000ee80000300a00 */
        /* <DEDUP_REMOVED lines=27> */
[----:B--2---:R-:W-:Y:S04]  /*13a50*/  STL [R1+0x42b4], R24 ;  /* 0x0042b41801007387 */ /* 0x004fe80000100800 */
[----:B------:R0:W-:Y:S04]  /*13a60*/  STL [R1+0x42b0], R0 ;  /* 0x0042b00001007387 */ /* 0x0001e80000100800 */
[----:B-1----:R-:W2:Y:S01]  /*13a70*/  LDL.LU.64 R18, [R1+0x88] ;  /* 0x0000880001127983 */ /* 0x002ea20000300a00 */
[----:B0-----:R-:W-:-:S03]  /*13a80*/  IMAD.MOV.U32 R0, RZ, RZ, R25 ;  /* 0x000000ffff007224 */ /* 0x001fc600078e0019 */
[----:B----4-:R-:W-:Y:S04]  /*13a90*/  STL [R1+0x42ac], R16 ;  /* 0x0042ac1001007387 */ /* 0x010fe80000100800 */
[----:B------:R0:W-:Y:S04]  /*13aa0*/  STL [R1+0x42a8], R0 ;  /* 0x0042a80001007387 */ /* 0x0001e80000100800 */
[----:B------:R-:W4:Y:S01]  /*13ab0*/  LDL.LU.64 R28, [R1+0x670] ;  /* 0x00067000011c7983 */ /* 0x000f220000300a00 */
[----:B0-----:R-:W-:-:S03]  /*13ac0*/  IMAD.MOV.U32 R0, RZ, RZ, R17 ;  /* 0x000000ffff007224 */ /* 0x001fc600078e0011 */
[----:B------:R-:W-:Y:S04]  /*13ad0*/  STL [R1+0x42a4], R8 ;  /* 0x0042a40801007387 */ /* 0x000fe80000100800 */
[----:B------:R0:W-:Y:S04]  /*13ae0*/  STL [R1+0x42a0], R0 ;  /* 0x0042a00001007387 */ /* 0x0001e80000100800 */
[----:B------:R-:W4:Y:S01]  /*13af0*/  LDL.LU.64 R26, [R1+0x80] ;  /* 0x00008000011a7983 */ /* 0x000f220000300a00 */
[----:B0-----:R-:W-:-:S03]  /*13b00*/  IMAD.MOV.U32 R0, RZ, RZ, R9 ;  /* 0x000000ffff007224 */ /* 0x001fc600078e0009 */
[----:B------:R-:W4:Y:S04]  /*13b10*/  LDL.LU.64 R8, [R1+0x678] ;  /* 0x0006780001087983 */ /* 0x000f280000300a00 */
[----:B------:R3:W-:Y:S02]  /*13b20*/  STL [R1+0x4298], R0 ;  /* 0x0042980001007387 */ /* 0x0007e40000100800 */
[----:B---3--:R-:W-:Y:S02]  /*13b30*/  IMAD.MOV.U32 R0, RZ, RZ, R15 ;  /* 0x000000ffff007224 */ /* 0x008fe400078e000f */
[----:B------:R-:W-:Y:S04]  /*13b40*/  STL [R1+0x429c], R14 ;  /* 0x00429c0e01007387 */ /* 0x000fe80000100800 */
[----:B------:R-:W3:Y:S04]  /*13b50*/  LDL.LU.64 R16, [R1+0x78] ;  /* 0x0000780001107983 */ /* 0x000ee80000300a00 */
[----:B------:R0:W-:Y:S02]  /*13b60*/  STL [R1+0x4290], R0 ;  /* 0x0042900001007387 */ /* 0x0001e40000100800 */
[----:B0-----:R-:W-:-:S02]  /*13b70*/  IMAD.MOV.U32 R0, RZ, RZ, R11 ;  /* 0x000000ffff007224 */ /* 0x001fc400078e000b */
[----:B------:R0:W-:Y:S04]  /*13b80*/  STL [R1+0x4294], R10 ;  /* 0x0042940a01007387 */ /* 0x0001e80000100800 */
[----:B0-----:R-:W3:Y:S04]  /*13b90*/  LDL.LU.64 R10, [R1+0x680] ;  /* 0x00068000010a7983 */ /* 0x001ee80000300a00 */
[----:B------:R0:W-:Y:S04]  /*13ba0*/  STL [R1+0x4288], R0 ;  /* 0x0042880001007387 */ /* 0x0001e80000100800 */
[----:B------:R1:W-:Y:S04]  /*13bb0*/  STL [R1+0x428c], R12 ;  /* 0x00428c0c01007387 */ /* 0x0003e80000100800 */
[----:B------:R-:W3:Y:S01]  /*13bc0*/  LDL.LU.64 R14, [R1+0x70] ;  /* 0x00007000010e7983 */ /* 0x000ee20000300a00 */
[----:B0-----:R-:W-:-:S03]  /*13bd0*/  IMAD.MOV.U32 R0, RZ, RZ, R13 ;  /* 0x000000ffff007224 */ /* 0x001fc600078e000d */
[----:B------:R-:W-:Y:S04]  /*13be0*/  STL [R1+0x4284], R22 ;  /* 0x0042841601007387 */ /* 0x000fe80000100800 */
[----:B------:R0:W-:Y:S04]  /*13bf0*/  STL [R1+0x4280], R0 ;  /* 0x0042800001007387 */ /* 0x0001e80000100800 */
[----:B-1----:R-:W3:Y:S01]  /*13c00*/  LDL.LU.64 R12, [R1+0x688] ;  /* 0x00068800010c7983 */ /* 0x002ee20000300a00 */
[----:B0-----:R-:W-:-:S03]  /*13c10*/  IMAD.MOV.U32 R0, RZ, RZ, R23 ;  /* 0x000000ffff007224 */ /* 0x001fc600078e0017 */
[----:B------:R-:W-:Y:S04]  /*13c20*/  STL [R1+0x427c], R6 ;  /* 0x00427c0601007387 */ /* 0x000fe80000100800 */
[----:B------:R0:W-:Y:S04]  /*13c30*/  STL [R1+0x4278], R0 ;  /* 0x0042780001007387 */ /* 0x0001e80000100800 */
[----:B------:R-:W3:Y:S01]  /*13c40*/  LDL.LU.64 R24, [R1+0x68] ;  /* 0x0000680001187983 */ /* 0x000ee20000300a00 */
[----:B0-----:R-:W-:-:S03]  /*13c50*/  IMAD.MOV.U32 R0, RZ, RZ, R7 ;  /* 0x000000ffff007224 */ /* 0x001fc600078e0007 */
[----:B------:R-:W-:Y:S04]  /*13c60*/  STL [R1+0x4274], R4 ;  /* 0x0042740401007387 */ /* 0x000fe80000100800 */
[----:B------:R0:W-:Y:S04]  /*13c70*/  STL [R1+0x4270], R0 ;  /* 0x0042700001007387 */ /* 0x0001e80000100800 */
[----:B------:R-:W3:Y:S01]  /*13c80*/  LDL.LU.64 R6, [R1+0x690] ;  /* 0x0006900001067983 */ /* 0x000ee20000300a00 */
[----:B0-----:R-:W-:-:S03]  /*13c90*/  IMAD.MOV.U32 R0, RZ, RZ, R5 ;  /* 0x000000ffff007224 */ /* 0x001fc600078e0005 */
[----:B------:R-:W-:Y:S04]  /*13ca0*/  STL [R1+0x426c], R20 ;  /* 0x00426c1401007387 */ /* 0x000fe80000100800 */
[----:B------:R0:W-:Y:S04]  /*13cb0*/  STL [R1+0x4268], R0 ;  /* 0x0042680001007387 */ /* 0x0001e80000100800 */
[----:B------:R-:W3:Y:S04]  /*13cc0*/  LDL.LU.64 R4, [R1+0x60] ;  /* 0x0000600001047983 */ /* 0x000ee80000300a00 */
[----:B------:R-:W3:Y:S01]  /*13cd0*/  LDL.LU.64 R22, [R1+0x698] ;  /* 0x0006980001167983 */ /* 0x000ee20000300a00 */
[----:B0-----:R-:W-:-:S05]  /*13ce0*/  IMAD.MOV.U32 R0, RZ, RZ, R21 ;  /* 0x000000ffff007224 */ /* 0x001fca00078e0015 */
[----:B------:R0:W-:Y:S04]  /*13cf0*/  STL [R1+0x4260], R0 ;  /* 0x0042600001007387 */ /* 0x0001e80000100800 */
[----:B--2---:R1:W-:Y:S01]  /*13d00*/  STL [R1+0x4264], R18 ;  /* 0x0042641201007387 */ /* 0x0043e20000100800 */
[----:B0-----:R-:W-:-:S03]  /*13d10*/  IMAD.MOV.U32 R0, RZ, RZ, R19 ;  /* 0x000000ffff007224 */ /* 0x001fc600078e0013 */
[----:B------:R-:W2:Y:S04]  /*13d20*/  LDL.LU.64 R20, [R1+0x58] ;  /* 0x0000580001147983 */ /* 0x000ea80000300a00 */
[----:B------:R0:W-:Y:S04]  /*13d30*/  STL [R1+0x4250], R0 ;  /* 0x0042500001007387 */ /* 0x0001e80000100800 */
[----:B----4-:R-:W-:Y:S04]  /*13d40*/  STL [R1+0x4258], R28 ;  /* 0x0042581c01007387 */ /* 0x010fe80000100800 */
[----:B-1----:R-:W4:Y:S01]  /*13d50*/  LDL.LU.64 R18, [R1+0x6a0] ;  /* 0x0006a00001127983 */ /* 0x002f220000300a00 */
[----:B0-----:R-:W-:-:S03]  /*13d60*/  IMAD.MOV.U32 R0, RZ, RZ, R29 ;  /* 0x000000ffff007224 */ /* 0x001fc600078e001d */
[----:B------:R-:W-:Y:S04]  /*13d70*/  STL [R1+0x425c], R26 ;  /* 0x00425c1a01007387 */ /* 0x000fe80000100800 */
[----:B------:R0:W-:Y:S04]  /*13d80*/  STL [R1+0x4254], R0 ;  /* 0x0042540001007387 */ /* 0x0001e80000100800 */
[----:B------:R-:W-:Y:S01]  /*13d90*/  STL [R1+0x4248], R8 ;  /* 0x0042480801007387 */ /* 0x000fe20000100800 */
[----:B0-----:R-:W-:-:S05]  /*13da0*/  IMAD.MOV.U32 R0, RZ, RZ, R27 ;  /* 0x000000ffff007224 */ /* 0x001fca00078e001b */
[----:B------:R0:W-:Y:S02]  /*13db0*/  STL [R1+0x4240], R0 ;  /* 0x0042400001007387 */ /* 0x0001e40000100800 */
[----:B0-----:R-:W-:Y:S02]  /*13dc0*/  IMAD.MOV.U32 R0, RZ, RZ, R9 ;  /* 0x000000ffff007224 */ /* 0x001fe400078e0009 */
[----:B------:R-:W4:Y:S04]  /*13dd0*/  LDL.LU.64 R8, [R1+0x50] ;  /* 0x0000500001087983 */ /* 0x000f280000300a00 */
[----:B------:R3:W-:Y:S02]  /*13de0*/  STL [R1+0x4244], R0 ;  /* 0x0042440001007387 */ /* 0x0007e40000100800 */
[----:B---3--:R-:W-:-:S02]  /*13df0*/  IMAD.MOV.U32 R0, RZ, RZ, R17 ;  /* 0x000000ffff007224 */ /* 0x008fc400078e0011 */
[----:B------:R0:W-:Y:S04]  /*13e00*/  STL [R1+0x424c], R16 ;  /* 0x00424c1001007387 */ /* 0x0001e80000100800 */
[----:B0-----:R-:W3:Y:S04]  /*13e10*/  LDL.LU.64 R16, [R1+0x6a8] ;  /* 0x0006a80001107983 */ /* 0x001ee80000300a00 */
[----:B------:R0:W-:Y:S02]  /*13e20*/  STL [R1+0x4230], R0 ;  /* 0x0042300001007387 */ /* 0x0001e40000100800 */
[----:B0-----:R-:W-:-:S02]  /*13e30*/  IMAD.MOV.U32 R0, RZ, RZ, R11 ;  /* 0x000000ffff007224 */ /* 0x001fc400078e000b */
[----:B------:R0:W-:Y:S04]  /*13e40*/  STL [R1+0x4238], R10 ;  /* 0x0042380a01007387 */ /* 0x0001e80000100800 */
[----:B------:R-:W-:Y:S04]  /*13e50*/  STL [R1+0x423c], R14 ;  /* 0x00423c0e01007387 */ /* 0x000fe80000100800 */
[----:B------:R1:W-:Y:S04]  /*13e60*/  STL [R1+0x4234], R0 ;  /* 0x0042340001007387 */ /* 0x0003e80000100800 */
[----:B0-----:R-:W3:Y:S01]  /*13e70*/  LDL.LU.64 R10, [R1+0x48] ;  /* 0x00004800010a7983 */ /* 0x001ee20000300a00 */
[----:B-1----:R-:W-:-:S03]  /*13e80*/  IMAD.MOV.U32 R0, RZ, RZ, R15 ;  /* 0x000000ffff007224 */ /* 0x002fc600078e000f */
        /* <DEDUP_REMOVED lines=9> */
[----:B------:R0:W-:Y:S02]  /*13f20*/  STL [R1+0x4210], R0 ;  /* 0x0042100001007387 */ /* 0x0001e40000100800 */
[----:B0-----:R-:W-:Y:S02]  /*13f30*/  IMAD.MOV.U32 R0, RZ, RZ, R7 ;  /* 0x000000ffff007224 */ /* 0x001fe400078e0007 */
[----:B------:R-:W3:Y:S04]  /*13f40*/  LDL.LU.64 R6, [R1+0x6b8] ;  /* 0x0006b80001067983 */ /* 0x000ee80000300a00 */
[----:B------:R0:W-:Y:S04]  /*13f50*/  STL [R1+0x4214], R0 ;  /* 0x0042140001007387 */ /* 0x0001e80000100800 */
[----:B------:R1:W-:Y:S01]  /*13f60*/  STL [R1+0x421c], R4 ;  /* 0x00421c0401007387 */ /* 0x0003e20000100800 */
[----:B0-----:R-:W-:-:S03]  /*13f70*/  IMAD.MOV.U32 R0, RZ, RZ, R5 ;  /* 0x000000ffff007224 */ /* 0x001fc600078e0005 */
[----:B------:R-:W-:Y:S04]  /*13f80*/  STL [R1+0x4208], R22 ;  /* 0x0042081601007387 */ /* 0x000fe80000100800 */
[----:B------:R0:W-:Y:S04]  /*13f90*/  STL [R1+0x4200], R0 ;  /* 0x0042000001007387 */ /* 0x0001e80000100800 */
[----:B-1----:R-:W3:Y:S01]  /*13fa0*/  LDL.LU.64 R4, [R1+0x38] ;  /* 0x0000380001047983 */ /* 0x002ee20000300a00 */
[----:B0-----:R-:W-:-:S03]  /*13fb0*/  IMAD.MOV.U32 R0, RZ, RZ, R23 ;  /* 0x000000ffff007224 */ /* 0x001fc600078e0017 */
[----:B--2---:R-:W-:Y:S04]  /*13fc0*/  STL [R1+0x420c], R20 ;  /* 0x00420c1401007387 */ /* 0x004fe80000100800 */
[----:B------:R0:W-:Y:S02]  /*13fd0*/  STL [R1+0x4204], R0 ;  /* 0x0042040001007387 */ /* 0x0001e40000100800 */
[----:B0-----:R-:W-:Y:S02]  /*13fe0*/  IMAD.MOV.U32 R0, RZ, RZ, R21 ;  /* 0x000000ffff007224 */ /* 0x001fe400078e0015 */
[----:B----4-:R-:W-:Y:S04]  /*13ff0*/  STL [R1+0x41f8], R18 ;  /* 0x0041f81201007387 */ /* 0x010fe80000100800 */
[----:B------:R0:W-:Y:S04]  /*14000*/  STL [R1+0x41f0], R0 ;  /* 0x0041f00001007387 */ /* 0x0001e80000100800 */
[----:B------:R-:W2:Y:S01]  /*14010*/  LDL.LU.64 R28, [R1+0x30] ;  /* 0x00003000011c7983 */ /* 0x000ea20000300a00 */
[----:B0-----:R-:W-:-:S03]  /*14020*/  IMAD.MOV.U32 R0, RZ, RZ, R19 ;  /* 0x000000ffff007224 */ /* 0x001fc600078e0013 */
[----:B--2---:R0:W-:Y:S04]  /*14030*/  STL.64 [R1+0x48a0], R28 ;  /* 0x0048a01c01007387 */ /* 0x0041e80000100a00 */
[----:B0-----:R-:W2:Y:S04]  /*14040*/  LDL.LU.64 R28, [R1+0x6c0] ;  /* 0x0006c000011c7983 */ /* 0x001ea80000300a00 */
[----:B------:R-:W4:Y:S04]  /*14050*/  LDL.LU.64 R18, [R1+0x6c8] ;  /* 0x0006c80001127983 */ /* 0x000f280000300a00 */
[----:B------:R0:W-:Y:S04]  /*14060*/  STL [R1+0x41f4], R0 ;  /* 0x0041f40001007387 */ /* 0x0001e80000100800 */
[----:B------:R1:W-:Y:S04]  /*14070*/  STL [R1+0x41fc], R8 ;  /* 0x0041fc0801007387 */ /* 0x0003e80000100800 */
[----:B------:R-:W4:Y:S01]  /*14080*/  LDL.LU.64 R26, [R1+0x28] ;  /* 0x00002800011a7983 */ /* 0x000f220000300a00 */
[----:B0-----:R-:W-:-:S05]  /*14090*/  IMAD.MOV.U32 R0, RZ, RZ, R9 ;  /* 0x000000ffff007224 */ /* 0x001fca00078e0009 */
[----:B------:R0:W-:Y:S04]  /*140a0*/  STL [R1+0x41e0], R0 ;  /* 0x0041e00001007387 */ /* 0x0001e80000100800 */
[----:B---3--:R-:W-:Y:S04]  /*140b0*/  STL [R1+0x41e8], R16 ;  /* 0x0041e81001007387 */ /* 0x008fe80000100800 */
[----:B-1----:R-:W3:Y:S01]  /*140c0*/  LDL.LU.64 R8, [R1+0x6d0] ;  /* 0x0006d00001087983 */ /* 0x002ee20000300a00 */
[----:B0-----:R-:W-:-:S03]  /*140d0*/  IMAD.MOV.U32 R0, RZ, RZ, R17 ;  /* 0x000000ffff007224 */ /* 0x001fc600078e0011 */
[----:B------:R-:W3:Y:S04]  /*140e0*/  LDL.LU.64 R24, [R1+0x20] ;  /* 0x0000200001187983 */ /* 0x000ee80000300a00 */
[----:B------:R0:W-:Y:S04]  /*140f0*/  STL [R1+0x41e4], R0 ;  /* 0x0041e40001007387 */ /* 0x0001e80000100800 */
[----:B------:R1:W-:Y:S01]  /*14100*/  STL [R1+0x41ec], R10 ;  /* 0x0041ec0a01007387 */ /* 0x0003e20000100800 */
[----:B0-----:R-:W-:-:S03]  /*14110*/  IMAD.MOV.U32 R0, RZ, RZ, R11 ;  /* 0x000000ffff007224 */ /* 0x001fc600078e000b */
[----:B-1----:R-:W3:Y:S04]  /*14120*/  LDL.LU.64 R10, [R1+0x6d8] ;  /* 0x0006d800010a7983 */ /* 0x002ee80000300a00 */
[----:B------:R0:W-:Y:S04]  /*14130*/  STL [R1+0x41d0], R0 ;  /* 0x0041d00001007387 */ /* 0x0001e80000100800 */
[----:B------:R-:W-:Y:S04]  /*14140*/  STL [R1+0x41d8], R14 ;  /* 0x0041d80e01007387 */ /* 0x000fe80000100800 */
[----:B------:R-:W3:Y:S01]  /*14150*/  LDL.LU.64 R22, [R1+0x18] ;  /* 0x0000180001167983 */ /* 0x000ee20000300a00 */
[----:B0-----:R-:W-:-:S05]  /*14160*/  IMAD.MOV.U32 R0, RZ, RZ, R15 ;  /* 0x000000ffff007224 */ /* 0x001fca00078e000f */
[----:B------:R0:W-:Y:S04]  /*14170*/  STL [R1+0x41d4], R0 ;  /* 0x0041d40001007387 */ /* 0x0001e80000100800 */
[----:B------:R-:W-:Y:S04]  /*14180*/  STL [R1+0x41dc], R12 ;  /* 0x0041dc0c01007387 */ /* 0x000fe80000100800 */
[----:B------:R-:W3:Y:S01]  /*14190*/  LDL.LU.64 R20, [R1+0x6e0] ;  /* 0x0006e00001147983 */ /* 0x000ee20000300a00 */
[----:B0-----:R-:W-:-:S03]  /*141a0*/  IMAD.MOV.U32 R0, RZ, RZ, R13 ;  /* 0x000000ffff007224 */ /* 0x001fc600078e000d */
[----:B------:R-:W3:Y:S04]  /*141b0*/  LDL.LU.64 R16, [R1+0x10] ;  /* 0x0000100001107983 */ /* 0x000ee80000300a00 */
[----:B------:R0:W-:Y:S04]  /*141c0*/  STL [R1+0x41c0], R0 ;  /* 0x0041c00001007387 */ /* 0x0001e80000100800 */
[----:B------:R1:W-:Y:S04]  /*141d0*/  STL [R1+0x41c8], R6 ;  /* 0x0041c80601007387 */ /* 0x0003e80000100800 */
[----:B------:R-:W3:Y:S01]  /*141e0*/  LDL.LU.64 R14, [R1+0x6e8] ;  /* 0x0006e800010e7983 */ /* 0x000ee20000300a00 */
[----:B0-----:R-:W-:-:S03]  /*141f0*/  IMAD.MOV.U32 R0, RZ, RZ, R7 ;  /* 0x000000ffff007224 */ /* 0x001fc600078e0007 */
[----:B------:R-:W3:Y:S04]  /*14200*/  LDL.LU.64 R12, [R1+0x8] ;  /* 0x00000800010c7983 */ /* 0x000ee80000300a00 */
[----:B------:R0:W-:Y:S04]  /*14210*/  STL [R1+0x41c4], R0 ;  /* 0x0041c40001007387 */ /* 0x0001e80000100800 */
[----:B------:R-:W-:Y:S04]  /*14220*/  STL [R1+0x41cc], R4 ;  /* 0x0041cc0401007387 */ /* 0x000fe80000100800 */
[----:B-1----:R-:W3:Y:S01]  /*14230*/  LDL.LU.64 R6, [R1+0x6f0] ;  /* 0x0006f00001067983 */ /* 0x002ee20000300a00 */
[----:B0-----:R-:W-:-:S03]  /*14240*/  IMAD.MOV.U32 R0, RZ, RZ, R5 ;  /* 0x000000ffff007224 */ /* 0x001fc600078e0005 */
[----:B------:R-:W3:Y:S04]  /*14250*/  LDL.LU.64 R2, [R1] ;  /* 0x0000000001027983 */ /* 0x000ee80000300a00 */
[----:B------:R0:W-:Y:S04]  /*14260*/  STL [R1+0x41b0], R0 ;  /* 0x0041b00001007387 */ /* 0x0001e80000100800 */
[----:B--2---:R1:W-:Y:S01]  /*14270*/  STL [R1+0x41b8], R28 ;  /* 0x0041b81c01007387 */ /* 0x0043e20000100800 */
[----:B0-----:R-:W-:-:S03]  /*14280*/  IMAD.MOV.U32 R0, RZ, RZ, R29 ;  /* 0x000000ffff007224 */ /* 0x001fc600078e001d */
[----:B------:R-:W2:Y:S04]  /*14290*/  LDL.LU.64 R4, [R1+0x6f8] ;  /* 0x0006f80001047983 */ /* 0x000ea80000300a00 */
[----:B-1----:R-:W2:Y:S04]  /*142a0*/  LDL.LU.64 R28, [R1+0x48a0] ;  /* 0x0048a000011c7983 */ /* 0x002ea80000300a00 */
[----:B--2---:R-:W-:Y:S04]  /*142b0*/  STL [R1+0x41bc], R28 ;  /* 0x0041bc1c01007387 */ /* 0x004fe80000100800 */
[----:B------:R0:W-:Y:S02]  /*142c0*/  STL [R1+0x41b4], R0 ;  /* 0x0041b40001007387 */ /* 0x0001e40000100800 */
[----:B0-----:R-:W-:-:S02]  /*142d0*/  IMAD.MOV.U32 R0, RZ, RZ, R29 ;  /* 0x000000ffff007224 */ /* 0x001fc400078e001d */
[----:B------:R-:W2:Y:S04]  /*142e0*/  LDL.LU.64 R28, [R1+0x4898] ;  /* 0x00489800011c7983 */ /* 0x000ea80000300a00 */
[----:B----4-:R-:W-:Y:S04]  /*142f0*/  STL [R1+0x41a8], R18 ;  /* 0x0041a81201007387 */ /* 0x010fe80000100800 */
[----:B------:R0:W-:Y:S02]  /*14300*/  STL [R1+0x41a0], R0 ;  /* 0x0041a00001007387 */ /* 0x0001e40000100800 */
[----:B0-----:R-:W-:-:S02]  /*14310*/  IMAD.MOV.U32 R0, RZ, RZ, R19 ;  /* 0x000000ffff007224 */ /* 0x001fc400078e0013 */
[----:B------:R-:W4:Y:S04]  /*14320*/  LDL.LU.64 R18, [R1+0x700] ;  /* 0x0007000001127983 */ /* 0x000f280000300a00 */
[----:B------:R0:W-:Y:S04]  /*14330*/  STL [R1+0x41a4], R0 ;  /* 0x0041a40001007387 */ /* 0x0001e80000100800 */
[----:B------:R1:W-:Y:S01]  /*14340*/  STL [R1+0x41ac], R26 ;  /* 0x0041ac1a01007387 */ /* 0x0003e20000100800 */
[----:B0-----:R-:W-:-:S03]  /*14350*/  IMAD.MOV.U32 R0, RZ, RZ, R27 ;  /* 0x000000ffff007224 */ /* 0x001fc600078e001b */
[----:B-1----:R-:W2:Y:S04]  /*14360*/  LDL.LU.64 R26, [R1+0x4890] ;  /* 0x00489000011a7983 */ /* 0x002ea80000300a00 */
[----:B---3--:R-:W-:Y:S04]  /*14370*/  STL [R1+0x4198], R8 ;  /* 0x0041980801007387 */ /* 0x008fe80000100800 */
[----:B------:R0:W-:Y:S04]  /*14380*/  STL [R1+0x4190], R0 ;  /* 0x0041900001007387 */ /* 0x0001e80000100800 */
[----:B------:R-:W-:Y:S01]  /*14390*/  STL [R1+0x419c], R24 ;  /* 0x00419c1801007387 */ /* 0x000fe20000100800 */
[----:B0-----:R-:W-:-:S05]  /*143a0*/  IMAD.MOV.U32 R0, RZ, RZ, R9 ;  /* 0x000000ffff007224 */ /* 0x001fca00078e0009 */
[----:B------:R0:W-:Y:S04]  /*143b0*/  STL [R1+0x4194], R0 ;  /* 0x0041940001007387 */ /* 0x0001e80000100800 */
[----:B------:R-:W3:Y:S01]  /*143c0*/  LDL.LU.64 R8, [R1+0x708] ;  /* 0x0007080001087983 */ /* 0x000ee20000300a00 */
[----:B0-----:R-:W-:-:S03]  /*143d0*/  IMAD.MOV.U32 R0, RZ, RZ, R25 ;  /* 0x000000ffff007224 */ /* 0x001fc600078e0019 */
[----:B------:R-:W2:Y:S04]  /*143e0*/  LDL.LU.64 R24, [R1+0x4888] ;  /* 0x0048880001187983 */ /* 0x000ea80000300a00 */
[----:B------:R-:W-:Y:S04]  /*143f0*/  STL [R1+0x4188], R10 ;  /* 0x0041880a01007387 */ /* 0x000fe80000100800 */
[----:B------:R0:W-:Y:S02]  /*14400*/  STL [R1+0x4180], R0 ;  /* 0x0041800001007387 */ /* 0x0001e40000100800 */
[----:B0-----:R-:W-:-:S02]  /*14410*/  IMAD.MOV.U32 R0, RZ, RZ, R11 ;  /* 0x000000ffff007224 */ /* 0x001fc400078e000b */
[----:B------:R-:W2:Y:S04]  /*14420*/  LDL.LU.64 R10, [R1+0x710] ;  /* 0x00071000010a7983 */ /* 0x000ea80000300a00 */
[----:B------:R0:W-:Y:S04]  /*14430*/  STL [R1+0x4184], R0 ;  /* 0x0041840001007387 */ /* 0x0001e80000100800 */
[----:B------:R1:W-:Y:S01]  /*14440*/  STL [R1+0x418c], R22 ;  /* 0x00418c1601007387 */ /* 0x0003e20000100800 */
[----:B0-----:R-:W-:-:S03]  /*14450*/  IMAD.MOV.U32 R0, RZ, RZ, R23 ;  /* 0x000000ffff007224 */ /* 0x001fc600078e0017 */
[----:B-1----:R-:W2:Y:S04]  /*14460*/  LDL.LU.64 R22, [R1+0x4880] ;  /* 0x0048800001167983 */ /* 0x002ea80000300a00 */
[----:B------:R-:W-:Y:S04]  /*14470*/  STL [R1+0x4178], R20 ;  /* 0x0041781401007387 */ /* 0x000fe80000100800 */
[----:B------:R0:W-:Y:S02]  /*14480*/  STL [R1+0x4170], R0 ;  /* 0x0041700001007387 */ /* 0x0001e40000100800 */
[----:B0-----:R-:W-:-:S02]  /*14490*/  IMAD.MOV.U32 R0, RZ, RZ, R21 ;  /* 0x000000ffff007224 */ /* 0x001fc400078e0015 */
[----:B------:R-:W2:Y:S04]  /*144a0*/  LDL.LU.64 R20, [R1+0x4878] ;  /* 0x0048780001147983 */ /* 0x000ea80000300a00 */
        /* <DEDUP_REMOVED lines=17> */
[----:B------:R0:W-:Y:S04]  /*145c0*/  STL [R1+0x4154], R0 ;  /* 0x0041540001007387 */ /* 0x0001e80000100800 */
[----:B------:R-:W-:Y:S01]  /*145d0*/  STL [R1+0x4148], R4 ;  /* 0x0041480401007387 */ /* 0x000fe20000100800 */
[----:B0-----:R-:W-:-:S05]  /*145e0*/  IMAD.MOV.U32 R0, RZ, RZ, R3 ;  /* 0x000000ffff007224 */ /* 0x001fca00078e0003 */
[----:B------:R0:W-:Y:S04]  /*145f0*/  STL [R1+0x4140], R0 ;  /* 0x0041400001007387 */ /* 0x0001e80000100800 */
[----:B------:R-:W2:Y:S01]  /*14600*/  LDL.LU.64 R2, [R1+0x728] ;  /* 0x0007280001027983 */ /* 0x000ea20000300a00 */
[----:B0-----:R-:W-:-:S03]  /*14610*/  IMAD.MOV.U32 R0, RZ, RZ, R5 ;  /* 0x000000ffff007224 */ /* 0x001fc600078e0005 */
[----:B------:R-:W2:Y:S04]  /*14620*/  LDL.LU.64 R4, [R1+0x4850] ;  /* 0x0048500001047983 */ /* 0x000ea80000300a00 */
[----:B--2---:R-:W-:Y:S04]  /*14630*/  STL [R1+0x414c], R4 ;  /* 0x00414c0401007387 */ /* 0x004fe80000100800 */
[----:B------:R4:W-:Y:S04]  /*14640*/  STL [R1+0x4144], R0 ;  /* 0x0041440001007387 */ /* 0x0009e80000100800 */
[----:B------:R0:W-:Y:S01]  /*14650*/  STL [R1+0x4130], R5 ;  /* 0x0041300501007387 */ /* 0x0001e20000100800 */
[----:B----4-:R-:W-:-:S03]  /*14660*/  IMAD.MOV.U32 R0, RZ, RZ, R19 ;  /* 0x000000ffff007224 */ /* 0x010fc600078e0013 */
[----:B0-----:R-:W2:Y:S04]  /*14670*/  LDL.LU.64 R4, [R1+0x720] ;  /* 0x0007200001047983 */ /* 0x001ea80000300a00 */
[----:B------:R0:W-:Y:S04]  /*14680*/  STL [R1+0x4138], R18 ;  /* 0x0041381201007387 */ /* 0x0001e80000100800 */
[----:B0-----:R-:W4:Y:S04]  /*14690*/  LDL.LU.64 R18, [R1+0x730] ;  /* 0x0007300001127983 */ /* 0x001f280000300a00 */
[----:B------:R3:W-:Y:S04]  /*146a0*/  STL [R1+0x4134], R0 ;  /* 0x0041340001007387 */ /* 0x0007e80000100800 */
[----:B------:R-:W-:Y:S04]  /*146b0*/  STL [R1+0x413c], R6 ;  /* 0x00413c0601007387 */ /* 0x000fe80000100800 */
[----:B------:R0:W-:Y:S01]  /*146c0*/  STL [R1+0x4120], R7 ;  /* 0x0041200701007387 */ /* 0x0001e20000100800 */
[----:B---3--:R-:W-:-:S03]  /*146d0*/  IMAD.MOV.U32 R0, RZ, RZ, R9 ;  /* 0x000000ffff007224 */ /* 0x008fc600078e0009 */
[----:B0-----:R-:W3:Y:S04]  /*146e0*/  LDL.64 R6, [R1+0x1790] ;  /* 0x0017900001067983 */ /* 0x001ee80000100a00 */
[----:B------:R0:W-:Y:S04]  /*146f0*/  STL [R1+0x4128], R8 ;  /* 0x0041280801007387 */ /* 0x0001e80000100800 */
[----:B0-----:R-:W2:Y:S04]  /*14700*/  LDL.LU.64 R8, [R1+0x4848] ;  /* 0x0048480001087983 */ /* 0x001ea80000300a00 */
[----:B--2---:R-:W-:Y:S04]  /*14710*/  STL [R1+0x412c], R8 ;  /* 0x00412c0801007387 */ /* 0x004fe80000100800 */
[----:B------:R0:W-:Y:S04]  /*14720*/  STL [R1+0x4124], R0 ;  /* 0x0041240001007387 */ /* 0x0001e80000100800 */
[----:B------:R1:W-:Y:S04]  /*14730*/  STL [R1+0x4110], R9 ;  /* 0x0041100901007387 */ /* 0x0003e80000100800 */
[----:B------:R2:W-:Y:S01]  /*14740*/  STL [R1+0x4118], R10 ;  /* 0x0041180a01007387 */ /* 0x0005e20000100800 */
[----:B0-----:R-:W-:-:S03]  /*14750*/  IMAD.MOV.U32 R0, RZ, RZ, R11 ;  /* 0x000000ffff007224 */ /* 0x001fc600078e000b */
[----:B-1----:R-:W3:Y:S04]  /*14760*/  LDL.LU.64 R8, [R1+0x740] ;  /* 0x0007400001087983 */ /* 0x002ee80000300a00 */
[----:B--2---:R-:W2:Y:S04]  /*14770*/  LDL.LU.64 R10, [R1+0x4840] ;  /* 0x00484000010a7983 */ /* 0x004ea80000300a00 */
[----:B--2---:R-:W-:Y:S04]  /*14780*/  STL [R1+0x411c], R10 ;  /* 0x00411c0a01007387 */ /* 0x004fe80000100800 */
[----:B------:R-:W-:Y:S04]  /*14790*/  STL [R1+0x4114], R0 ;  /* 0x0041140001007387 */ /* 0x000fe80000100800 */
[----:B------:R0:W-:Y:S04]  /*147a0*/  STL [R1+0x4100], R11 ;  /* 0x0041000b01007387 */ /* 0x0001e80000100800 */
[----:B0-----:R-:W2:Y:S02]  /*147b0*/  LDL.LU.64 R10, [R1+0x718] ;  /* 0x00071800010a7983 */ /* 0x001ea40000300a00 */
[----:B--2---:R-:W-:-:S02]  /*147c0*/  IMAD.MOV.U32 R0, RZ, RZ, R11 ;  /* 0x000000ffff007224 */ /* 0x004fc400078e000b */
[----:B------:R-:W-:Y:S04]  /*147d0*/  STL [R1+0x4108], R10 ;  /* 0x0041080a01007387 */ /* 0x000fe80000100800 */
[----:B------:R-:W-:Y:S04]  /*147e0*/  STL [R1+0x410c], R12 ;  /* 0x00410c0c01007387 */ /* 0x000fe80000100800 */
[----:B------:R0:W-:Y:S04]  /*147f0*/  STL [R1+0x4104], R0 ;  /* 0x0041040001007387 */ /* 0x0001e80000100800 */
[----:B------:R1:W-:Y:S04]  /*14800*/  STL [R1+0x40f0], R13 ;  /* 0x0040f00d01007387 */ /* 0x0003e80000100800 */
[----:B------:R2:W-:Y:S01]  /*14810*/  STL [R1+0x40f8], R4 ;  /* 0x0040f80401007387 */ /* 0x0005e20000100800 */
[----:B0-----:R-:W-:-:S03]  /*14820*/  IMAD.MOV.U32 R0, RZ, RZ, R5 ;  /* 0x000000ffff007224 */ /* 0x001fc600078e0005 */
[----:B------:R-:W3:Y:S04]  /*14830*/  LDL.64 R10, [R1+0x1788] ;  /* 0x00178800010a7983 */ /* 0x000ee80000100a00 */
[----:B-1----:R-:W3:Y:S04]  /*14840*/  LDL.64 R12, [R1+0x1780] ;  /* 0x00178000010c7983 */ /* 0x002ee80000100a00 */
[----:B--2---:R-:W2:Y:S04]  /*14850*/  LDL.LU.64 R4, [R1+0x750] ;  /* 0x0007500001047983 */ /* 0x004ea80000300a00 */
[----:B------:R0:W-:Y:S04]  /*14860*/  STL [R1+0x40f4], R0 ;  /* 0x0040f40001007387 */ /* 0x0001e80000100800 */
[----:B------:R-:W-:Y:S04]  /*14870*/  STL [R1+0x40fc], R14 ;  /* 0x0040fc0e01007387 */ /* 0x000fe80000100800 */
[----:B------:R1:W-:Y:S01]  /*14880*/  STL [R1+0x40e0], R15 ;  /* 0x0040e00f01007387 */ /* 0x0003e20000100800 */
[----:B0-----:R-:W-:-:S03]  /*14890*/  IMAD.MOV.U32 R0, RZ, RZ, R3 ;  /* 0x000000ffff007224 */ /* 0x001fc600078e0003 */
[----:B-1----:R-:W2:Y:S04]  /*148a0*/  LDL.LU.64 R14, [R1+0x748] ;  /* 0x00074800010e7983 */ /* 0x002ea80000300a00 */
[----:B------:R0:W-:Y:S04]  /*148b0*/  STL [R1+0x40e8], R2 ;  /* 0x0040e80201007387 */ /* 0x0001e80000100800 */
[----:B------:R-:W-:Y:S04]  /*148c0*/  STL [R1+0x40ec], R16 ;  /* 0x0040ec1001007387 */ /* 0x000fe80000100800 */
[----:B------:R4:W-:Y:S04]  /*148d0*/  STL [R1+0x40e4], R0 ;  /* 0x0040e40001007387 */ /* 0x0009e80000100800 */
[----:B0-----:R-:W2:Y:S04]  /*148e0*/  LDL.LU.64 R2, [R1+0x758] ;  /* 0x0007580001027983 */ /* 0x001ea80000300a00 */
[----:B------:R0:W-:Y:S01]  /*148f0*/  STL [R1+0x40d0], R17 ;  /* 0x0040d01101007387 */ /* 0x0001e20000100800 */
[----:B----4-:R-:W-:-:S03]  /*14900*/  IMAD.MOV.U32 R0, RZ, RZ, R19 ;  /* 0x000000ffff007224 */ /* 0x010fc600078e0013 */
[----:B0-----:R-:W4:Y:S04]  /*14910*/  LDL.LU.64 R16, [R1+0x738] ;  /* 0x0007380001107983 */ /* 0x001f280000300a00 */
[----:B------:R0:W-:Y:S04]  /*14920*/  STL [R1+0x40d8], R18 ;  /* 0x0040d81201007387 */ /* 0x0001e80000100800 */
[----:B0-----:R-:W2:Y:S04]  /*14930*/  LDL.LU.64 R18, [R1+0x4838] ;  /* 0x0048380001127983 */ /* 0x001ea80000300a00 */
[----:B--2---:R-:W-:Y:S04]  /*14940*/  STL [R1+0x40dc], R18 ;  /* 0x0040dc1201007387 */ /* 0x004fe80000100800 */
[----:B------:R4:W-:Y:S04]  /*14950*/  STL [R1+0x40d4], R0 ;  /* 0x0040d40001007387 */ /* 0x0009e80000100800 */
[----:B------:R0:W-:Y:S01]  /*14960*/  STL [R1+0x40c0], R19 ;  /* 0x0040c01301007387 */ /* 0x0001e20000100800 */
[----:B----4-:R-:W-:-:S03]  /*14970*/  IMAD.MOV.U32 R0, RZ, RZ, R17 ;  /* 0x000000ffff007224 */ /* 0x010fc600078e0011 */
[----:B0-----:R-:W2:Y:S04]  /*14980*/  LDL.64 R18, [R1+0x1778] ;  /* 0x0017780001127983 */ /* 0x001ea80000100a00 */
[----:B------:R0:W-:Y:S04]  /*14990*/  STL [R1+0x40c8], R16 ;  /* 0x0040c81001007387 */ /* 0x0001e80000100800 */
[----:B------:R-:W-:Y:S04]  /*149a0*/  STL [R1+0x40cc], R20 ;  /* 0x0040cc1401007387 */ /* 0x000fe80000100800 */
[----:B------:R3:W-:Y:S04]  /*149b0*/  STL [R1+0x40c4], R0 ;  /* 0x0040c40001007387 */ /* 0x0007e80000100800 */
[----:B0-----:R-:W4:Y:S04]  /*149c0*/  LDL.LU.64 R16, [R1+0x760] ;  /* 0x0007600001107983 */ /* 0x001f280000300a00 */
[----:B------:R0:W-:Y:S01]  /*149d0*/  STL [R1+0x40b0], R21 ;  /* 0x0040b01501007387 */ /* 0x0001e20000100800 */
[----:B---3--:R-:W-:-:S03]  /*149e0*/  IMAD.MOV.U32 R0, RZ, RZ, R9 ;  /* 0x000000ffff007224 */ /* 0x008fc600078e0009 */
[----:B------:R1:W-:Y:S04]  /*149f0*/  STL [R1+0x40b8], R8 ;  /* 0x0040b80801007387 */ /* 0x0003e80000100800 */
[----:B0-----:R-:W3:Y:S04]  /*14a00*/  LDL.64 R20, [R1+0x1770] ;  /* 0x0017700001147983 */ /* 0x001ee80000100a00 */
[----:B------:R-:W-:Y:S04]  /*14a10*/  STL [R1+0x40bc], R22 ;  /* 0x0040bc1601007387 */ /* 0x000fe80000100800 */
[----:B------:R0:W-:Y:S04]  /*14a20*/  STL [R1+0x40b4], R0 ;  /* 0x0040b40001007387 */ /* 0x0001e80000100800 */
[----:B------:R-:W-:Y:S04]  /*14a30*/  STL [R1+0x40a0], R23 ;  /* 0x0040a01701007387 */ /* 0x000fe80000100800 */
[----:B-1----:R-:W2:Y:S01]  /*14a40*/  LDL.LU.64 R8, [R1+0x630] ;  /* 0x0006300001087983 */ /* 0x002ea20000300a00 */
[----:B0-----:R-:W-:-:S03]  /*14a50*/  IMAD.MOV.U32 R0, RZ, RZ, R15 ;  /* 0x000000ffff007224 */ /* 0x001fc600078e000f */
[----:B------:R0:W-:Y:S04]  /*14a60*/  STL [R1+0x40a8], R14 ;  /* 0x0040a80e01007387 */ /* 0x0001e80000100800 */
[----:B------:R-:W-:Y:S04]  /*14a70*/  STL [R1+0x40ac], R24 ;  /* 0x0040ac1801007387 */ /* 0x000fe80000100800 */
[----:B------:R1:W-:Y:S04]  /*14a80*/  STL [R1+0x40a4], R0 ;  /* 0x0040a40001007387 */ /* 0x0003e80000100800 */
[----:B------:R-:W-:Y:S01]  /*14a90*/  STL [R1+0x4090], R25 ;  /* 0x0040901901007387 */ /* 0x000fe20000100800 */
[----:B0-----:R-:W-:-:S02]  /*14aa0*/  IMAD.MOV.U32 R14, RZ, RZ, R12 ;  /* 0x000000ffff0e7224 */ /* 0x001fc400078e000c */
[----:B------:R-:W-:Y:S02]  /*14ab0*/  IMAD.MOV.U32 R15, RZ, RZ, R13 ;  /* 0x000000ffff0f7224 */ /* 0x000fe400078e000d */
[----:B-1----:R-:W-:Y:S01]  /*14ac0*/  IMAD.MOV.U32 R0, RZ, RZ, R5 ;  /* 0x000000ffff007224 */ /* 0x002fe200078e0005 */
[----:B------:R-:W-:Y:S01]  /*14ad0*/  STL [R1+0x4098], R4 ;  /* 0x0040980401007387 */ /* 0x000fe20000100800 */
[----:B------:R-:W-:Y:S02]  /*14ae0*/  IMAD.MOV.U32 R12, RZ, RZ, R10 ;  /* 0x000000ffff0c7224 */ /* 0x000fe400078e000a */
[----:B------:R-:W-:Y:S01]  /*14af0*/  IMAD.MOV.U32 R13, RZ, RZ, R11 ;  /* 0x000000ffff0d7224 */ /* 0x000fe200078e000b */
[----:B------:R-:W-:Y:S01]  /*14b00*/  STL [R1+0x409c], R26 ;  /* 0x00409c1a01007387 */ /* 0x000fe20000100800 */
[----:B------:R-:W-:Y:S02]  /*14b10*/  IMAD.MOV.U32 R10, RZ, RZ, R6 ;  /* 0x000000ffff0a7224 */ /* 0x000fe400078e0006 */
[----:B------:R-:W-:Y:S01]  /*14b20*/  IMAD.MOV.U32 R11, RZ, RZ, R7 ;  /* 0x000000ffff0b7224 */ /* 0x000fe200078e0007 */
[----:B------:R0:W-:Y:S04]  /*14b30*/  STL [R1+0x4094], R0 ;  /* 0x0040940001007387 */ /* 0x0001e80000100800 */
[----:B------:R-:W2:Y:S04]  /*14b40*/  LDL.LU.64 R6, [R1+0x768] ;  /* 0x0007680001067983 */ /* 0x000ea80000300a00 */
[----:B------:R-:W-:Y:S01]  /*14b50*/  STL [R1+0x3ff8], R27 ;  /* 0x003ff81b01007387 */ /* 0x000fe20000100800 */
[----:B0-----:R-:W-:-:S03]  /*14b60*/  IMAD.MOV.U32 R0, RZ, RZ, R3 ;  /* 0x000000ffff007224 */ /* 0x001fc600078e0003 */
[----:B------:R-:W2:Y:S04]  /*14b70*/  LDL.LU.64 R4, [R1+0x638] ;  /* 0x0006380001047983 */ /* 0x000ea80000300a00 */
[----:B------:R-:W-:Y:S04]  /*14b80*/  STL [R1+0x4000], R2 ;  /* 0x0040000201007387 */ /* 0x000fe80000100800 */
[----:B------:R-:W-:Y:S04]  /*14b90*/  STL [R1+0x4008], R28 ;  /* 0x0040081c01007387 */ /* 0x000fe80000100800 */
[----:B------:R0:W-:Y:S02]  /*14ba0*/  STL [R1+0x3ffc], R0 ;  /* 0x003ffc0001007387 */ /* 0x0001e40000100800 */
[----:B0-----:R-:W-:-:S02]  /*14bb0*/  IMAD.MOV.U32 R0, RZ, RZ, R29 ;  /* 0x000000ffff007224 */ /* 0x001fc400078e001d */
[----:B------:R-:W2:Y:S04]  /*14bc0*/  LDL.LU.64 R28, [R1+0x778] ;  /* 0x00077800011c7983 */ /* 0x000ea80000300a00 */
[----:B--2---:R0:W-:Y:S04]  /*14bd0*/  STL.64 [R1+0x4828], R28 ;  /* 0x0048281c01007387 */ /* 0x0041e80000100a00 */
[----:B------:R-:W-:Y:S04]  /*14be0*/  STL [R1+0x4004], R0 ;  /* 0x0040040001007387 */ /* 0x000fe80000100800 */
[----:B0-----:R-:W2:Y:S04]  /*14bf0*/  LDL.LU.64 R28, [R1+0x650] ;  /* 0x00065000011c7983 */ /* 0x001ea80000300a00 */
[----:B--2---:R0:W-:Y:S04]  /*14c00*/  STL.64 [R1+0x4830], R28 ;  /* 0x0048301c01007387 */ /* 0x0041e80000100a00 */
[----:B0-----:R-:W2:Y:S04]  /*14c10*/  LDL.LU.64 R28, [R1+0x770] ;  /* 0x00077000011c7983 */ /* 0x001ea80000300a00 */
[----:B------:R-:W2:Y:S04]  /*14c20*/  LDL.LU.64 R2, [R1+0x788] ;  /* 0x0007880001027983 */ /* 0x000ea80000300a00 */
[----:B--2---:R0:W-:Y:S04]  /*14c30*/  STL.64 [R1+0x4810], R2 ;  /* 0x0048100201007387 */ /* 0x0041e80000100a00 */
[----:B----4-:R-:W-:Y:S04]  /*14c40*/  STL [R1+0x4010], R16 ;  /* 0x0040101001007387 */ /* 0x010fe80000100800 */
[----:B0-----:R-:W2:Y:S01]  /*14c50*/  LDL.LU.64 R2, [R1+0x648] ;  /* 0x0006480001027983 */ /* 0x001ea20000300a00 */
[----:B------:R-:W-:-:S03]  /*14c60*/  IMAD.MOV.U32 R0, RZ, RZ, R17 ;  /* 0x000000ffff007224 */ /* 0x000fc600078e0011 */
[----:B--2---:R0:W-:Y:S04]  /*14c70*/  STL.64 [R1+0x4818], R2 ;  /* 0x0048180201007387 */ /* 0x0041e80000100a00 */
[----:B0-----:R-:W2:Y:S01]  /*14c80*/  LDL.LU.64 R2, [R1+0x780] ;  /* 0x0007800001027983 */ /* 0x001ea20000300a00 */
[----:B---3--:R-:W-:Y:S02]  /*14c90*/  IMAD.MOV.U32 R26, RZ, RZ, R20 ;  /* 0x000000ffff1a7224 */ /* 0x008fe400078e0014 */
[----:B------:R-:W-:Y:S02]  /*14ca0*/  IMAD.MOV.U32 R27, RZ, RZ, R21 ;  /* 0x000000ffff1b7224 */ /* 0x000fe400078e0015 */
[----:B------:R-:W-:Y:S02]  /*14cb0*/  IMAD.MOV.U32 R20, RZ, RZ, R12 ;  /* 0x000000ffff147224 */ /* 0x000fe400078e000c */
[----:B------:R-:W-:-:S02]  /*14cc0*/  IMAD.MOV.U32 R21, RZ, RZ, R13 ;  /* 0x000000ffff157224 */ /* 0x000fc400078e000d */
[----:B------:R-:W-:Y:S02]  /*14cd0*/  IMAD.MOV.U32 R22, RZ, RZ, R14 ;  /* 0x000000ffff167224 */ /* 0x000fe400078e000e */
[----:B------:R-:W-:Y:S01]  /*14ce0*/  IMAD.MOV.U32 R23, RZ, RZ, R15 ;  /* 0x000000ffff177224 */ /* 0x000fe200078e000f */
[----:B--2---:R0:W-:Y:S04]  /*14cf0*/  STL.64 [R1+0x4820], R2 ;  /* 0x0048200201007387 */ /* 0x0041e80000100a00 */
[----:B0-----:R-:W2:Y:S04]  /*14d00*/  LDL.LU.64 R2, [R1+0x658] ;  /* 0x0006580001027983 */ /* 0x001ea80000300a00 */
[----:B------:R-:W-:Y:S04]  /*14d10*/  STL [R1+0x4018], R8 ;  /* 0x0040180801007387 */ /* 0x000fe80000100800 */
[----:B------:R0:W-:Y:S04]  /*14d20*/  STL [R1+0x400c], R0 ;  /* 0x00400c0001007387 */ /* 0x0001e80000100800 */
[----:B------:R-:W3:Y:S01]  /*14d30*/  LDL.LU.64 R12, [R1+0x640] ;  /* 0x00064000010c7983 */ /* 0x000ee20000300a00 */
[----:B0-----:R-:W-:-:S03]  /*14d40*/  IMAD.MOV.U32 R0, RZ, RZ, R9 ;  /* 0x000000ffff007224 */ /* 0x001fc600078e0009 */
[----:B------:R-:W4:Y:S04]  /*14d50*/  LDL.LU.64 R8, [R1+0x790] ;  /* 0x0007900001087983 */ /* 0x000f280000300a00 */
[----:B------:R0:W-:Y:S04]  /*14d60*/  STL [R1+0x4014], R0 ;  /* 0x0040140001007387 */ /* 0x0001e80000100800 */
[----:B------:R-:W-:Y:S01]  /*14d70*/  STL [R1+0x4020], R6 ;  /* 0x0040200601007387 */ /* 0x000fe20000100800 */
[----:B0-----:R-:W-:-:S03]  /*14d80*/  IMAD.MOV.U32 R0, RZ, RZ, R7 ;  /* 0x000000ffff007224 */ /* 0x001fc600078e0007 */
[----:B------:R-:W-:Y:S04]  /*14d90*/  STL [R1+0x4028], R4 ;  /* 0x0040280401007387 */ /* 0x000fe80000100800 */
[----:B------:R0:W-:Y:S02]  /*14da0*/  STL [R1+0x401c], R0 ;  /* 0x00401c0001007387 */ /* 0x0001e40000100800 */
[----:B0-----:R-:W-:Y:S02]  /*14db0*/  IMAD.MOV.U32 R0, RZ, RZ, R5 ;  /* 0x000000ffff007224 */ /* 0x001fe400078e0005 */
[----:B------:R-:W2:Y:S04]  /*14dc0*/  LDL.LU.64 R4, [R1+0x798] ;  /* 0x0007980001047983 */ /* 0x000ea80000300a00 */
[----:B------:R-:W2:Y:S04]  /*14dd0*/  LDL.64 R16, [R1+0x1758] ;  /* 0x0017580001107983 */ /* 0x000ea80000100a00 */
[----:B------:R0:W-:Y:S04]  /*14de0*/  STL [R1+0x4024], R0 ;  /* 0x0040240001007387 */ /* 0x0001e80000100800 */
[----:B------:R-:W2:Y:S04]  /*14df0*/  LDL.64 R14, [R1+0x1760] ;  /* 0x00176000010e7983 */ /* 0x000ea80000100a00 */
[----:B------:R1:W-:Y:S01]  /*14e00*/  STL [R1+0x4030], R28 ;  /* 0x0040301c01007387 */ /* 0x0003e20000100800 */
[----:B0-----:R-:W-:-:S03]  /*14e10*/  IMAD.MOV.U32 R0, RZ, RZ, R29 ;  /* 0x000000ffff007224 */ /* 0x001fc600078e001d */
[----:B------:R-:W2:Y:S04]  /*14e20*/  LDL.LU.64 R6, [R1+0x660] ;  /* 0x0006600001067983 */ /* 0x000ea80000300a00 */
[----:B-1----:R-:W2:Y:S04]  /*14e30*/  LDL.LU.64 R28, [R1+0x4830] ;  /* 0x00483000011c7983 */ /* 0x002ea80000300a00 */
[----:B--2---:R-:W-:Y:S04]  /*14e40*/  STL [R1+0x4038], R28 ;  /* 0x0040381c01007387 */ /* 0x004fe80000100800 */
[----:B------:R0:W-:Y:S02]  /*14e50*/  STL [R1+0x402c], R0 ;  /* 0x00402c0001007387 */ /* 0x0001e40000100800 */
[----:B0-----:R-:W-:-:S02]  /*14e60*/  IMAD.MOV.U32 R0, RZ, RZ, R29 ;  /* 0x000000ffff007224 */ /* 0x001fc400078e001d */
[----:B------:R-:W2:Y:S04]  /*14e70*/  LDL.LU.64 R28, [R1+0x4828] ;  /* 0x00482800011c7983 */ /* 0x000ea80000300a00 */
[----:B--2---:R-:W-:Y:S04]  /*14e80*/  STL [R1+0x4040], R28 ;  /* 0x0040401c01007387 */ /* 0x004fe80000100800 */
[----:B------:R0:W-:Y:S02]  /*14e90*/  STL [R1+0x4034], R0 ;  /* 0x0040340001007387 */ /* 0x0001e40000100800 */
[----:B0-----:R-:W-:-:S02]  /*14ea0*/  IMAD.MOV.U32 R0, RZ, RZ, R29 ;  /* 0x000000ffff007224 */ /* 0x001fc400078e001d */
[----:B------:R-:W2:Y:S04]  /*14eb0*/  LDL.64 R28, [R1+0x1768] ;  /* 0x00176800011c7983 */ /* 0x000ea80000100a00 */
[----:B------:R0:W-:Y:S04]  /*14ec0*/  STL [R1+0x403c], R0 ;  /* 0x00403c0001007387 */ /* 0x0001e80000100800 */
[----:B------:R1:W-:Y:S01]  /*14ed0*/  STL [R1+0x4048], R2 ;  /* 0x0040480201007387 */ /* 0x0003e20000100800 */
[----:B0-----:R-:W-:-:S03]  /*14ee0*/  IMAD.MOV.U32 R0, RZ, RZ, R3 ;  /* 0x000000ffff007224 */ /* 0x001fc600078e0003 */
        /* <DEDUP_REMOVED lines=8> */
[----:B------:R-:W2:Y:S01]  /*14f70*/  LDL.LU.64 R2, [R1+0x4810] ;  /* 0x0048100001027983 */ /* 0x000ea20000300a00 */
[----:B------:R-:W-:Y:S02]  /*14f80*/  IMAD.MOV.U32 R25, RZ, RZ, R19 ;  /* 0x000000ffff197224 */ /* 0x000fe400078e0013 */
[----:B------:R-:W-:Y:S02]  /*14f90*/  IMAD.MOV.U32 R19, RZ, RZ, R11 ;  /* 0x000000ffff137224 */ /* 0x000fe400078e000b */
[----:B------:R-:W0:Y:S01]  /*14fa0*/  LDC R11, c[0x0][0x3a8] ;  /* 0x0000ea00ff0b7b82 */ /* 0x000e220000000800 */
[----:B--2---:R-:W-:Y:S04]  /*14fb0*/  STL [R1+0x4060], R2 ;  /* 0x0040600201007387 */ /* 0x004fe80000100800 */
[----:B------:R1:W-:Y:S02]  /*14fc0*/  STL [R1+0x4054], R0 ;  /* 0x0040540001007387 */ /* 0x0003e40000100800 */
[----:B-1----:R-:W-:-:S02]  /*14fd0*/  IMAD.MOV.U32 R0, RZ, RZ, R3 ;  /* 0x000000ffff007224 */ /* 0x002fc400078e0003 */
[----:B------:R-:W2:Y:S04]  /*14fe0*/  LDL.LU.64 R2, [R1+0x4808] ;  /* 0x0048080001027983 */ /* 0x000ea80000300a00 */
[----:B---3--:R1:W-:Y:S04]  /*14ff0*/  STL [R1+0x4068], R12 ;  /* 0x0040680c01007387 */ /* 0x0083e80000100800 */
[----:B------:R3:W-:Y:S04]  /*15000*/  STL [R1+0x405c], R0 ;  /* 0x00405c0001007387 */ /* 0x0007e80000100800 */
[----:B----4-:R4:W-:Y:S01]  /*15010*/  STL [R1+0x4070], R8 ;  /* 0x0040700801007387 */ /* 0x0109e20000100800 */
[----:B------:R-:W-:Y:S01]  /*15020*/  IMAD.MOV.U32 R24, RZ, RZ, R18 ;  /* 0x000000ffff187224 */ /* 0x000fe200078e0012 */
[----:B-1----:R-:W1:Y:S01]  /*15030*/  LDC R12, c[0x0][0x3a8] ;  /* 0x0000ea00ff0c7b82 */ /* 0x002e620000000800 */
[----:B---3--:R-:W-:-:S05]  /*15040*/  IMAD.MOV.U32 R0, RZ, RZ, R13 ;  /* 0x000000ffff007224 */ /* 0x008fca00078e000d */
[----:B------:R3:W-:Y:S01]  /*15050*/  STL [R1+0x4064], R0 ;  /* 0x0040640001007387 */ /* 0x0007e20000100800 */
[----:B----4-:R-:W-:Y:S01]  /*15060*/  IMAD.MOV.U32 R8, RZ, RZ, R5 ;  /* 0x000000ffff087224 */ /* 0x010fe200078e0005 */
[----:B------:R-:W4:Y:S01]  /*15070*/  LDC R13, c[0x0][0x3a8] ;  /* 0x0000ea00ff0d7b82 */ /* 0x000f220000000800 */
[----:B---3--:R-:W-:Y:S02]  /*15080*/  IMAD.MOV.U32 R0, RZ, RZ, R9 ;  /* 0x000000ffff007224 */ /* 0x008fe400078e0009 */
[----:B------:R-:W-:Y:S01]  /*15090*/  IMAD.MOV.U32 R18, RZ, RZ, R10 ;  /* 0x000000ffff127224 */ /* 0x000fe200078e000a */
[----:B--2---:R-:W-:Y:S04]  /*150a0*/  STL [R1+0x4078], R2 ;  /* 0x0040780201007387 */ /* 0x004fe80000100800 */
[----:B------:R0:W-:Y:S04]  /*150b0*/  STL [R1+0x406c], R0 ;  /* 0x00406c0001007387 */ /* 0x0001e80000100800 */
[----:B------:R2:W-:Y:S04]  /*150c0*/  STL [R1+0x4074], R3 ;  /* 0x0040740301007387 */ /* 0x0005e80000100800 */
[----:B------:R3:W-:Y:S01]  /*150d0*/  STL [R1+0x4080], R4 ;  /* 0x0040800401007387 */ /* 0x0007e20000100800 */
[----:B0-----:R-:W-:-:S03]  /*150e0*/  IMAD R0, R11, 0x7f, RZ ;  /* 0x0000007f0b007824 */ /* 0x001fc600078e02ff */
[----:B------:R-:W-:Y:S01]  /*150f0*/  STL [R1+0x407c], R8 ;  /* 0x00407c0801007387 */ /* 0x000fe20000100800 */
[----:B--2---:R-:W-:-:S03]  /*15100*/  IMAD.WIDE R2, R0, 0x2, R16 ;  /* 0x0000000200027825 */ /* 0x004fc600078e0210 */
[----:B------:R0:W-:Y:S01]  /*15110*/  STL [R1+0x4088], R6 ;  /* 0x0040880601007387 */ /* 0x0001e20000100800 */
[----:B---3--:R-:W-:-:S03]  /*15120*/  IMAD.WIDE R4, R0, 0x2, R14 ;  /* 0x0000000200047825 */ /* 0x008fc600078e020e */
[----:B------:R-:W-:Y:S01]  /*15130*/  STL [R1+0x408c], R2 ;  /* 0x00408c0201007387 */ /* 0x000fe20000100800 */
[----:B0-----:R-:W-:-:S05]  /*15140*/  IMAD.MOV.U32 R6, RZ, RZ, R7 ;  /* 0x000000ffff067224 */ /* 0x001fca00078e0007 */
[----:B------:R-:W-:Y:S04]  /*15150*/  STL [R1+0x4084], R6 ;  /* 0x0040840601007387 */ /* 0x000fe80000100800 */
[----:B------:R0:W-:Y:S04]  /*15160*/  STL [R1+0x3ff0], R3 ;  /* 0x003ff00301007387 */ /* 0x0001e80000100800 */
[----:B------:R-:W-:Y:S04]  /*15170*/  STL [R1+0x3ff4], R4 ;  /* 0x003ff40401007387 */ /* 0x000fe80000100800 */
[----:B------:R2:W-:Y:S01]  /*15180*/  STL [R1+0x3fe8], R5 ;  /* 0x003fe80501007387 */ /* 0x0005e20000100800 */
[----:B0-----:R-:W-:-:S05]  /*15190*/  IMAD.WIDE R2, R0, 0x2, R28 ;  /* 0x0000000200027825 */ /* 0x001fca00078e021c */
[----:B------:R-:W-:Y:S01]  /*151a0*/  STL [R1+0x3fec], R2 ;  /* 0x003fec0201007387 */ /* 0x000fe20000100800 */
[----:B--2---:R-:W-:-:S03]  /*151b0*/  IMAD.WIDE R4, R0, 0x2, R26 ;  /* 0x0000000200047825 */ /* 0x004fc600078e021a */
[----:B------:R0:W-:Y:S01]  /*151c0*/  STL [R1+0x3fe0], R3 ;  /* 0x003fe00301007387 */ /* 0x0001e20000100800 */
[----:B------:R-:W-:-:S03]  /*151d0*/  IMAD.WIDE R6, R0, 0x2, R24 ;  /* 0x0000000200067825 */ /* 0x000fc600078e0218 */
[----:B------:R-:W-:Y:S04]  /*151e0*/  STL [R1+0x3fe4], R4 ;  /* 0x003fe40401007387 */ /* 0x000fe80000100800 */
[----:B------:R2:W-:Y:S01]  /*151f0*/  STL [R1+0x3fd8], R5 ;  /* 0x003fd80501007387 */ /* 0x0005e20000100800 */
[----:B------:R-:W-:Y:S02]  /*15200*/  IMAD R8, R11, 0x7e, RZ ;  /* 0x0000007e0b087824 */ /* 0x000fe400078e02ff */
[C---:B0-----:R-:W-:Y:S01]  /*15210*/  IMAD.WIDE R2, R0.reuse, 0x2, R20 ;  /* 0x0000000200027825 */ /* 0x041fe200078e0214 */
[----:B------:R-:W-:Y:S03]  /*15220*/  STL [R1+0x3fdc], R6 ;  /* 0x003fdc0601007387 */ /* 0x000fe60000100800 */
[C---:B--2---:R-:W-:Y:S01]  /*15230*/  IMAD.WIDE R4, R0.reuse, 0x2, R22 ;  /* 0x0000000200047825 */ /* 0x044fe200078e0216 */
[----:B------:R0:W-:Y:S04]  /*15240*/  STL [R1+0x3fd0], R7 ;  /* 0x003fd00701007387 */ /* 0x0001e80000100800 */
[----:B------:R-:W-:Y:S04]  /*15250*/  STL [R1+0x3fd4], R4 ;  /* 0x003fd40401007387 */ /* 0x000fe80000100800 */
[----:B------:R2:W-:Y:S01]  /*15260*/  STL [R1+0x3fc8], R5 ;  /* 0x003fc80501007387 */ /* 0x0005e20000100800 */
[----:B0-----:R-:W-:-:S03]  /*15270*/  IMAD.WIDE R6, R0, 0x2, R18 ;  /* 0x0000000200067825 */ /* 0x001fc600078e0212 */
[----:B------:R-:W-:Y:S04]  /*15280*/  STL [R1+0x3fcc], R2 ;  /* 0x003fcc0201007387 */ /* 0x000fe80000100800 */
[----:B------:R0:W-:Y:S01]  /*15290*/  STL [R1+0x3fc0], R3 ;  /* 0x003fc00301007387 */ /* 0x0001e20000100800 */
[----:B--2---:R-:W-:-:S03]  /*152a0*/  IMAD.WIDE R4, R8, 0x2, R16 ;  /* 0x0000000208047825 */ /* 0x004fc600078e0210 */
[----:B------:R-:W-:Y:S04]  /*152b0*/  STL [R1+0x3fc4], R6 ;  /* 0x003fc40601007387 */ /* 0x000fe80000100800 */
[----:B------:R2:W-:Y:S01]  /*152c0*/  STL [R1+0x3fb8], R7 ;  /* 0x003fb80701007387 */ /* 0x0005e20000100800 */
[----:B0-----:R-:W-:-:S03]  /*152d0*/  IMAD.WIDE R2, R8, 0x2, R14 ;  /* 0x0000000208027825 */ /* 0x001fc600078e020e */
[----:B------:R-:W-:Y:S04]  /*152e0*/  STL [R1+0x3fbc], R4 ;  /* 0x003fbc0401007387 */ /* 0x000fe80000100800 */
[----:B------:R0:W-:Y:S01]  /*152f0*/  STL [R1+0x3fb0], R5 ;  /* 0x003fb00501007387 */ /* 0x0001e20000100800 */
[----:B--2---:R-:W-:-:S03]  /*15300*/  IMAD.WIDE R6, R8, 0x2, R26 ;  /* 0x0000000208067825 */ /* 0x004fc600078e021a */
[----:B------:R-:W-:Y:S01]  /*15310*/  STL [R1+0x3fb4], R2 ;  /* 0x003fb40201007387 */ /* 0x000fe20000100800 */
[----:B0-----:R-:W-:-:S03]  /*15320*/  IMAD.WIDE R4, R8, 0x2, R28 ;  /* 0x0000000208047825 */ /* 0x001fc600078e021c */
[----:B------:R0:W-:Y:S04]  /*15330*/  STL [R1+0x3fa8], R3 ;  /* 0x003fa80301007387 */ /* 0x0001e80000100800 */
[----:B------:R-:W-:Y:S04]  /*15340*/  STL [R1+0x3fac], R4 ;  /* 0x003fac0401007387 */ /* 0x000fe80000100800 */
[----:B------:R2:W-:Y:S01]  /*15350*/  STL [R1+0x3fa0], R5 ;  /* 0x003fa00501007387 */ /* 0x0005e20000100800 */
[----:B0-----:R-:W-:-:S03]  /*15360*/  IMAD.WIDE R2, R8, 0x2, R24 ;  /* 0x0000000208027825 */ /* 0x001fc600078e0218 */
[----:B------:R-:W-:Y:S04]  /*15370*/  STL [R1+0x3fa4], R6 ;  /* 0x003fa40601007387 */ /* 0x000fe80000100800 */
[----:B------:R0:W-:Y:S01]  /*15380*/  STL [R1+0x3f98], R7 ;  /* 0x003f980701007387 */ /* 0x0001e20000100800 */
[----:B--2---:R-:W-:-:S03]  /*15390*/  IMAD.WIDE R4, R8, 0x2, R22 ;  /* 0x0000000208047825 */ /* 0x004fc600078e0216 */
[----:B------:R-:W-:Y:S01]  /*153a0*/  STL [R1+0x3f9c], R2 ;  /* 0x003f9c0201007387 */ /* 0x000fe20000100800 */
[----:B------:R-:W-:-:S03]  /*153b0*/  IMAD R0, R11, 0x7d, RZ ;  /* 0x0000007d0b007824 */ /* 0x000fc600078e02ff */
[----:B------:R2:W-:Y:S01]  /*153c0*/  STL [R1+0x3f90], R3 ;  /* 0x003f900301007387 */ /* 0x0005e20000100800 */
[----:B0-----:R-:W-:-:S03]  /*153d0*/  IMAD.WIDE R6, R8, 0x2, R18 ;  /* 0x0000000208067825 */ /* 0x001fc600078e0212 */
[----:B------:R-:W-:Y:S01]  /*153e0*/  STL [R1+0x3f94], R4 ;  /* 0x003f940401007387 */ /* 0x000fe20000100800 */
[----:B--2---:R-:W-:-:S03]  /*153f0*/  IMAD.WIDE R2, R8, 0x2, R20 ;  /* 0x0000000208027825 */ /* 0x004fc600078e0214 */
        /* <DEDUP_REMOVED lines=289> */
[----:B------:R-:W-:Y:S01]  /*16610*/  STL [R1+0x3ca0], R5 ;  /* 0x003ca00501007387 */ /* 0x000fe20000100800 */
[----:B0-----:R-:W-:-:S03]  /*16620*/  IMAD.WIDE R2, R8, 0x2, R24 ;  /* 0x0000000208027825 */ /* 0x001fc600078e0218 */
[----:B------:R-:W-:Y:S04]  /*16630*/  STL [R1+0x3ca4], R6 ;  /* 0x003ca40601007387 */ /* 0x000fe80000100800 */
[----:B------:R0:W-:Y:S01]  /*16640*/  STL [R1+0x3c98], R7 ;  /* 0x003c980701007387 */ /* 0x0001e20000100800 */
[----:B------:R-:W-:-:S03]  /*16650*/  IMAD R0, R11, 0x71, RZ ;  /* 0x000000710b007824 */ /* 0x000fc600078e02ff */
[----:B------:R-:W-:Y:S04]  /*16660*/  STL [R1+0x3c9c], R2 ;  /* 0x003c9c0201007387 */ /* 0x000fe80000100800 */
[----:B------:R2:W-:Y:S01]  /*16670*/  STL [R1+0x3c90], R3 ;  /* 0x003c900301007387 */ /* 0x0005e20000100800 */
[----:B0-----:R-:W-:-:S04]  /*16680*/  IMAD.WIDE R6, R8, 0x2, R22 ;  /* 0x0000000208067825 */ /* 0x001fc800078e0216 */
[C---:B------:R-:W-:Y:S01]  /*16690*/  IMAD.WIDE R4, R8.reuse, 0x2, R18 ;  /* 0x0000000208047825 */ /* 0x040fe200078e0212 */
[----:B------:R-:W-:Y:S03]  /*166a0*/  STL [R1+0x3c94], R6 ;  /* 0x003c940601007387 */ /* 0x000fe60000100800 */
[----:B--2---:R-:W-:Y:S01]  /*166b0*/  IMAD.WIDE R2, R8, 0x2, R20 ;  /* 0x0000000208027825 */ /* 0x004fe200078e0214 */
        /* <DEDUP_REMOVED lines=336> */
[----:B------:R-:W-:-:S04]  /*17bc0*/  IMAD.WIDE R8, R10, 0x2, R24 ;  /* 0x000000020a087825 */ /* 0x000fc800078e0218 */
[----:B--2---:R-:W-:Y:S01]  /*17bd0*/  IMAD.WIDE R4, R10, 0x2, R28 ;  /* 0x000000020a047825 */ /* 0x004fe200078e021c */
[----:B------:R0:W-:Y:S04]  /*17be0*/  STL [R1+0x3928], R3 ;  /* 0x0039280301007387 */ /* 0x0001e80000100800 */
[----:B------:R-:W-:Y:S01]  /*17bf0*/  STL [R1+0x392c], R4 ;  /* 0x00392c0401007387 */ /* 0x000fe20000100800 */
[----:B------:R-:W-:-:S03]  /*17c00*/  IMAD R0, R11, 0x63, RZ ;  /* 0x000000630b007824 */ /* 0x000fc600078e02ff */
        /* <DEDUP_REMOVED lines=143> */
[----:B------:R-:W-:Y:S01]  /*18500*/  STL [R1+0x21a0], R9 ;  /* 0x0021a00901007387 */ /* 0x000fe20000100800 */
[----:B0-----:R-:W-:-:S03]  /*18510*/  IMAD.WIDE R6, R10, 0x2, R26 ;  /* 0x000000020a067825 */ /* 0x001fc600078e021a */
[----:B------:R-:W-:Y:S04]  /*18520*/  STL [R1+0x21ac], R2 ;  /* 0x0021ac0201007387 */ /* 0x000fe80000100800 */
[----:B------:R0:W-:Y:S04]  /*18530*/  STL [R1+0x21a8], R3 ;  /* 0x0021a80301007387 */ /* 0x0001e80000100800 */
[----:B------:R-:W-:Y:S04]  /*18540*/  STL [R1+0x21b4], R4 ;  /* 0x0021b40401007387 */ /* 0x000fe80000100800 */
[----:B------:R2:W-:Y:S01]  /*18550*/  STL [R1+0x21b0], R5 ;  /* 0x0021b00501007387 */ /* 0x0005e20000100800 */
[----:B0-----:R-:W-:-:S03]  /*18560*/  IMAD.WIDE R2, R10, 0x2, R24 ;  /* 0x000000020a027825 */ /* 0x001fc600078e0218 */
[----:B------:R-:W-:Y:S04]  /*18570*/  STL [R1+0x21bc], R6 ;  /* 0x0021bc0601007387 */ /* 0x000fe80000100800 */
[----:B------:R0:W-:Y:S04]  /*18580*/  STL [R1+0x21b8], R7 ;  /* 0x0021b80701007387 */ /* 0x0001e80000100800 */
[----:B------:R-:W-:Y:S01]  /*18590*/  STL [R1+0x21c4], R2 ;  /* 0x0021c40201007387 */ /* 0x000fe20000100800 */
[----:B------:R-:W-:-:S03]  /*185a0*/  IMAD R0, R11, 0x5d, RZ ;  /* 0x0000005d0b007824 */ /* 0x000fc600078e02ff */
[----:B------:R3:W-:Y:S01]  /*185b0*/  STL [R1+0x21c0], R3 ;  /* 0x0021c00301007387 */ /* 0x0007e20000100800 */
[----:B--2---:R-:W-:-:S04]  /*185c0*/  IMAD.WIDE R4, R10, 0x2, R20 ;  /* 0x000000020a047825 */ /* 0x004fc800078e0214 */
[----:B0-----:R-:W-:-:S04]  /*185d0*/  IMAD.WIDE R6, R10, 0x2, R18 ;  /* 0x000000020a067825 */ /* 0x001fc800078e0212 */
[----:B---3--:R-:W-:-:S04]  /*185e0*/  IMAD.WIDE R2, R10, 0x2, R22 ;  /* 0x000000020a027825 */ /* 0x008fc800078e0216 */
[C---:B------:R-:W-:Y:S01]  /*185f0*/  IMAD.WIDE R8, R0.reuse, 0x2, R16 ;  /* 0x0000000200087825 */ /* 0x040fe200078e0210 */
[----:B------:R-:W-:Y:S04]  /*18600*/  STL [R1+0x21cc], R2 ;  /* 0x0021cc0201007387 */ /* 0x000fe80000100800 */
        /* <DEDUP_REMOVED lines=18> */
[----:B-1----:R-:W-:Y:S02]  /*18730*/  IMAD R10, R12, 0x5c, RZ ;  /* 0x0000005c0c0a7824 */ /* 0x002fe400078e02ff */
[C---:B--2---:R-:W-:Y:S01]  /*18740*/  IMAD.WIDE R4, R0.reuse, 0x2, R20 ;  /* 0x0000000200047825 */ /* 0x044fe200078e0214 */
[----:B------:R1:W-:Y:S01]  /*18750*/  STL [R1+0x2200], R3 ;  /* 0x0022000301007387 */ /* 0x0003e20000100800 */
[----:B------:R-:W2:Y:S02]  /*18760*/  LDC R12, c[0x0][0x3a8] ;  /* 0x0000ea00ff0c7b82 */ /* 0x000ea40000000800 */
[----:B0-----:R-:W-:-:S04]  /*18770*/  IMAD.WIDE R6, R0, 0x2, R18 ;  /* 0x0000000200067825 */ /* 0x001fc800078e0212 */
[----:B-1----:R-:W-:-:S04]  /*18780*/  IMAD.WIDE R2, R0, 0x2, R22 ;  /* 0x0000000200027825 */ /* 0x002fc800078e0216 */
        /* <DEDUP_REMOVED lines=8> */
[----:B-1----:R-:W-:-:S03]  /*18810*/  IMAD.WIDE R4, R10, 0x2, R28 ;  /* 0x000000020a047825 */ /* 0x002fc600078e021c */
        /* <DEDUP_REMOVED lines=11> */
[----:B----4-:R-:W-:Y:S02]  /*188d0*/  IMAD R0, R13, 0x5b, RZ ;  /* 0x0000005b0d007824 */ /* 0x010fe400078e02ff */
[C---:B-1----:R-:W-:Y:S01]  /*188e0*/  IMAD.WIDE R4, R10.reuse, 0x2, R20 ;  /* 0x000000020a047825 */ /* 0x042fe200078e0214 */
[----:B------:R1:W-:Y:S01]  /*188f0*/  STL [R1+0x2240], R3 ;  /* 0x0022400301007387 */ /* 0x0003e20000100800 */
[----:B------:R-:W3:Y:S02]  /*18900*/  LDC R13, c[0x0][0x3a8] ;  /* 0x0000ea00ff0d7b82 */ /* 0x000ee40000000800 */
        /* <DEDUP_REMOVED lines=22> */
[----:B--2---:R-:W-:Y:S02]  /*18a70*/  IMAD R10, R12, 0x5a, RZ ;  /* 0x0000005a0c0a7824 */ /* 0x004fe400078e02ff */
[C---:B-1----:R-:W-:Y:S01]  /*18a80*/  IMAD.WIDE R4, R0.reuse, 0x2, R20 ;  /* 0x0000000200047825 */ /* 0x042fe200078e0214 */
        /* <DEDUP_REMOVED lines=24> */
[----:B---3--:R-:W-:Y:S02]  /*18c10*/  IMAD R0, R13, 0x59, RZ ;  /* 0x000000590d007824 */ /* 0x008fe400078e02ff */
        /* <DEDUP_REMOVED lines=649> */
[----:B--2---:R-:W-:Y:S02]  /*1b4b0*/  IMAD.SHL.U32 R10, R12, 0x40, RZ ;  /* 0x000000400c0a7824 */ /* 0x004fe400078e00ff */
        /* <DEDUP_REMOVED lines=1590> */
[----:B-1----:R-:W-:Y:S02]  /*21820*/  IMAD.WIDE R2, R10, 0x2, R22 ;  /* 0x000000020a027825 */ /* 0x002fe400078e0216 */
[----:B------:R-:W0:Y:S02]  /*21830*/  LDC R10, c[0x0][0x3a8] ;  /* 0x0000ea00ff0a7b82 */ /* 0x000e240000000800 */
[C---:B------:R-:W-:Y:S01]  /*21840*/  IMAD.WIDE R8, R0.reuse, 0x2, R16 ;  /* 0x0000000200087825 */ /* 0x040fe200078e0210 */
[----:B------:R-:W-:Y:S04]  /*21850*/  STL [R1+0x3834], R2 ;  /* 0x0038340201007387 */ /* 0x000fe80000100800 */
[----:B------:R1:W-:Y:S04]  /*21860*/  STL [R1+0x3830], R3 ;  /* 0x0038300301007387 */ /* 0x0003e80000100800 */
[----:B------:R-:W-:Y:S04]  /*21870*/  STL [R1+0x383c], R4 ;  /* 0x00383c0401007387 */ /* 0x000fe80000100800 */
[----:B------:R4:W-:Y:S01]  /*21880*/  STL [R1+0x3838], R5 ;  /* 0x0038380501007387 */ /* 0x0009e20000100800 */
[----:B-1----:R-:W-:-:S03]  /*21890*/  IMAD.WIDE R2, R0, 0x2, R14 ;  /* 0x0000000200027825 */ /* 0x002fc600078e020e */
[----:B------:R-:W-:Y:S04]  /*218a0*/  STL [R1+0x3844], R6 ;  /* 0x0038440601007387 */ /* 0x000fe80000100800 */
[----:B------:R1:W-:Y:S01]  /*218b0*/  STL [R1+0x3840], R7 ;  /* 0x0038400701007387 */ /* 0x0003e20000100800 */
[----:B----4-:R-:W-:-:S03]  /*218c0*/  IMAD.WIDE R4, R0, 0x2, R28 ;  /* 0x0000000200047825 */ /* 0x010fc600078e021c */
        /* <DEDUP_REMOVED lines=10> */
[----:B------:R-:W-:Y:S01]  /*21970*/  STL [R1+0x3860], R7 ;  /* 0x0038600701007387 */ /* 0x000fe20000100800 */
[----:B----4-:R-:W-:-:S03]  /*21980*/  IMAD.WIDE R4, R0, 0x2, R20 ;  /* 0x0000000200047825 */ /* 0x010fc600078e0214 */
[----:B------:R2:W-:Y:S04]  /*21990*/  STL [R1+0x386c], R8 ;  /* 0x00386c0801007387 */ /* 0x0005e80000100800 */
[----:B------:R1:W-:Y:S04]  /*219a0*/  STL [R1+0x3868], R9 ;  /* 0x0038680901007387 */ /* 0x0003e80000100800 */
[----:B------:R-:W-:Y:S01]  /*219b0*/  STL [R1+0x3874], R2 ;  /* 0x0038740201007387 */ /* 0x000fe20000100800 */
[----:B--2---:R-:W-:-:S03]  /*219c0*/  IMAD.SHL.U32 R8, R12, 0x2, RZ ;  /* 0x000000020c087824 */ /* 0x004fc600078e00ff */
[----:B------:R2:W-:Y:S01]  /*219d0*/  STL [R1+0x3870], R3 ;  /* 0x0038700301007387 */ /* 0x0005e20000100800 */
[----:B-1----:R-:W1:Y:S01]  /*219e0*/  LDC R9, c[0x0][0x3a8] ;  /* 0x0000ea00ff097b82 */ /* 0x002e620000000800 */
[----:B------:R-:W-:Y:S02]  /*219f0*/  IMAD.WIDE R6, R8, 0x2, R16 ;  /* 0x0000000208067825 */ /* 0x000fe400078e0210 */
[----:B------:R-:W-:Y:S05]  /*21a00*/  STL [R1+0x387c], R4 ;  /* 0x00387c0401007387 */ /* 0x000fea0000100800 */
[----:B------:R-:W4:Y:S01]  /*21a10*/  LDC R12, c[0x0][0x3a8] ;  /* 0x0000ea00ff0c7b82 */ /* 0x000f220000000800 */
[----:B--2---:R-:W-:Y:S01]  /*21a20*/  IMAD.WIDE R2, R0, 0x2, R18 ;  /* 0x0000000200027825 */ /* 0x004fe200078e0212 */
[----:B------:R2:W-:Y:S04]  /*21a30*/  STL [R1+0x3878], R5 ;  /* 0x0038780501007387 */ /* 0x0005e80000100800 */
[----:B------:R-:W-:Y:S02]  /*21a40*/  STL [R1+0x3884], R2 ;  /* 0x0038840201007387 */ /* 0x000fe40000100800 */
[----:B------:R-:W0:Y:S02]  /*21a50*/  LDC R0, c[0x0][0x3a8] ;  /* 0x0000ea00ff007b82 */ /* 0x000e240000000800 */
[----:B------:R3:W-:Y:S01]  /*21a60*/  STL [R1+0x3880], R3 ;  /* 0x0038800301007387 */ /* 0x0007e20000100800 */
[----:B--2---:R-:W-:-:S03]  /*21a70*/  IMAD.WIDE R4, R8, 0x2, R14 ;  /* 0x0000000208047825 */ /* 0x004fc600078e020e */
[----:B------:R-:W-:Y:S02]  /*21a80*/  STL [R1+0x388c], R6 ;  /* 0x00388c0601007387 */ /* 0x000fe40000100800 */
[----:B------:R-:W2:Y:S02]  /*21a90*/  LDC R14, c[0x0][0x3a8] ;  /* 0x0000ea00ff0e7b82 */ /* 0x000ea40000000800 */
[----:B------:R3:W-:Y:S02]  /*21aa0*/  STL [R1+0x3888], R7 ;  /* 0x0038880701007387 */ /* 0x0007e40000100800 */
[C---:B---3--:R-:W-:Y:S02]  /*21ab0*/  IMAD.WIDE R2, R8.reuse, 0x2, R28 ;  /* 0x0000000208027825 */ /* 0x048fe400078e021c */
[----:B------:R-:W-:Y:S02]  /*21ac0*/  STL [R1+0x3894], R4 ;  /* 0x0038940401007387 */ /* 0x000fe40000100800 */
[----:B------:R-:W3:Y:S02]  /*21ad0*/  LDC R15, c[0x0][0x3a8] ;  /* 0x0000ea00ff0f7b82 */ /* 0x000ee40000000800 */
[----:B------:R1:W-:Y:S01]  /*21ae0*/  STL [R1+0x3890], R5 ;  /* 0x0038900501007387 */ /* 0x0003e20000100800 */
[----:B------:R-:W-:-:S03]  /*21af0*/  IMAD.WIDE R6, R8, 0x2, R24 ;  /* 0x0000000208067825 */ /* 0x000fc600078e0218 */
[----:B------:R-:W-:Y:S02]  /*21b00*/  STL [R1+0x389c], R2 ;  /* 0x00389c0201007387 */ /* 0x000fe40000100800 */
[----:B------:R-:W0:Y:S01]  /*21b10*/  LDC R16, c[0x0][0x3a8] ;  /* 0x0000ea00ff107b82 */ /* 0x000e220000000800 */
[C---:B-1----:R-:W-:Y:S01]  /*21b20*/  IMAD.WIDE R4, R8.reuse, 0x2, R26 ;  /* 0x0000000208047825 */ /* 0x042fe200078e021a */
[----:B------:R1:W-:Y:S04]  /*21b30*/  STL [R1+0x3898], R3 ;  /* 0x0038980301007387 */ /* 0x0003e80000100800 */
[----:B------:R-:W-:Y:S04]  /*21b40*/  STL [R1+0x38a4], R4 ;  /* 0x0038a40401007387 */ /* 0x000fe80000100800 */
[----:B------:R4:W-:Y:S01]  /*21b50*/  STL [R1+0x38a0], R5 ;  /* 0x0038a00501007387 */ /* 0x0009e20000100800 */
[----:B-1----:R-:W-:-:S03]  /*21b60*/  IMAD.WIDE R2, R8, 0x2, R22 ;  /* 0x0000000208027825 */ /* 0x002fc600078e0216 */
[----:B------:R-:W-:Y:S04]  /*21b70*/  STL [R1+0x38ac], R6 ;  /* 0x0038ac0601007387 */ /* 0x000fe80000100800 */
[----:B------:R-:W-:Y:S01]  /*21b80*/  STL [R1+0x38a8], R7 ;  /* 0x0038a80701007387 */ /* 0x000fe20000100800 */
[----:B----4-:R-:W-:-:S03]  /*21b90*/  IMAD.WIDE R4, R8, 0x2, R20 ;  /* 0x0000000208047825 */ /* 0x010fc600078e0214 */
[----:B------:R-:W-:Y:S04]  /*21ba0*/  STL [R1+0x38b4], R2 ;  /* 0x0038b40201007387 */ /* 0x000fe80000100800 */
[----:B------:R1:W-:Y:S04]  /*21bb0*/  STL [R1+0x38b0], R3 ;  /* 0x0038b00301007387 */ /* 0x0003e80000100800 */
[----:B-1----:R-:W4:Y:S04]  /*21bc0*/  LDL.64 R2, [R1+0x1758] ;  /* 0x0017580001027983 */ /* 0x002f280000100a00 */
[----:B------:R-:W-:Y:S04]  /*21bd0*/  STL [R1+0x38bc], R4 ;  /* 0x0038bc0401007387 */ /* 0x000fe80000100800 */
[----:B------:R1:W-:Y:S04]  /*21be0*/  STL [R1+0x38b8], R5 ;  /* 0x0038b80501007387 */ /* 0x0003e80000100800 */
[----:B-1----:R-:W2:Y:S01]  /*21bf0*/  LDL.64 R4, [R1+0x1760] ;  /* 0x0017600001047983 */ /* 0x002ea20000100a00 */
[----:B------:R-:W-:-:S05]  /*21c00*/  IMAD.WIDE R6, R8, 0x2, R18 ;  /* 0x0000000208067825 */ /* 0x000fca00078e0212 */
[----:B------:R-:W-:Y:S04]  /*21c10*/  STL [R1+0x38c4], R6 ;  /* 0x0038c40601007387 */ /* 0x000fe80000100800 */
[----:B------:R0:W-:Y:S02]  /*21c20*/  STL [R1+0x38c0], R7 ;  /* 0x0038c00701007387 */ /* 0x0001e40000100800 */
[----:B0-----:R-:W-:Y:S02]  /*21c30*/  IMAD.WIDE R6, R10, 0x2, R28 ;  /* 0x000000020a067825 */ /* 0x001fe400078e021c */
[----:B------:R-:W3:Y:S02]  /*21c40*/  LDL.LU R29, [R1+0x4804] ;  /* 0x00480400011d7983 */ /* 0x000ee40000300800 */
[----:B----4-:R-:W-:-:S05]  /*21c50*/  IMAD.WIDE R2, R0, 0x2, R2 ;  /* 0x0000000200027825 */ /* 0x010fca00078e0202 */
[----:B------:R-:W-:Y:S04]  /*21c60*/  STL [R1+0x38cc], R2 ;  /* 0x0038cc0201007387 */ /* 0x000fe80000100800 */
[----:B------:R0:W-:Y:S01]  /*21c70*/  STL [R1+0x38c8], R3 ;  /* 0x0038c80301007387 */ /* 0x0001e20000100800 */
[----:B--2---:R-:W-:-:S04]  /*21c80*/  IMAD.WIDE R4, R9, 0x2, R4 ;  /* 0x0000000209047825 */ /* 0x004fc800078e0204 */
[----:B------:R-:W-:Y:S01]  /*21c90*/  IMAD.WIDE R8, R12, 0x2, R26 ;  /* 0x000000020c087825 */ /* 0x000fe200078e021a */
[----:B------:R-:W-:Y:S03]  /*21ca0*/  STL [R1+0x38d4], R4 ;  /* 0x0038d40401007387 */ /* 0x000fe60000100800 */
[----:B0-----:R-:W-:Y:S01]  /*21cb0*/  IMAD.WIDE R2, R13, 0x2, R24 ;  /* 0x000000020d027825 */ /* 0x001fe200078e0218 */
[----:B------:R0:W-:Y:S04]  /*21cc0*/  STL [R1+0x38d0], R5 ;  /* 0x0038d00501007387 */ /* 0x0001e80000100800 */
[----:B------:R-:W-:Y:S04]  /*21cd0*/  STL [R1+0x38dc], R6 ;  /* 0x0038dc0601007387 */ /* 0x000fe80000100800 */
[----:B------:R3:W-:Y:S01]  /*21ce0*/  STL [R1+0x38d8], R7 ;  /* 0x0038d80701007387 */ /* 0x0007e20000100800 */
[----:B0-----:R-:W-:-:S03]  /*21cf0*/  IMAD.WIDE R4, R14, 0x2, R22 ;  /* 0x000000020e047825 */ /* 0x001fc600078e0216 */
[----:B------:R-:W-:Y:S04]  /*21d00*/  STL [R1+0x38e4], R8 ;  /* 0x0038e40801007387 */ /* 0x000fe80000100800 */
[----:B------:R-:W-:Y:S01]  /*21d10*/  STL [R1+0x38e0], R9 ;  /* 0x0038e00901007387 */ /* 0x000fe20000100800 */
[----:B---3--:R-:W-:-:S03]  /*21d20*/  IMAD.WIDE R6, R15, 0x2, R20 ;  /* 0x000000020f067825 */ /* 0x008fc600078e0214 */
[----:B------:R-:W-:Y:S04]  /*21d30*/  STL [R1+0x38ec], R2 ;  /* 0x0038ec0201007387 */ /* 0x000fe80000100800 */
[----:B------:R0:W-:Y:S04]  /*21d40*/  STL [R1+0x38e8], R3 ;  /* 0x0038e80301007387 */ /* 0x0001e80000100800 */
[----:B------:R-:W-:Y:S04]  /*21d50*/  STL [R1+0x38f4], R4 ;  /* 0x0038f40401007387 */ /* 0x000fe80000100800 */
[----:B------:R-:W-:Y:S01]  /*21d60*/  STL [R1+0x38f0], R5 ;  /* 0x0038f00501007387 */ /* 0x000fe20000100800 */
[----:B0-----:R-:W-:-:S03]  /*21d70*/  IMAD.WIDE R2, R16, 0x2, R18 ;  /* 0x0000000210027825 */ /* 0x001fc600078e0212 */
[----:B------:R-:W-:Y:S04]  /*21d80*/  STL [R1+0x38fc], R6 ;  /* 0x0038fc0601007387 */ /* 0x000fe80000100800 */
[----:B------:R-:W-:Y:S04]  /*21d90*/  STL [R1+0x38f8], R7 ;  /* 0x0038f80701007387 */ /* 0x000fe80000100800 */
[----:B------:R-:W-:Y:S04]  /*21da0*/  STL [R1+0x3904], R2 ;  /* 0x0039040201007387 */ /* 0x000fe80000100800 */
[----:B------:R0:W-:Y:S04]  /*21db0*/  STL [R1+0x3900], R3 ;  /* 0x0039000301007387 */ /* 0x0001e80000100800 */
[----:B------:R1:W-:Y:S04]  /*21dc0*/  STL [R1+0x2038], RZ ;  /* 0x002038ff01007387 */ /* 0x0003e80000100800 */
        /* <DEDUP_REMOVED lines=764> */
[----:B------:R1:W-:Y:S01]  /*24d90*/  STL [R1+0x1040], RZ ;  /* 0x001040ff01007387 */ /* 0x0003e20000100800 */
[----:B------:R-:W2:Y:S03]  /*24da0*/  S2R R28, SR_TID.X ;  /* 0x00000000001c7919 */ /* 0x000ea60000002100 */
        /* <DEDUP_REMOVED lines=29> */
[----:B--2---:R-:W-:-:S03]  /*24f80*/  LOP3.LUT R28, R28, 0x3f, RZ, 0xc0, !PT ;  /* 0x0000003f1c1c7812 */ /* 0x004fc600078ec0ff */
[----:B------:R1:W-:Y:S04]  /*24f90*/  STL [R1+0x14a8], RZ ;  /* 0x0014a8ff01007387 */ /* 0x0003e80000100800 */
[----:B------:R1:W-:Y:S04]  /*24fa0*/  STL [R1+0x14ac], RZ ;  /* 0x0014acff01007387 */ /* 0x0003e80000100800 */
[----:B------:R1:W-:Y:S04]  /*24fb0*/  STL [R1+0x13a0], RZ ;  /* 0x0013a0ff01007387 */ /* 0x0003e80000100800 */
[----:B------:R1:W-:Y:S04]  /*24fc0*/  STL [R1+0x13a4], RZ ;  /* 0x0013a4ff01007387 */ /* 0x0003e80000100800 */
[----:B------:R1:W-:Y:S01]  /*24fd0*/  STL [R1+0x13a8], RZ ;  /* 0x0013a8ff01007387 */ /* 0x0003e20000100800 */
[----:B0-----:R-:W-:-:S02]  /*24fe0*/  IMAD.SHL.U32 R3, R28, 0x2, RZ ;  /* 0x000000021c037824 */ /* 0x001fc400078e00ff */
[----:B------:R-:W0:Y:S01]  /*24ff0*/  LDC R28, c[0x0][0x3ac] ;  /* 0x0000eb00ff1c7b82 */ /* 0x000e220000000800 */
        /* <DEDUP_REMOVED lines=14> */
[----:B0-----:R-:W-:Y:S01]  /*250e0*/  IMAD.SHL.U32 R0, R28, 0x80, RZ ;  /* 0x000000801c007824 */ /* 0x001fe200078e00ff */
[----:B------:R-:W-:Y:S01]  /*250f0*/  USHF.R.S32.HI UR6, URZ, 0x1f, UR4 ;  /* 0x0000001fff067899 */ /* 0x000fe20008011404 */
[----:B------:R-:W-:-:S03]  /*25100*/  IMAD.SHL.U32 R11, R11, 0x80, RZ ;  /* 0x000000800b0b7824 */ /* 0x000fc600078e00ff */
[----:B------:R-:W-:Y:S01]  /*25110*/  SHF.R.S32.HI R2, RZ, 0x1f, R0 ;  /* 0x0000001fff027819 */ /* 0x000fe20000011400 */
[----:B------:R-:W-:Y:S01]  /*25120*/  ULEA.HI UR6, UR6, UR4, URZ, 0x7 ;  /* 0x0000000406067291 */ /* 0x000fe2000f8f38ff */
[----:B------:R1:W-:Y:S01]  /*25130*/  STL [R1+0x624], RZ ;  /* 0x000624ff01007387 */ /* 0x0003e20000100800 */
[----:B------:R-:W-:Y:S01]  /*25140*/  SHF.R.S32.HI R4, RZ, 0x1f, R11 ;  /* 0x0000001fff047819 */ /* 0x000fe2000001140b */
[C---:B------:R-:W-:Y:S01]  /*25150*/  IMAD.SHL.U32 R28, R11.reuse, 0x2, RZ ;  /* 0x000000020b1c7824 */ /* 0x040fe200078e00ff */
[----:B------:R-:W-:Y:S01]  /*25160*/  SHF.L.U64.HI R2, R0, 0x1, R2 ;  /* 0x0000000100027819 */ /* 0x000fe20000010202 */
[----:B------:R1:W-:Y:S01]  /*25170*/  STL [R1+0x628], RZ ;  /* 0x000628ff01007387 */ /* 0x0003e20000100800 */
[----:B------:R-:W-:Y:S01]  /*25180*/  SHF.L.U64.HI R0, R11, 0x1, R4 ;  /* 0x000000010b007819 */ /* 0x000fe20000010204 */
[----:B------:R-:W-:Y:S01]  /*25190*/  USHF.R.S32.HI UR6, URZ, 0x7, UR6 ;  /* 0x00000007ff067899 */ /* 0x000fe20008011406 */
[C---:B------:R-:W-:Y:S01]  /*251a0*/  LOP3.LUT R4, R3.reuse, 0x20, RZ, 0x3c, !PT ;  /* 0x0000002003047812 */ /* 0x040fe200078e3cff */
[----:B------:R1:W-:Y:S01]  /*251b0*/  STL [R1+0x62c], RZ ;  /* 0x00062cff01007387 */ /* 0x0003e20000100800 */
[----:B------:R-:W-:-:S02]  /*251c0*/  LOP3.LUT R4, R3, 0x40, RZ, 0x3c, !PT ;  /* 0x0000004003047812 */ /* 0x000fc400078e3cff */
[----:B------:R-:W-:Y:S01]  /*251d0*/  LOP3.LUT R4, R3, 0x60, RZ, 0x3c, !PT ;  /* 0x0000006003047812 */ /* 0x000fe200078e3cff */
[----:B------:R1:W-:Y:S01]  /*251e0*/  STL [R1+0x610], RZ ;  /* 0x000610ff01007387 */ /* 0x0003e20000100800 */
[----:B------:R-:W-:Y:S02]  /*251f0*/  LOP3.LUT R4, R29, 0x40, RZ, 0x3c, !PT ;  /* 0x000000401d047812 */ /* 0x000fe400078e3cff */
[C---:B------:R-:W-:Y:S01]  /*25200*/  LOP3.LUT R5, R3.reuse, 0x30, RZ, 0x3c, !PT ;  /* 0x0000003003057812 */ /* 0x040fe200078e3cff */
[----:B------:R1:W-:Y:S01]  /*25210*/  STL [R1+0x614], RZ ;  /* 0x000614ff01007387 */ /* 0x0003e20000100800 */
[C---:B------:R-:W-:Y:S02]  /*25220*/  LOP3.LUT R6, R3.reuse, 0x10, RZ, 0x3c, !PT ;  /* 0x0000001003067812 */ /* 0x040fe400078e3cff */
[C---:B------:R-:W-:Y:S01]  /*25230*/  LOP3.LUT R5, R3.reuse, 0x50, RZ, 0x3c, !PT ;  /* 0x0000005003057812 */ /* 0x040fe200078e3cff */
[----:B------:R1:W-:Y:S01]  /*25240*/  STL [R1+0x618], RZ ;  /* 0x000618ff01007387 */ /* 0x0003e20000100800 */
[----:B------:R-:W-:-:S03]  /*25250*/  LOP3.LUT R6, R3, 0x70, RZ, 0x3c, !PT ;  /* 0x0000007003067812 */ /* 0x000fc600078e3cff */
        /* <DEDUP_REMOVED lines=179> */
[----:B------:R-:W0:Y:S03]  /*25d90*/  S2R R17, SR_TID.X ;  /* 0x0000000000117919 */ /* 0x000e260000002100 */
        /* <DEDUP_REMOVED lines=8> */
[C---:B0-----:R-:W-:Y:S01]  /*25e20*/  IMAD.SHL.U32 R19, R17.reuse, 0x2, RZ ;  /* 0x0000000211137824 */ /* 0x041fe200078e00ff */
[----:B------:R-:W-:-:S02]  /*25e30*/  LOP3.LUT R17, R17, 0x7, RZ, 0xc0, !PT ;  /* 0x0000000711117812 */ /* 0x000fc400078ec0ff */
[----:B------:R1:W-:Y:S03]  /*25e40*/  STL [R1+0x10c8], RZ ;  /* 0x0010c8ff01007387 */ /* 0x0003e60000100800 */
[----:B------:R-:W-:Y:S01]  /*25e50*/  IMAD R17, R17, 0x110, RZ ;  /* 0x0000011011117824 */ /* 0x000fe200078e02ff */
[----:B------:R1:W-:Y:S04]  /*25e60*/  STL [R1+0x10cc], RZ ;  /* 0x0010ccff01007387 */ /* 0x0003e80000100800 */
[----:B------:R1:W-:Y:S01]  /*25e70*/  STL [R1+0x10b0], RZ ;  /* 0x0010b0ff01007387 */ /* 0x0003e20000100800 */
[----:B------:R-:W-:-:S03]  /*25e80*/  LOP3.LUT R17, R17, 0x30, R19, 0x78, !PT ;  /* 0x0000003011117812 */ /* 0x000fc600078e7813 */
        /* <DEDUP_REMOVED lines=16> */
[----:B------:R1:W-:Y:S02]  /*25f90*/  STL [R1+0x47fc], R4 ;  /* 0x0047fc0401007387 */ /* 0x0003e40000100800 */
.L_x_1:
[----:B0-----:R-:W2:Y:S01]  /*25fa0*/  LDL.64 R6, [R1+0x1790] ;  /* 0x0017900001067983 */ /* 0x001ea20000100a00 */
[----:B-1---5:R-:W0:Y:S03]  /*25fb0*/  LDC R4, c[0x0][0x3a0] ;  /* 0x0000e800ff047b82 */ /* 0x022e260000000800 */
[----:B--2---:R1:W-:Y:S04]  /*25fc0*/  STL [R1+0x5cf0], R7 ;  /* 0x005cf00701007387 */ /* 0x0043e80000100800 */
[----:B-1----:R-:W0:Y:S04]  /*25fd0*/  LDL R7, [R1+0x2038] ;  /* 0x0020380001077983 */ /* 0x002e280000100800 */
[----:B------:R-:W-:Y:S04]  /*25fe0*/  STL [R1+0x4df4], R12 ;  /* 0x004df40c01007387 */ /* 0x000fe80000100800 */
        /* <DEDUP_REMOVED lines=73> */
[----:B------:R-:W-:Y:S01]  /*26480*/  STL [R1+0x4f1c], R12 ;  /* 0x004f1c0c01007387 */ /* 0x000fe20000100800 */
[----:B0-----:R-:W-:-:S03]  /*26490*/  IMAD R4, R7, -0x80, R4 ;  /* 0xffffff8007047824 */ /* 0x001fc600078e0204 */
        /* <DEDUP_REMOVED lines=970> */
[----:B------:R-:W2:Y:S01]  /*2a140*/  LDL.LU R7, [R1+0x5cf0] ;  /* 0x005cf00001077983 */ /* 0x000ea20000300800 */
[----:B------:R-:W-:-:S02]  /*2a150*/  ISETP.GT.AND P0, PT, R4, RZ, PT ;  /* 0x000000ff0400720c */ /* 0x000fc40003f04270 */
[----:B0-----:R-:W-:Y:S02]  /*2a160*/  PRMT R3, RZ, 0x7610, R3 ;  /* 0x00007610ff037816 */ /* 0x001fe40000000003 */
[----:B------:R-:W-:Y:S02]  /*2a170*/  PRMT R12, RZ, 0x7610, R12 ;  /* 0x00007610ff0c7816 */ /* 0x000fe4000000000c */
[----:B------:R-:W-:-:S07]  /*2a180*/  PRMT R13, RZ, 0x7610, R13 ;  /* 0x00007610ff0d7816 */ /* 0x000fce000000000d */
[----:B--2---:R-:W2:Y:S04]  /*2a190*/  @P0 LDG.E.U16 R3, desc[UR48][R6.64] ;  /* 0x0000003006030981 */ /* 0x004ea8000c1e1500 */
[----:B--2---:R0:W-:Y:S04]  /*2a1a0*/  STL [R1+0x1ff8], R3 ;  /* 0x001ff80301007387 */ /* 0x0041e80000100800 */
[----:B0-----:R-:W2:Y:S04]  /*2a1b0*/  LDL.LU R3, [R1+0x5cec] ;  /* 0x005cec0001037983 */ /* 0x001ea80000300800 */
[----:B------:R-:W3:Y:S04]  /*2a1c0*/  LDL.64 R6, [R1+0x1788] ;  /* 0x0017880001067983 */ /* 0x000ee80000100a00 */
[----:B---3--:R-:W3:Y:S04]  /*2a1d0*/  @P0 LDG.E.U16 R12, desc[UR48][R6.64] ;  /* 0x00000030060c0981 */ /* 0x008ee8000c1e1500 */
[----:B---3--:R0:W-:Y:S04]  /*2a1e0*/  STL [R1+0x1ff4], R12 ;  /* 0x001ff40c01007387 */ /* 0x0081e80000100800 */
[----:B0-----:R-:W3:Y:S04]  /*2a1f0*/  LDL.LU R12, [R1+0x5ce8] ;  /* 0x005ce800010c7983 */ /* 0x001ee80000300800 */
[----:B------:R-:W4:Y:S01]  /*2a200*/  LDL.64 R6, [R1+0x1780] ;  /* 0x0017800001067983 */ /* 0x000f220000100a00 */
[----:B---3--:R-:W-:-:S03]  /*2a210*/  PRMT R12, RZ, 0x7610, R12 ;  /* 0x00007610ff0c7816 */ /* 0x008fc6000000000c */
[----:B----4-:R-:W3:Y:S04]  /*2a220*/  @P0 LDG.E.U16 R13, desc[UR48][R6.64] ;  /* 0x00000030060d0981 */ /* 0x010ee8000c1e1500 */
        /* <DEDUP_REMOVED lines=8> */
[----:B------:R-:W-:-:S02]  /*2a2b0*/  ISETP.GT.AND P1, PT, R4, 0x1, PT ;  /* 0x000000010400780c */ /* 0x000fc40003f24270 */
[----:B---3--:R-:W-:Y:S01]  /*2a2c0*/  PRMT R12, RZ, 0x7610, R12 ;  /* 0x00007610ff0c7816 */ /* 0x008fe2000000000c */
        /* <DEDUP_REMOVED lines=18> */
[----:B------:R-:W4:Y:S04]  /*2a3f0*/  LDL R6, [R1+0x3900] ;  /* 0x0039000001067983 */ /* 0x000f280000100800 */
[----:B------:R-:W4:Y:S01]  /*2a400*/  LDL R7, [R1+0x3904] ;  /* 0x0039040001077983 */ /* 0x000f220000100800 */
[----:B---3--:R-:W-:-:S02]  /*2a410*/  PRMT R12, RZ, 0x7610, R12 ;  /* 0x00007610ff0c7816 */ /* 0x008fc4000000000c */
[----:B----4-:R-:W-:-:S04]  /*2a420*/  @P1 LOP3.LUT R7, R7, R6, RZ, 0x3c, !PT ;  /* 0x0000000607071212 */ /* 0x010fc800078e3cff */
[----:B------:R-:W-:-:S04]  /*2a430*/  @P1 LOP3.LUT R6, R7, R6, RZ, 0x3c, !PT ;  /* 0x0000000607061212 */ /* 0x000fc800078e3cff */
[----:B------:R-:W-:-:S05]  /*2a440*/  @P1 LOP3.LUT R7, R7, R6, RZ, 0x3c, !PT ;  /* 0x0000000607071212 */ /* 0x000fca00078e3cff */
[----:B------:R-:W3:Y:S04]  /*2a450*/  @P1 LDG.E.U16 R13, desc[UR48][R6.64] ;  /* 0x00000030060d1981 */ /* 0x000ee8000c1e1500 */
        /* <DEDUP_REMOVED lines=31> */
[----:B------:R-:W-:-:S02]  /*2a650*/  ISETP.GT.AND P0, PT, R4, 0x2, PT ;  /* 0x000000020400780c */ /* 0x000fc40003f04270 */
[----:B---3--:R-:W-:Y:S02]  /*2a660*/  PRMT R12, RZ, 0x7610, R12 ;  /* 0x00007610ff0c7816 */ /* 0x008fe4000000000c */
        /* <DEDUP_REMOVED lines=6649> */
[----:B------:R-:W4:Y:S02]  /*44600*/  LDL R7, [R1+0x2234] ;  /* 0x0022340001077983 */ /* 0x000f240000100800 */
[----:B----4-:R-:W-:-:S04]  /*44610*/  @P0 LOP3.LUT R7, R7, R6, RZ, 0x3c, !PT ;  /* 0x0000000607070212 */ /* 0x010fc800078e3cff */
[----:B------:R-:W-:-:S04]  /*44620*/  @P0 LOP3.LUT R6, R7, R6, RZ, 0x3c, !PT ;  /* 0x0000000607060212 */ /* 0x000fc800078e3cff */
[----:B------:R-:W-:-:S05]  /*44630*/  @P0 LOP3.LUT R7, R7, R6, RZ, 0x3c, !PT ;  /* 0x0000000607070212 */ /* 0x000fca00078e3cff */
[----:B------:R-:W4:Y:S04]  /*44640*/  @P0 LDG.E.U16 R12, desc[UR48][R6.64] ;  /* 0x00000030060c0981 */ /* 0x000f28000c1e1500 */
[----:B----4-:R0:W-:Y:S04]  /*44650*/  STL [R1+0x434], R12 ;  /* 0x0004340c01007387 */ /* 0x0101e80000100800 */
[----:B0-----:R-:W4:Y:S04]  /*44660*/  LDL.LU R12, [R1+0x5158] ;  /* 0x00515800010c7983 */ /* 0x001f280000300800 */
[----:B------:R-:W2:Y:S04]  /*44670*/  LDL R6, [R1+0x2228] ;  /* 0x0022280001067983 */ /* 0x000ea80000100800 */
[----:B------:R-:W2:Y:S01]  /*44680*/  LDL R7, [R1+0x222c] ;  /* 0x00222c0001077983 */ /* 0x000ea20000100800 */
[----:B----4-:R-:W-:-:S02]  /*44690*/  PRMT R12, RZ, 0x7610, R12 ;  /* 0x00007610ff0c7816 */ /* 0x010fc4000000000c */
[----:B--2---:R-:W-:-:S04]  /*446a0*/  @P0 LOP3.LUT R7, R7, R6, RZ, 0x3c, !PT ;  /* 0x0000000607070212 */ /* 0x004fc800078e3cff */
[----:B------:R-:W-:-:S04]  /*446b0*/  @P0 LOP3.LUT R6, R7, R6, RZ, 0x3c, !PT ;  /* 0x0000000607060212 */ /* 0x000fc800078e3cff */
[----:B------:R-:W-:-:S05]  /*446c0*/  @P0 LOP3.LUT R7, R7, R6, RZ, 0x3c, !PT ;  /* 0x0000000607070212 */ /* 0x000fca00078e3cff */
[----:B------:R-:W2:Y:S04]  /*446d0*/  @P0 LDG.E.U16 R12, desc[UR48][R6.64] ;  /* 0x00000030060c0981 */ /* 0x000ea8000c1e1500 */
[----:B--2---:R0:W-:Y:S04]  /*446e0*/  STL [R1+0x430], R12 ;  /* 0x0004300c01007387 */ /* 0x0041e80000100800 */
[----:B0-----:R-:W2:Y:S04]  /*446f0*/  LDL.LU R12, [R1+0x5154] ;  /* 0x00515400010c7983 */ /* 0x001ea80000300800 */
[----:B------:R-:W4:Y:S04]  /*44700*/  LDL R6, [R1+0x2220] ;  /* 0x0022200001067983 */ /* 0x000f280000100800 */
[----:B------:R-:W4:Y:S01]  /*44710*/  LDL R7, [R1+0x2224] ;  /* 0x0022240001077983 */ /* 0x000f220000100800 */
[----:B------:R-:W-:-:S02]  /*44720*/  ISETP.GT.AND P1, PT, R4, 0x5d, PT ;  /* 0x0000005d0400780c */ /* 0x000fc40003f24270 */
[----:B--2---:R-:W-:Y:S02]  /*44730*/  PRMT R12, RZ, 0x7610, R12 ;  /* 0x00007610ff0c7816 */ /* 0x004fe4000000000c */
[----:B----4-:R-:W-:-:S04]  /*44740*/  @P0 LOP3.LUT R7, R7, R6, RZ, 0x3c, !PT ;  /* 0x0000000607070212 */ /* 0x010fc800078e3cff */
[----:B------:R-:W-:-:S04]  /*44750*/  @P0 LOP3.LUT R6, R7, R6, RZ, 0x3c, !PT ;  /* 0x0000000607060212 */ /* 0x000fc800078e3cff */
[----:B------:R-:W-:-:S05]  /*44760*/  @P0 LOP3.LUT R7, R7, R6, RZ, 0x3c, !PT ;  /* 0x0000000607070212 */ /* 0x000fca00078e3cff */
[----:B------:R-:W2:Y:S04]  /*44770*/  @P0 LDG.E.U16 R12, desc[UR48][R6.64] ;  /* 0x00000030060c0981 */ /* 0x000ea8000c1e1500 */
[----:B--2---:R0:W-:Y:S04]  /*44780*/  STL [R1+0x42c], R12 ;  /* 0x00042c0c01007387 */ /* 0x0041e80000100800 */
[----:B0-----:R-:W2:Y:S04]  /*44790*/  LDL.LU R12, [R1+0x5150] ;  /* 0x00515000010c7983 */ /* 0x001ea80000300800 */
[----:B------:R-:W4:Y:S04]  /*447a0*/  LDL R6, [R1+0x2218] ;  /* 0x0022180001067983 */ /* 0x000f280000100800 */
[----:B------:R-:W4:Y:S01]  /*447b0*/  LDL R7, [R1+0x221c] ;  /* 0x00221c0001077983 */ /* 0x000f220000100800 */
[----:B--2---:R-:W-:-:S02]  /*447c0*/  PRMT R12, RZ, 0x7610, R12 ;  /* 0x00007610ff0c7816 */ /* 0x004fc4000000000c */
        /* <DEDUP_REMOVED lines=1322> */
[----:B------:R-:W-:-:S02]  /*49a70*/  PRMT R0, RZ, 0x7610, R0 ;  /* 0x00007610ff007816 */ /* 0x000fc40000000000 */
[----:B----4-:R-:W-:-:S04]  /*49a80*/  @P1 LOP3.LUT R7, R7, R6, RZ, 0x3c, !PT ;  /* 0x0000000607071212 */ /* 0x010fc800078e3cff */
[----:B------:R-:W-:-:S04]  /*49a90*/  @P1 LOP3.LUT R6, R7, R6, RZ, 0x3c, !PT ;  /* 0x0000000607061212 */ /* 0x000fc800078e3cff */
[----:B------:R-:W-:-:S05]  /*49aa0*/  @P1 LOP3.LUT R7, R7, R6, RZ, 0x3c, !PT ;  /* 0x0000000607071212 */ /* 0x000fca00078e3cff */
[----:B------:R-:W4:Y:S04]  /*49ab0*/  @P1 LDG.E.U16 R0, desc[UR48][R6.64] ;  /* 0x0000003006001981 */ /* 0x000f28000c1e1500 */
[----:B------:R-:W2:Y:S04]  /*49ac0*/  LDL R6, [R1+0x3bc8] ;  /* 0x003bc80001067983 */ /* 0x000ea80000100800 */
[----:B------:R-:W2:Y:S01]  /*49ad0*/  LDL R7, [R1+0x3bd4] ;  /* 0x003bd40001077983 */ /* 0x000ea20000100800 */
[----:B------:R-:W-:-:S03]  /*49ae0*/  PRMT R28, RZ, 0x7610, R28 ;  /* 0x00007610ff1c7816 */ /* 0x000fc6000000001c */
[----:B----4-:R-:W-:Y:S01]  /*49af0*/  STL [R1+0x4c14], R0 ;  /* 0x004c140001007387 */ /* 0x010fe20000100800 */
[----:B--2---:R-:W-:-:S04]  /*49b00*/  @P1 LOP3.LUT R7, R7, R6, RZ, 0x3c, !PT ;  /* 0x0000000607071212 */ /* 0x004fc800078e3cff */
[----:B------:R-:W-:-:S04]  /*49b10*/  @P1 LOP3.LUT R6, R7, R6, RZ, 0x3c, !PT ;  /* 0x0000000607061212 */ /* 0x000fc800078e3cff */
[----:B------:R-:W-:-:S05]  /*49b20*/  @P1 LOP3.LUT R7, R7, R6, RZ, 0x3c, !PT ;  /* 0x0000000607071212 */ /* 0x000fca00078e3cff */
[----:B------:R-:W2:Y:S04]  /*49b30*/  @P1 LDG.E.U16 R28, desc[UR48][R6.64] ;  /* 0x00000030061c1981 */ /* 0x000ea8000c1e1500 */
[----:B------:R-:W4:Y:S04]  /*49b40*/  LDL R6, [R1+0x3bd0] ;  /* 0x003bd00001067983 */ /* 0x000f280000100800 */
[----:B------:R-:W4:Y:S01]  /*49b50*/  LDL R7, [R1+0x3bdc] ;  /* 0x003bdc0001077983 */ /* 0x000f220000100800 */
[----:B------:R-:W-:-:S03]  /*49b60*/  PRMT R29, RZ, 0x7610, R29 ;  /* 0x00007610ff1d7816 */ /* 0x000fc6000000001d */
[----:B--2---:R-:W-:Y:S01]  /*49b70*/  STL [R1+0x4c18], R28 ;  /* 0x004c181c01007387 */ /* 0x004fe20000100800 */
[----:B----4-:R-:W-:-:S04]  /*49b80*/  @P1 LOP3.LUT R7, R7, R6, RZ, 0x3c, !PT ;  /* 0x0000000607071212 */ /* 0x010fc800078e3cff */
        /* <DEDUP_REMOVED lines=472> */
[----:B------:R-:W-:Y:S02]  /*4b910*/  ISETP.GT.AND P0, PT, R4, 0x76, PT ;  /* 0x000000760400780c */ /* 0x000fe40003f04270 */
[----:B----4-:R-:W-:-:S04]  /*4b920*/  @P1 LOP3.LUT R7, R7, R6, RZ, 0x3c, !PT ;  /* 0x0000000607071212 */ /* 0x010fc800078e3cff */
[----:B------:R-:W-:-:S04]  /*4b930*/  @P1 LOP3.LUT R6, R7, R6, RZ, 0x3c, !PT ;  /* 0x0000000607061212 */ /* 0x000fc800078e3cff */
[----:B------:R-:W-:-:S05]  /*4b940*/  @P1 LOP3.LUT R7, R7, R6, RZ, 0x3c, !PT ;  /* 0x0000000607071212 */ /* 0x000fca00078e3cff */
[----:B------:R-:W4:Y:S04]  /*4b950*/  @P1 LDG.E.U16 R2, desc[UR48][R6.64] ;  /* 0x0000003006021981 */ /* 0x000f28000c1e1500 */
[----:B------:R-:W3:Y:S04]  /*4b960*/  LDL R6, [R1+0x3d78] ;  /* 0x003d780001067983 */ /* 0x000ee80000100800 */
[----:B------:R-:W3:Y:S01]  /*4b970*/  LDL R7, [R1+0x3d84] ;  /* 0x003d840001077983 */ /* 0x000ee20000100800 */
[----:B--2---:R-:W-:-:S03]  /*4b980*/  PRMT R12, RZ, 0x7610, R12 ;  /* 0x00007610ff0c7816 */ /* 0x004fc6000000000c */
[----:B----4-:R-:W-:Y:S01]  /*4b990*/  STL [R1+0x4c98], R2 ;  /* 0x004c980201007387 */ /* 0x010fe20000100800 */
[----:B---3--:R-:W-:-:S04]  /*4b9a0*/  @P0 LOP3.LUT R7, R7, R6, RZ, 0x3c, !PT ;  /* 0x0000000607070212 */ /* 0x008fc800078e3cff */
[----:B------:R-:W-:-:S04]  /*4b9b0*/  @P0 LOP3.LUT R6, R7, R6, RZ, 0x3c, !PT ;  /* 0x0000000607060212 */ /* 0x000fc800078e3cff */
[----:B------:R-:W-:-:S05]  /*4b9c0*/  @P0 LOP3.LUT R7, R7, R6, RZ, 0x3c, !PT ;  /* 0x0000000607070212 */ /* 0x000fca00078e3cff */
[----:B------:R-:W2:Y:S04]  /*4b9d0*/  @P0 LDG.E.U16 R12, desc[UR48][R6.64] ;  /* 0x00000030060c0981 */ /* 0x000ea8000c1e1500 */
[----:B--2---:R0:W-:Y:S04]  /*4b9e0*/  STL [R1+0xa8], R12 ;  /* 0x0000a80c01007387 */ /* 0x0041e80000100800 */
[----:B0-----:R-:W2:Y:S04]  /*4b9f0*/  LDL.LU R12, [R1+0x4e3c] ;  /* 0x004e3c00010c7983 */ /* 0x001ea80000300800 */
[----:B------:R-:W3:Y:S04]  /*4ba00*/  LDL R6, [R1+0x3d80] ;  /* 0x003d800001067983 */ /* 0x000ee80000100800 */
[----:B------:R-:W3:Y:S01]  /*4ba10*/  LDL R7, [R1+0x3d8c] ;  /* 0x003d8c0001077983 */ /* 0x000ee20000100800 */
[----:B--2---:R-:W-:-:S02]  /*4ba20*/  PRMT R12, RZ, 0x7610, R12 ;  /* 0x00007610ff0c7816 */ /* 0x004fc4000000000c */
        /* <DEDUP_REMOVED lines=8> */
[----:B------:R-:W-:-:S02]  /*4bab0*/  PRMT R0, RZ, 0x7610, R0 ;  /* 0x00007610ff007816 */ /* 0x000fc40000000000 */
[----:B---3--:R-:W-:-:S04]  /*4bac0*/  @P0 LOP3.LUT R7, R7, R6, RZ, 0x3c, !PT ;  /* 0x0000000607070212 */ /* 0x008fc800078e3cff */
[----:B------:R-:W-:-:S04]  /*4bad0*/  @P0 LOP3.LUT R6, R7, R6, RZ, 0x3c, !PT ;  /* 0x0000000607060212 */ /* 0x000fc800078e3cff */
[----:B------:R-:W-:-:S05]  /*4bae0*/  @P0 LOP3.LUT R7, R7, R6, RZ, 0x3c, !PT ;  /* 0x0000000607070212 */ /* 0x000fca00078e3cff */
[----:B------:R-:W3:Y:S04]  /*4baf0*/  @P0 LDG.E.U16 R0, desc[UR48][R6.64] ;  /* 0x0000003006000981 */ /* 0x000ee8000c1e1500 */
[----:B------:R-:W4:Y:S04]  /*4bb00*/  LDL R6, [R1+0x3d90] ;  /* 0x003d900001067983 */ /* 0x000f280000100800 */
[----:B------:R-:W4:Y:S01]  /*4bb10*/  LDL R7, [R1+0x3d9c] ;  /* 0x003d9c0001077983 */ /* 0x000f220000100800 */
[----:B--2---:R-:W-:-:S03]  /*4bb20*/  PRMT R12, RZ, 0x7610, R12 ;  /* 0x00007610ff0c7816 */ /* 0x004fc6000000000c */
[----:B---3--:R-:W-:Y:S01]  /*4bb30*/  STL [R1+0x4c68], R0 ;  /* 0x004c680001007387 */ /* 0x008fe20000100800 */
[----:B----4-:R-:W-:-:S04]  /*4bb40*/  @P0 LOP3.LUT R7, R7, R6, RZ, 0x3c, !PT ;  /* 0x0000000607070212 */ /* 0x010fc800078e3cff */
        /* <DEDUP_REMOVED lines=32> */
[----:B------:R-:W-:Y:S02]  /*4bd50*/  PRMT R28, RZ, 0x7610, R28 ;  /* 0x00007610ff1c7816 */ /* 0x000fe4000000001c */
[----:B------:R-:W-:Y:S01]  /*4bd60*/  ISETP.GT.AND P1, PT, R4, 0x77, PT ;  /* 0x000000770400780c */ /* 0x000fe20003f24270 */
[----:B---3--:R-:W-:Y:S01]  /*4bd70*/  STL [R1+0x4c6c], R29 ;  /* 0x004c6c1d01007387 */ /* 0x008fe20000100800 */
[----:B----4-:R-:W-:-:S04]  /*4bd80*/  @P0 LOP3.LUT R7, R7, R6, RZ, 0x3c, !PT ;  /* 0x0000000607070212 */ /* 0x010fc800078e3cff */
        /* <DEDUP_REMOVED lines=69> */
[----:B------:R-:W-:-:S02]  /*4c1e0*/  ISETP.GT.AND P0, PT, R4, 0x78, PT ;  /* 0x000000780400780c */ /* 0x000fc40003f04270 */
[----:B--2---:R-:W-:Y:S02]  /*4c1f0*/  PRMT R12, RZ, 0x7610, R12 ;  /* 0x00007610ff0c7816 */ /* 0x004fe4000000000c */
        /* <DEDUP_REMOVED lines=67> */
[----:B---3--:R0:W-:Y:S04]  /*4c630*/  STL [R1+0x70], R13 ;  /* 0x0000700d01007387 */ /* 0x0081e80000100800 */
[----:B0-----:R-:W3:Y:S04]  /*4c640*/  LDL.LU R13, [R1+0x4df0] ;  /* 0x004df000010d7983 */ /* 0x001ee80000300800 */
        /* <DEDUP_REMOVED lines=29> */
[----:B------:R-:W-:-:S02]  /*4c820*/  PRMT R26, RZ, 0x7610, R26 ;  /* 0x00007610ff1a7816 */ /* 0x000fc4000000001a */
[----:B--2---:R-:W-:-:S04]  /*4c830*/  @P1 LOP3.LUT R7, R7, R6, RZ, 0x3c, !PT ;  /* 0x0000000607071212 */ /* 0x004fc800078e3cff */
[----:B------:R-:W-:-:S04]  /*4c840*/  @P1 LOP3.LUT R6, R7, R6, RZ, 0x3c, !PT ;  /* 0x0000000607061212 */ /* 0x000fc800078e3cff */
[----:B------:R-:W-:-:S05]  /*4c850*/  @P1 LOP3.LUT R7, R7, R6, RZ, 0x3c, !PT ;  /* 0x0000000607071212 */ /* 0x000fca00078e3cff */
[----:B------:R-:W2:Y:S04]  /*4c860*/  @P1 LDG.E.U16 R26, desc[UR48][R6.64] ;  /* 0x00000030061a1981 */ /* 0x000ea8000c1e1500 */
[----:B--2---:R0:W-:Y:S04]  /*4c870*/  STL [R1+0x60], R26 ;  /* 0x0000601a01007387 */ /* 0x0041e80000100800 */
[----:B0-----:R-:W2:Y:S04]  /*4c880*/  LDL.LU R26, [R1+0x4de4] ;  /* 0x004de400011a7983 */ /* 0x001ea80000300800 */
        /* <DEDUP_REMOVED lines=39> */
[----:B------:R-:W-:Y:S02]  /*4cb00*/  ISETP.GT.AND P0, PT, R4, 0x7a, PT ;  /* 0x0000007a0400780c */ /* 0x000fe40003f04270 */
        /* <DEDUP_REMOVED lines=77> */
[----:B------:R-:W3:Y:S04]  /*4cfe0*/  LDL R6, [R1+0x3eb8] ;  /* 0x003eb80001067983 */ /* 0x000ee80000100800 */
[----:B------:R-:W3:Y:S01]  /*4cff0*/  LDL R7, [R1+0x3ec4] ;  /* 0x003ec40001077983 */ /* 0x000ee20000100800 */
[----:B------:R-:W-:-:S03]  /*4d000*/  PRMT R11, RZ, 0x7610, R11 ;  /* 0x00007610ff0b7816 */ /* 0x000fc6000000000b */
[----:B--2---:R0:W-:Y:S04]  /*4d010*/  STL [R1+0x2c], R29 ;  /* 0x00002c1d01007387 */ /* 0x0041e80000100800 */
[----:B0-----:R-:W2:Y:S01]  /*4d020*/  LDL R29, [R1+0x3eec] ;  /* 0x003eec00011d7983 */ /* 0x001ea20000100800 */
[----:B---3--:R-:W-:-:S04]  /*4d030*/  @P1 LOP3.LUT R7, R7, R6, RZ, 0x3c, !PT ;  /* 0x0000000607071212 */ /* 0x008fc800078e3cff */
[----:B------:R-:W-:-:S04]  /*4d040*/  @P1 LOP3.LUT R6, R7, R6, RZ, 0x3c, !PT ;  /* 0x0000000607061212 */ /* 0x000fc800078e3cff */
[----:B------:R-:W-:-:S05]  /*4d050*/  @P1 LOP3.LUT R7, R7, R6, RZ, 0x3c, !PT ;  /* 0x0000000607071212 */ /* 0x000fca00078e3cff */
[----:B------:R-:W3:Y:S04]  /*4d060*/  @P1 LDG.E.U16 R11, desc[UR48][R6.64] ;  /* 0x00000030060b1981 */ /* 0x000ee8000c1e1500 */
[----:B---3--:R0:W-:Y:S04]  /*4d070*/  STL [R1+0x28], R11 ;  /* 0x0000280b01007387 */ /* 0x0081e80000100800 */
[----:B0-----:R-:W3:Y:S04]  /*4d080*/  LDL.LU R11, [R1+0x4db0] ;  /* 0x004db000010b7983 */ /* 0x001ee80000300800 */
        /* <DEDUP_REMOVED lines=33> */
[----:B------:R-:W3:Y:S01]  /*4d2a0*/  @P1 LDG.E.U16 R8, desc[UR48][R6.64] ;  /* 0x0000003006081981 */ /* 0x000ee2000c1e1500 */
[----:B------:R-:W-:-:S03]  /*4d2b0*/  PRMT R5, RZ, 0x7610, R5 ;  /* 0x00007610ff057816 */ /* 0x000fc60000000005 */
[----:B---3--:R0:W-:Y:S04]  /*4d2c0*/  STL [R1+0x18], R8 ;  /* 0x0000180801007387 */ /* 0x0081e80000100800 */
[----:B0-----:R-:W3:Y:S04]  /*4d2d0*/  LDL.LU R8, [R1+0x4da4] ;  /* 0x004da40001087983 */ /* 0x001ee80000300800 */
[----:B------:R-:W2:Y:S01]  /*4d2e0*/  LDL R7, [R1+0x3ee0] ;  /* 0x003ee00001077983 */ /* 0x000ea20000100800 */
[----:B------:R-:W-:-:S03]  /*4d2f0*/  @P1 IMAD.MOV.U32 R6, RZ, RZ, R29 ;  /* 0x000000ffff061224 */ /* 0x000fc600078e001d */
[----:B------:R-:W3:Y:S04]  /*4d300*/  LDL R29, [R1+0x3f0c] ;  /* 0x003f0c00011d7983 */ /* 0x000ee80000100800 */
[----:B--2---:R-:W2:Y:S04]  /*4d310*/  @P1 LDG.E.U16 R5, desc[UR48][R6.64] ;  /* 0x0000003006051981 */ /* 0x004ea8000c1e1500 */
        /* <DEDUP_REMOVED lines=11> */
[----:B------:R-:W-:Y:S02]  /*4d3d0*/  PRMT R3, RZ, 0x7610, R3 ;  /* 0x00007610ff037816 */ /* 0x000fe40000000003 */
[----:B------:R-:W-:Y:S01]  /*4d3e0*/  ISETP.GT.AND P0, PT, R4, 0x7c, PT ;  /* 0x0000007c0400780c */ /* 0x000fe20003f04270 */
        /* <DEDUP_REMOVED lines=8> */
[----:B------:R-:W3:Y:S01]  /*4d470*/  LDL R7, [R1+0x3ef8] ;  /* 0x003ef80001077983 */ /* 0x000ee20000100800 */
[----:B------:R-:W-:Y:S01]  /*4d480*/  @P0 IMAD.MOV.U32 R6, RZ, RZ, R12 ;  /* 0x000000ffff060224 */ /* 0x000fe200078e000c */
[----:B------:R-:W-:Y:S02]  /*4d490*/  PRMT R2, RZ, 0x7610, R2 ;  /* 0x00007610ff027816 */ /* 0x000fe40000000002 */
[----:B------:R-:W2:Y:S01]  /*4d4a0*/  LDL R12, [R1+0x3f24] ;  /* 0x003f2400010c7983 */ /* 0x000ea20000100800 */
[----:B------:R-:W-:Y:S02]  /*4d4b0*/  PRMT R0, RZ, 0x7610, R0 ;  /* 0x00007610ff007816 */ /* 0x000fe40000000000 */
[----:B----4-:R-:W-:-:S02]  /*4d4c0*/  PRMT R27, RZ, 0x7610, R27 ;  /* 0x00007610ff1b7816 */ /* 0x010fc4000000001b */
[----:B------:R-:W-:Y:S02]  /*4d4d0*/  PRMT R26, RZ, 0x7610, R26 ;  /* 0x00007610ff1a7816 */ /* 0x000fe4000000001a */
[----:B------:R-:W-:Y:S02]  /*4d4e0*/  PRMT R25, RZ, 0x7610, R25 ;  /* 0x00007610ff197816 */ /* 0x000fe40000000019 */
[----:B------:R-:W-:Y:S02]  /*4d4f0*/  PRMT R24, RZ, 0x7610, R24 ;  /* 0x00007610ff187816 */ /* 0x000fe40000000018 */
[----:B------:R-:W-:Y:S02]  /*4d500*/  PRMT R23, RZ, 0x7610, R23 ;  /* 0x00007610ff177816 */ /* 0x000fe40000000017 */
[----:B------:R-:W-:Y:S02]  /*4d510*/  ISETP.GT.AND P1, PT, R4, 0x7d, PT ;  /* 0x0000007d0400780c */ /* 0x000fe40003f24270 */
[----:B------:R-:W-:-:S02]  /*4d520*/  PRMT R22, RZ, 0x7610, R22 ;  /* 0x00007610ff167816 */ /* 0x000fc40000000016 */
[----:B------:R-:W-:Y:S02]  /*4d530*/  PRMT R21, RZ, 0x7610, R21 ;  /* 0x00007610ff157816 */ /* 0x000fe40000000015 */
[----:B------:R-:W-:Y:S02]  /*4d540*/  PRMT R20, RZ, 0x7610, R20 ;  /* 0x00007610ff147816 */ /* 0x000fe40000000014 */
[----:B------:R-:W-:Y:S02]  /*4d550*/  PRMT R19, RZ, 0x7610, R19 ;  /* 0x00007610ff137816 */ /* 0x000fe40000000013 */
[----:B------:R-:W-:Y:S02]  /*4d560*/  PRMT R18, RZ, 0x7610, R18 ;  /* 0x00007610ff127816 */ /* 0x000fe40000000012 */
[----:B------:R-:W-:Y:S02]  /*4d570*/  PRMT R17, RZ, 0x7610, R17 ;  /* 0x00007610ff117816 */ /* 0x000fe40000000011 */
[----:B------:R-:W-:-:S02]  /*4d580*/  PRMT R16, RZ, 0x7610, R16 ;  /* 0x00007610ff107816 */ /* 0x000fc40000000010 */
[----:B------:R-:W-:Y:S02]  /*4d590*/  PRMT R15, RZ, 0x7610, R15 ;  /* 0x00007610ff0f7816 */ /* 0x000fe4000000000f */
[----:B------:R-:W-:Y:S02]  /*4d5a0*/  PRMT R14, RZ, 0x7610, R14 ;  /* 0x00007610ff0e7816 */ /* 0x000fe4000000000e */
[----:B------:R-:W-:Y:S02]  /*4d5b0*/  PRMT R11, RZ, 0x7610, R11 ;  /* 0x00007610ff0b7816 */ /* 0x000fe4000000000b */
[----:B------:R-:W-:Y:S02]  /*4d5c0*/  PRMT R10, RZ, 0x7610, R10 ;  /* 0x00007610ff0a7816 */ /* 0x000fe4000000000a */
[----:B------:R-:W-:Y:S02]  /*4d5d0*/  PRMT R9, RZ, 0x7610, R9 ;  /* 0x00007610ff097816 */ /* 0x000fe40000000009 */
[----:B------:R-:W-:-:S02]  /*4d5e0*/  PRMT R8, RZ, 0x7610, R8 ;  /* 0x00007610ff087816 */ /* 0x000fc40000000008 */
[----:B------:R-:W-:Y:S01]  /*4d5f0*/  PRMT R5, RZ, 0x7610, R5 ;  /* 0x00007610ff057816 */ /* 0x000fe20000000005 */
[----:B0-----:R-:W0:Y:S02]  /*4d600*/  S2R R3, SR_TID.X ;  /* 0x0000000000037919 */ /* 0x001e240000002100 */
[----:B0-----:R-:W-:-:S05]  /*4d610*/  LOP3.LUT R3, R3, 0x3f, RZ, 0xc0, !PT ;  /* 0x0000003f03037812 */ /* 0x001fca00078ec0ff */
[----:B------:R-:W-:Y:S01]  /*4d620*/  IMAD.SHL.U32 R3, R3, 0x2, RZ ;  /* 0x0000000203037824 */ /* 0x000fe200078e00ff */
[----:B---3--:R0:W3:Y:S04]  /*4d630*/  @P0 LDG.E.U16 R28, desc[UR48][R6.64] ;  /* 0x00000030061c0981 */ /* 0x0080e8000c1e1500 */
[----:B------:R-:W4:Y:S01]  /*4d640*/  LDL R7, [R1+0x3f00] ;  /* 0x003f000001077983 */ /* 0x000f220000100800 */
[----:B0-----:R-:W-:-:S03]  /*4d650*/  @P0 IMAD.MOV.U32 R6, RZ, RZ, R29 ;  /* 0x000000ffff060224 */ /* 0x001fc600078e001d */
[----:B---3--:R0:W-:Y:S04]  /*4d660*/  STL [R1+0x4ce4], R28 ;  /* 0x004ce41c01007387 */ /* 0x0081e80000100800 */
[----:B------:R-:W3:Y:S04]  /*4d670*/  LDL R29, [R1+0x3f2c] ;  /* 0x003f2c00011d7983 */ /* 0x000ee80000100800 */
[----:B0-----:R-:W3:Y:S04]  /*4d680*/  LDL R28, [R1+0x3f08] ;  /* 0x003f0800011c7983 */ /* 0x001ee80000100800 */
[----:B----4-:R2:W4:Y:S02]  /*4d690*/  @P0 LDG.E.U16 R2, desc[UR48][R6.64] ;  /* 0x0000003006020981 */ /* 0x010524000c1e1500 */
[----:B--2---:R-:W-:-:S02]  /*4d6a0*/  @P0 IMAD.MOV.U32 R6, RZ, RZ, R13 ;  /* 0x000000ffff060224 */ /* 0x004fc400078e000d */
[----:B---3--:R-:W-:Y:S01]  /*4d6b0*/  @P0 IMAD.MOV.U32 R7, RZ, RZ, R28 ;  /* 0x000000ffff070224 */ /* 0x008fe200078e001c */
[----:B----4-:R0:W-:Y:S04]  /*4d6c0*/  STL [R1+0x4ce8], R2 ;  /* 0x004ce80201007387 */ /* 0x0101e80000100800 */
[----:B------:R-:W2:Y:S04]  /*4d6d0*/  LDL R28, [R1+0x3f28] ;  /* 0x003f2800011c7983 */ /* 0x000ea80000100800 */
[----:B------:R-:W3:Y:S04]  /*4d6e0*/  LDL R13, [R1+0x3f34] ;  /* 0x003f3400010d7983 */ /* 0x000ee80000100800 */
[----:B------:R1:W4:Y:S04]  /*4d6f0*/  @P0 LDG.E.U16 R0, desc[UR48][R6.64] ;  /* 0x0000003006000981 */ /* 0x000328000c1e1500 */
[----:B0-----:R-:W2:Y:S04]  /*4d700*/  LDL R2, [R1+0x3f18] ;  /* 0x003f180001027983 */ /* 0x001ea80000100800 */
[----:B------:R-:W1:Y:S04]  /*4d710*/  LDL R6, [R1+0x3f10] ;  /* 0x003f100001067983 */ /* 0x000e680000100800 */
[----:B------:R-:W1:Y:S02]  /*4d720*/  LDL R7, [R1+0x3f1c] ;  /* 0x003f1c0001077983 */ /* 0x000e640000100800 */
[----:B-1----:R-:W-:-:S04]  /*4d730*/  @P0 LOP3.LUT R7, R7, R6, RZ, 0x3c, !PT ;  /* 0x0000000607070212 */ /* 0x002fc800078e3cff */
[----:B------:R-:W-:-:S04]  /*4d740*/  @P0 LOP3.LUT R6, R7, R6, RZ, 0x3c, !PT ;  /* 0x0000000607060212 */ /* 0x000fc800078e3cff */
[----:B------:R-:W-:-:S05]  /*4d750*/  @P0 LOP3.LUT R7, R7, R6, RZ, 0x3c, !PT ;  /* 0x0000000607070212 */ /* 0x000fca00078e3cff */
[----:B------:R0:W3:Y:S04]  /*4d760*/  @P0 LDG.E.U16 R27, desc[UR48][R6.64] ;  /* 0x00000030061b0981 */ /* 0x0000e8000c1e1500 */
[----:B----4-:R-:W-:Y:S01]  /*4d770*/  STL [R1+0x4cec], R0 ;  /* 0x004cec0001007387 */ /* 0x010fe20000100800 */
[----:B0-----:R-:W-:Y:S02]  /*4d780*/  @P0 IMAD.MOV.U32 R6, RZ, RZ, R12 ;  /* 0x000000ffff060224 */ /* 0x001fe400078e000c */
[----:B--2---:R-:W-:-:S05]  /*4d790*/  @P0 IMAD.MOV.U32 R7, RZ, RZ, R2 ;  /* 0x000000ffff070224 */ /* 0x004fca00078e0002 */
[----:B------:R0:W2:Y:S04]  /*4d7a0*/  @P0 LDG.E.U16 R26, desc[UR48][R6.64] ;  /* 0x00000030061a0981 */ /* 0x0000a8000c1e1500 */
[----:B---3--:R1:W-:Y:S04]  /*4d7b0*/  STL [R1+0x4cf0], R27 ;  /* 0x004cf01b01007387 */ /* 0x0083e80000100800 */
[----:B------:R-:W3:Y:S04]  /*4d7c0*/  LDL R12, [R1+0x3f30] ;  /* 0x003f3000010c7983 */ /* 0x000ee80000100800 */
[----:B------:R-:W4:Y:S04]  /*4d7d0*/  LDL R2, [R1+0x3f3c] ;  /* 0x003f3c0001027983 */ /* 0x000f280000100800 */
[----:B-1----:R-:W3:Y:S01]  /*4d7e0*/  LDL R27, [R1+0x3f20] ;  /* 0x003f2000011b7983 */ /* 0x002ee20000100800 */
[----:B0-----:R-:W-:-:S03]  /*4d7f0*/  @P0 IMAD.MOV.U32 R6, RZ, RZ, R29 ;  /* 0x000000ffff060224 */ /* 0x001fc600078e001d */
[----:B--2---:R0:W-:Y:S04]  /*4d800*/  STL [R1+0x4cf4], R26 ;  /* 0x004cf41a01007387 */ /* 0x0041e80000100800 */
[----:B0-----:R-:W2:Y:S01]  /*4d810*/  LDL R26, [R1+0x3f44] ;  /* 0x003f4400011a7983 */ /* 0x001ea20000100800 */
[----:B---3--:R-:W-:-:S03]  /*4d820*/  @P0 IMAD.MOV.U32 R7, RZ, RZ, R27 ;  /* 0x000000ffff070224 */ /* 0x008fc600078e001b */
[----:B------:R-:W3:Y:S04]  /*4d830*/  LDL R27, [R1+0x3f38] ;  /* 0x003f3800011b7983 */ /* 0x000ee80000100800 */
[----:B------:R0:W3:Y:S02]  /*4d840*/  @P0 LDG.E.U16 R25, desc[UR48][R6.64] ;  /* 0x0000003006190981 */ /* 0x0000e4000c1e1500 */
[----:B0-----:R-:W-:Y:S02]  /*4d850*/  @P0 IMAD.MOV.U32 R6, RZ, RZ, R13 ;  /* 0x000000ffff060224 */ /* 0x001fe400078e000d */
[----:B------:R-:W-:-:S05]  /*4d860*/  @P0 IMAD.MOV.U32 R7, RZ, RZ, R28 ;  /* 0x000000ffff070224 */ /* 0x000fca00078e001c */
[----:B------:R4:W3:Y:S02]  /*4d870*/  @P0 LDG.E.U16 R24, desc[UR48][R6.64] ;  /* 0x0000003006180981 */ /* 0x0008e4000c1e1500 */
[----:B----4-:R-:W-:Y:S02]  /*4d880*/  @P0 IMAD.MOV.U32 R6, RZ, RZ, R2 ;  /* 0x000000ffff060224 */ /* 0x010fe400078e0002 */
[----:B------:R-:W-:-:S05]  /*4d890*/  @P0 IMAD.MOV.U32 R7, RZ, RZ, R12 ;  /* 0x000000ffff070224 */ /* 0x000fca00078e000c */
[----:B------:R2:W4:Y:S02]  /*4d8a0*/  @P0 LDG.E.U16 R23, desc[UR48][R6.64] ;  /* 0x0000003006170981 */ /* 0x000524000c1e1500 */
[----:B--2---:R-:W-:Y:S02]  /*4d8b0*/  @P1 IMAD.MOV.U32 R6, RZ, RZ, R26 ;  /* 0x000000ffff061224 */ /* 0x004fe400078e001a */
[----:B---3--:R0:W-:Y:S04]  /*4d8c0*/  STL [R1+0x4cf8], R25 ;  /* 0x004cf81901007387 */ /* 0x0081e80000100800 */
[----:B------:R-:W2:Y:S04]  /*4d8d0*/  LDL R28, [R1+0x3f40] ;  /* 0x003f4000011c7983 */ /* 0x000ea80000100800 */
[----:B------:R-:W3:Y:S01]  /*4d8e0*/  LDL R13, [R1+0x3f4c] ;  /* 0x003f4c00010d7983 */ /* 0x000ee20000100800 */
[----:B------:R-:W-:-:S05]  /*4d8f0*/  @P1 IMAD.MOV.U32 R7, RZ, RZ, R27 ;  /* 0x000000ffff071224 */ /* 0x000fca00078e001b */
[----:B------:R2:W3:Y:S04]  /*4d900*/  @P1 LDG.E.U16 R22, desc[UR48][R6.64] ;  /* 0x0000003006161981 */ /* 0x0004e8000c1e1500 */
[----:B------:R-:W-:Y:S04]  /*4d910*/  STL [R1+0x4cfc], R24 ;  /* 0x004cfc1801007387 */ /* 0x000fe80000100800 */
[----:B------:R-:W3:Y:S04]  /*4d920*/  LDL R12, [R1+0x3f48] ;  /* 0x003f4800010c7983 */ /* 0x000ee80000100800 */
[----:B------:R-:W3:Y:S04]  /*4d930*/  LDL R2, [R1+0x3f54] ;  /* 0x003f540001027983 */ /* 0x000ee80000100800 */
[----:B----4-:R1:W-:Y:S04]  /*4d940*/  STL [R1+0x4ce0], R23 ;  /* 0x004ce01701007387 */ /* 0x0103e80000100800 */
[----:B------:R-:W4:Y:S04]  /*4d950*/  LDL R27, [R1+0x3f50] ;  /* 0x003f5000011b7983 */ /* 0x000f280000100800 */
[----:B------:R-:W4:Y:S04]  /*4d960*/  LDL R26, [R1+0x3f5c] ;  /* 0x003f5c00011a7983 */ /* 0x000f280000100800 */
[----:B0-----:R-:W4:Y:S04]  /*4d970*/  LDL R25, [R1+0x3f58] ;  /* 0x003f580001197983 */ /* 0x001f280000100800 */
[----:B-1----:R-:W4:Y:S01]  /*4d980*/  LDL R23, [R1+0x3f64] ;  /* 0x003f640001177983 */ /* 0x002f220000100800 */
[----:B--2---:R-:W-:-:S02]  /*4d990*/  @P1 IMAD.MOV.U32 R7, RZ, RZ, R28 ;  /* 0x000000ffff071224 */ /* 0x004fc400078e001c */
[----:B---3--:R-:W-:-:S05]  /*4d9a0*/  @P1 IMAD.MOV.U32 R6, RZ, RZ, R13 ;  /* 0x000000ffff061224 */ /* 0x008fca00078e000d */
[----:B------:R0:W2:Y:S02]  /*4d9b0*/  @P1 LDG.E.U16 R21, desc[UR48][R6.64] ;  /* 0x0000003006151981 */ /* 0x0000a4000c1e1500 */
[----:B0-----:R-:W-:Y:S02]  /*4d9c0*/  @P1 IMAD.MOV.U32 R7, RZ, RZ, R12 ;  /* 0x000000ffff071224 */ /* 0x001fe400078e000c */
[----:B------:R-:W-:-:S05]  /*4d9d0*/  @P1 IMAD.MOV.U32 R6, RZ, RZ, R2 ;  /* 0x000000ffff061224 */ /* 0x000fca00078e0002 */
[----:B------:R4:W3:Y:S02]  /*4d9e0*/  @P1 LDG.E.U16 R20, desc[UR48][R6.64] ;  /* 0x0000003006141981 */ /* 0x0008e4000c1e1500 */
[----:B----4-:R-:W-:Y:S02]  /*4d9f0*/  @P1 IMAD.MOV.U32 R7, RZ, RZ, R27 ;  /* 0x000000ffff071224 */ /* 0x010fe400078e001b */
[----:B------:R-:W-:-:S05]  /*4da00*/  @P1 IMAD.MOV.U32 R6, RZ, RZ, R26 ;  /* 0x000000ffff061224 */ /* 0x000fca00078e001a */
[----:B------:R0:W4:Y:S04]  /*4da10*/  @P1 LDG.E.U16 R19, desc[UR48][R6.64] ;  /* 0x0000003006131981 */ /* 0x000128000c1e1500 */
[----:B------:R-:W-:Y:S04]  /*4da20*/  STL [R1+0x4c9c], R22 ;  /* 0x004c9c1601007387 */ /* 0x000fe80000100800 */
[----:B------:R-:W4:Y:S04]  /*4da30*/  LDL R24, [R1+0x3f60] ;  /* 0x003f600001187983 */ /* 0x000f280000100800 */
[----:B------:R-:W4:Y:S01]  /*4da40*/  LDL R13, [R1+0x3f6c] ;  /* 0x003f6c00010d7983 */ /* 0x000f220000100800 */
[----:B0-----:R-:W-:-:S02]  /*4da50*/  @P1 IMAD.MOV.U32 R6, RZ, RZ, R23 ;  /* 0x000000ffff061224 */ /* 0x001fc400078e0017 */
[----:B------:R-:W-:-:S05]  /*4da60*/  @P1 IMAD.MOV.U32 R7, RZ, RZ, R25 ;  /* 0x000000ffff071224 */ /* 0x000fca00078e0019 */
[----:B------:R0:W4:Y:S04]  /*4da70*/  @P1 LDG.E.U16 R18, desc[UR48][R6.64] ;  /* 0x0000003006121981 */ /* 0x000128000c1e1500 */
[----:B--2---:R1:W-:Y:S04]  /*4da80*/  STL [R1+0x4ca0], R21 ;  /* 0x004ca01501007387 */ /* 0x0043e80000100800 */
[----:B------:R-:W2:Y:S04]  /*4da90*/  LDL R12, [R1+0x3f68] ;  /* 0x003f6800010c7983 */ /* 0x000ea80000100800 */
[----:B------:R-:W2:Y:S04]  /*4daa0*/  LDL R2, [R1+0x3f74] ;  /* 0x003f740001027983 */ /* 0x000ea80000100800 */
[----:B---3--:R3:W-:Y:S04]  /*4dab0*/  STL [R1+0x4ca4], R20 ;  /* 0x004ca41401007387 */ /* 0x0087e80000100800 */
[----:B----4-:R-:W-:Y:S04]  /*4dac0*/  STL [R1+0x4ca8], R19 ;  /* 0x004ca81301007387 */ /* 0x010fe80000100800 */
[----:B------:R-:W4:Y:S04]  /*4dad0*/  LDL R23, [R1+0x3f70] ;  /* 0x003f700001177983 */ /* 0x000f280000100800 */
[----:B-1----:R-:W4:Y:S01]  /*4dae0*/  LDL R21, [R1+0x3f7c] ;  /* 0x003f7c0001157983 */ /* 0x002f220000100800 */
[----:B0-----:R-:W-:-:S02]  /*4daf0*/  @P1 IMAD.MOV.U32 R6, RZ, RZ, R13 ;  /* 0x000000ffff061224 */ /* 0x001fc400078e000d */
[----:B------:R-:W-:-:S05]  /*4db00*/  @P1 IMAD.MOV.U32 R7, RZ, RZ, R24 ;  /* 0x000000ffff071224 */ /* 0x000fca00078e0018 */
[----:B------:R2:W4:Y:S04]  /*4db10*/  @P1 LDG.E.U16 R17, desc[UR48][R6.64] ;  /* 0x0000003006111981 */ /* 0x000528000c1e1500 */
[----:B------:R0:W-:Y:S04]  /*4db20*/  STL [R1+0x4cac], R18 ;  /* 0x004cac1201007387 */ /* 0x0001e80000100800 */
[----:B---3--:R-:W3:Y:S04]  /*4db30*/  LDL R20, [R1+0x3f78] ;  /* 0x003f780001147983 */ /* 0x008ee80000100800 */
[----:B0-----:R-:W3:Y:S01]  /*4db40*/  LDL R18, [R1+0x3f84] ;  /* 0x003f840001127983 */ /* 0x001ee20000100800 */
[----:B------:R-:W-:Y:S01]  /*4db50*/  ISETP.GT.AND P0, PT, R4, 0x7e, PT ;  /* 0x0000007e0400780c */ /* 0x000fe20003f04270 */
[----:B--2---:R-:W-:-:S02]  /*4db60*/  @P1 IMAD.MOV.U32 R7, RZ, RZ, R12 ;  /* 0x000000ffff071224 */ /* 0x004fc400078e000c */
[----:B------:R-:W-:-:S05]  /*4db70*/  @P1 IMAD.MOV.U32 R6, RZ, RZ, R2 ;  /* 0x000000ffff061224 */ /* 0x000fca00078e0002 */
[----:B------:R4:W2:Y:S02]  /*4db80*/  @P1 LDG.E.U16 R16, desc[UR48][R6.64] ;  /* 0x0000003006101981 */ /* 0x0008a4000c1e1500 */
[----:B----4-:R-:W-:Y:S02]  /*4db90*/  @P1 IMAD.MOV.U32 R7, RZ, RZ, R23 ;  /* 0x000000ffff071224 */ /* 0x010fe400078e0017 */
[----:B------:R-:W-:-:S05]  /*4dba0*/  @P1 IMAD.MOV.U32 R6, RZ, RZ, R21 ;  /* 0x000000ffff061224 */ /* 0x000fca00078e0015 */
[----:B------:R3:W4:Y:S04]  /*4dbb0*/  @P1 LDG.E.U16 R15, desc[UR48][R6.64] ;  /* 0x00000030060f1981 */ /* 0x000728000c1e1500 */
[----:B------:R0:W-:Y:S04]  /*4dbc0*/  STL [R1+0x4cb0], R17 ;  /* 0x004cb01101007387 */ /* 0x0001e80000100800 */
[----:B------:R-:W4:Y:S04]  /*4dbd0*/  LDL R13, [R1+0x3f8c] ;  /* 0x003f8c00010d7983 */ /* 0x000f280000100800 */
[----:B------:R-:W4:Y:S04]  /*4dbe0*/  LDL R12, [R1+0x3f88] ;  /* 0x003f8800010c7983 */ /* 0x000f280000100800 */
[----:B------:R-:W4:Y:S04]  /*4dbf0*/  LDL R2, [R1+0x3f94] ;  /* 0x003f940001027983 */ /* 0x000f280000100800 */
[----:B0-----:R-:W4:Y:S01]  /*4dc00*/  LDL R17, [R1+0x3f80] ;  /* 0x003f800001117983 */ /* 0x001f220000100800 */
[----:B---3--:R-:W-:-:S02]  /*4dc10*/  @P0 IMAD.MOV.U32 R7, RZ, RZ, R20 ;  /* 0x000000ffff070224 */ /* 0x008fc400078e0014 */
[----:B------:R-:W-:-:S05]  /*4dc20*/  @P0 IMAD.MOV.U32 R6, RZ, RZ, R18 ;  /* 0x000000ffff060224 */ /* 0x000fca00078e0012 */
[----:B------:R0:W3:Y:S04]  /*4dc30*/  @P0 LDG.E.U16 R14, desc[UR48][R6.64] ;  /* 0x00000030060e0981 */ /* 0x0000e8000c1e1500 */
[----:B--2---:R-:W-:Y:S04]  /*4dc40*/  STL [R1+0x4cb4], R16 ;  /* 0x004cb41001007387 */ /* 0x004fe80000100800 */
[----:B----4-:R1:W-:Y:S04]  /*4dc50*/  STL [R1+0x4cb8], R15 ;  /* 0x004cb80f01007387 */ /* 0x0103e80000100800 */
[----:B------:R-:W2:Y:S04]  /*4dc60*/  LDL R21, [R1+0x3f90] ;  /* 0x003f900001157983 */ /* 0x000ea80000100800 */
[----:B------:R-:W4:Y:S01]  /*4dc70*/  LDL R20, [R1+0x3f9c] ;  /* 0x003f9c0001147983 */ /* 0x000f220000100800 */
[----:B0-----:R-:W-:-:S02]  /*4dc80*/  @P0 IMAD.MOV.U32 R6, RZ, RZ, R13 ;  /* 0x000000ffff060224 */ /* 0x001fc400078e000d */
[----:B------:R-:W-:-:S05]  /*4dc90*/  @P0 IMAD.MOV.U32 R7, RZ, RZ, R17 ;  /* 0x000000ffff070224 */ /* 0x000fca00078e0011 */
[----:B------:R0:W4:Y:S04]  /*4dca0*/  @P0 LDG.E.U16 R11, desc[UR48][R6.64] ;  /* 0x00000030060b0981 */ /* 0x000128000c1e1500 */
[----:B---3--:R3:W-:Y:S04]  /*4dcb0*/  STL [R1+0x4c74], R14 ;  /* 0x004c740e01007387 */ /* 0x0087e80000100800 */
[----:B------:R-:W3:Y:S04]  /*4dcc0*/  LDL R18, [R1+0x3f98] ;  /* 0x003f980001127983 */ /* 0x000ee80000100800 */
[----:B-1----:R-:W3:Y:S01]  /*4dcd0*/  LDL R15, [R1+0x3fa4] ;  /* 0x003fa400010f7983 */ /* 0x002ee20000100800 */
[----:B0-----:R-:W-:-:S02]  /*4dce0*/  @P0 IMAD.MOV.U32 R6, RZ, RZ, R2 ;  /* 0x000000ffff060224 */ /* 0x001fc400078e0002 */
[----:B------:R-:W-:-:S05]  /*4dcf0*/  @P0 IMAD.MOV.U32 R7, RZ, RZ, R12 ;  /* 0x000000ffff070224 */ /* 0x000fca00078e000c */
[----:B------:R2:W3:Y:S02]  /*4dd00*/  @P0 LDG.E.U16 R10, desc[UR48][R6.64] ;  /* 0x00000030060a0981 */ /* 0x0004e4000c1e1500 */
[----:B--2---:R-:W-:Y:S02]  /*4dd10*/  @P0 IMAD.MOV.U32 R7, RZ, RZ, R21 ;  /* 0x000000ffff070224 */ /* 0x004fe400078e0015 */
[----:B----4-:R-:W-:-:S05]  /*4dd20*/  @P0 IMAD.MOV.U32 R6, RZ, RZ, R20 ;  /* 0x000000ffff060224 */ /* 0x010fca00078e0014 */
[----:B------:R3:W2:Y:S04]  /*4dd30*/  @P0 LDG.E.U16 R9, desc[UR48][R6.64] ;  /* 0x0000003006090981 */ /* 0x0006a8000c1e1500 */
[----:B------:R-:W-:Y:S04]  /*4dd40*/  STL [R1+0x4c78], R11 ;  /* 0x004c780b01007387 */ /* 0x000fe80000100800 */
[----:B------:R-:W4:Y:S04]  /*4dd50*/  LDL R13, [R1+0x3fa0] ;  /* 0x003fa000010d7983 */ /* 0x000f280000100800 */
[----:B------:R-:W4:Y:S04]  /*4dd60*/  LDL R12, [R1+0x3fac] ;  /* 0x003fac00010c7983 */ /* 0x000f280000100800 */
[----:B------:R-:W4:Y:S04]  /*4dd70*/  LDL R17, [R1+0x3fa8] ;  /* 0x003fa80001117983 */ /* 0x000f280000100800 */
[----:B------:R-:W4:Y:S01]  /*4dd80*/  LDL R2, [R1+0x3fb4] ;  /* 0x003fb40001027983 */ /* 0x000f220000100800 */
[----:B---3--:R-:W-:-:S02]  /*4dd90*/  @P0 IMAD.MOV.U32 R7, RZ, RZ, R18 ;  /* 0x000000ffff070224 */ /* 0x008fc400078e0012 */
[----:B------:R-:W-:-:S05]  /*4dda0*/  @P0 IMAD.MOV.U32 R6, RZ, RZ, R15 ;  /* 0x000000ffff060224 */ /* 0x000fca00078e000f */
[----:B------:R0:W3:Y:S04]  /*4ddb0*/  @P0 LDG.E.U16 R8, desc[UR48][R6.64] ;  /* 0x0000003006080981 */ /* 0x0000e8000c1e1500 */
[----:B------:R-:W-:Y:S04]  /*4ddc0*/  STL [R1+0x4c7c], R10 ;  /* 0x004c7c0a01007387 */ /* 0x000fe80000100800 */
[----:B------:R-:W3:Y:S01]  /*4ddd0*/  LDL R14, [R1+0x3fbc] ;  /* 0x003fbc00010e7983 */ /* 0x000ee20000100800 */
[----:B0-----:R-:W-:Y:S02]  /*4dde0*/  PRMT R7, RZ, 0x7610, R7 ;  /* 0x00007610ff077816 */ /* 0x001fe40000000007 */
[----:B------:R-:W-:Y:S01]  /*4ddf0*/  PRMT R6, RZ, 0x7610, R6 ;  /* 0x00007610ff067816 */ /* 0x000fe20000000006 */
[----:B--2---:R0:W-:Y:S04]  /*4de00*/  STL [R1+0x4c80], R9 ;  /* 0x004c800901007387 */ /* 0x0041e80000100800 */
[----:B------:R-:W2:Y:S04]  /*4de10*/  LDL R15, [R1+0x3fb0] ;  /* 0x003fb000010f7983 */ /* 0x000ea80000100800 */
[----:B0-----:R-:W2:Y:S04]  /*4de20*/  LDL R9, [R1+0x3fc4] ;  /* 0x003fc40001097983 */ /* 0x001ea80000100800 */
[----:B----4-:R0:W4:Y:S02]  /*4de30*/  @P0 LDG.E.U16 R7, desc[UR48][R12.64] ;  /* 0x000000300c070981 */ /* 0x010124000c1e1500 */
[----:B0-----:R-:W-:-:S02]  /*4de40*/  @P0 IMAD.MOV.U32 R12, RZ, RZ, R2 ;  /* 0x000000ffff0c0224 */ /* 0x001fc400078e0002 */
[----:B------:R-:W-:Y:S01]  /*4de50*/  @P0 IMAD.MOV.U32 R13, RZ, RZ, R17 ;  /* 0x000000ffff0d0224 */ /* 0x000fe200078e0011 */
[----:B---3--:R-:W-:Y:S04]  /*4de60*/  STL [R1+0x4c84], R8 ;  /* 0x004c840801007387 */ /* 0x008fe80000100800 */
[----:B------:R0:W3:Y:S04]  /*4de70*/  @P0 LDG.E.U16 R6, desc[UR48][R12.64] ;  /* 0x000000300c060981 */ /* 0x0000e8000c1e1500 */
[----:B------:R-:W3:Y:S01]  /*4de80*/  LDL R10, [R1+0x3fb8] ;  /* 0x003fb800010a7983 */ /* 0x000ee20000100800 */
[----:B0-----:R-:W-:Y:S01]  /*4de90*/  @P0 IMAD.MOV.U32 R12, RZ, RZ, R14 ;  /* 0x000000ffff0c0224 */ /* 0x001fe200078e000e */
[----:B------:R-:W-:Y:S01]  /*4dea0*/  ISETP.GT.AND P1, PT, R4, 0x7f, PT ;  /* 0x0000007f0400780c */ /* 0x000fe20003f24270 */
[----:B--2---:R-:W-:-:S05]  /*4deb0*/  @P0 IMAD.MOV.U32 R13, RZ, RZ, R15 ;  /* 0x000000ffff0d0224 */ /* 0x004fca00078e000f */
[----:B------:R0:W2:Y:S04]  /*4dec0*/  @P0 LDG.E.U16 R5, desc[UR48][R12.64] ;  /* 0x000000300c050981 */ /* 0x0000a8000c1e1500 */
[----:B----4-:R1:W-:Y:S04]  /*4ded0*/  STL [R1+0x4c88], R7 ;  /* 0x004c880701007387 */ /* 0x0103e80000100800 */
[----:B------:R-:W4:Y:S01]  /*4dee0*/  LDL R2, [R1+0x3fcc] ;  /* 0x003fcc0001027983 */ /* 0x000f220000100800 */
[----:B0-----:R-:W-:-:S03]  /*4def0*/  @P1 IMAD.MOV.U32 R12, RZ, RZ, R9 ;  /* 0x000000ffff0c1224 */ /* 0x001fc600078e0009 */
[----:B-1----:R-:W4:Y:S04]  /*4df00*/  LDL R7, [R1+0x3fc0] ;  /* 0x003fc00001077983 */ /* 0x002f280000100800 */
[----:B---3--:R-:W-:Y:S04]  /*4df10*/  STL [R1+0x4c8c], R6 ;  /* 0x004c8c0601007387 */ /* 0x008fe80000100800 */
[----:B------:R0:W-:Y:S01]  /*4df20*/  STL [R1+0x4c24], R4 ;  /* 0x004c240401007387 */ /* 0x0001e20000100800 */
[----:B------:R-:W-:-:S03]  /*4df30*/  @P1 IMAD.MOV.U32 R13, RZ, RZ, R10 ;  /* 0x000000ffff0d1224 */ /* 0x000fc600078e000a */
[----:B------:R-:W3:Y:S04]  /*4df40*/  LDL R21, [R1+0x3fc8] ;  /* 0x003fc80001157983 */ /* 0x000ee80000100800 */
[----:B------:R-:W3:Y:S01]  /*4df50*/  LDL R20, [R1+0x3fd4] ;  /* 0x003fd40001147983 */ /* 0x000ee20000100800 */
[----:B0-----:R-:W-:-:S06]  /*4df60*/  PRMT R4, RZ, 0x7610, R4 ;  /* 0x00007610ff047816 */ /* 0x001fcc0000000004 */
[----:B------:R4:W3:Y:S04]  /*4df70*/  @P1 LDG.E.U16 R4, desc[UR48][R12.64] ;  /* 0x000000300c041981 */ /* 0x0008e8000c1e1500 */
[----:B--2---:R-:W-:Y:S04]  /*4df80*/  STL [R1+0x4c90], R5 ;  /* 0x004c900501007387 */ /* 0x004fe80000100800 */
[----:B------:R-:W2:Y:S04]  /*4df90*/  LDL R18, [R1+0x3fd0] ;  /* 0x003fd00001127983 */ /* 0x000ea80000100800 */
[----:B------:R-:W2:Y:S04]  /*4dfa0*/  LDL R17, [R1+0x3fdc] ;  /* 0x003fdc0001117983 */ /* 0x000ea80000100800 */
[----:B------:R-:W2:Y:S04]  /*4dfb0*/  LDL R15, [R1+0x3fd8] ;  /* 0x003fd800010f7983 */ /* 0x000ea80000100800 */
[----:B------:R-:W2:Y:S04]  /*4dfc0*/  LDL R14, [R1+0x3fe4] ;  /* 0x003fe400010e7983 */ /* 0x000ea80000100800 */
[----:B------:R-:W2:Y:S04]  /*4dfd0*/  LDL R10, [R1+0x3fe0] ;  /* 0x003fe000010a7983 */ /* 0x000ea80000100800 */
[----:B------:R-:W2:Y:S04]  /*4dfe0*/  LDL R9, [R1+0x3fec] ;  /* 0x003fec0001097983 */ /* 0x000ea80000100800 */
[----:B------:R-:W2:Y:S01]  /*4dff0*/  LDL R6, [R1+0x3ff4] ;  /* 0x003ff40001067983 */ /* 0x000ea20000100800 */
[----:B----4-:R-:W-:-:S02]  /*4e000*/  @P1 IMAD.MOV.U32 R12, RZ, RZ, R2 ;  /* 0x000000ffff0c1224 */ /* 0x010fc400078e0002 */
[----:B------:R-:W-:Y:S02]  /*4e010*/  @P1 IMAD.MOV.U32 R13, RZ, RZ, R7 ;  /* 0x000000ffff0d1224 */ /* 0x000fe400078e0007 */
[----:B------:R-:W4:Y:S04]  /*4e020*/  LDL R7, [R1+0x3fe8] ;  /* 0x003fe80001077983 */ /* 0x000f280000100800 */
[----:B---3--:R0:W-:Y:S04]  /*4e030*/  STL [R1+0x6c0], R4 ;  /* 0x0006c00401007387 */ /* 0x0081e80000100800 */
[----:B------:R-:W3:Y:S04]  /*4e040*/  LDL R2, [R1+0x408c] ;  /* 0x00408c0001027983 */ /* 0x000ee80000100800 */
[----:B0-----:R-:W3:Y:S01]  /*4e050*/  LDL R4, [R1+0x3ff0] ;  /* 0x003ff00001047983 */ /* 0x001ee20000100800 */
[----:B------:R-:W-:-:S02]  /*4e060*/  PRMT R22, RZ, 0x7610, R22 ;  /* 0x00007610ff167816 */ /* 0x000fc40000000016 */
[----:B------:R-:W-:-:S04]  /*4e070*/  PRMT R19, RZ, 0x7610, R19 ;  /* 0x00007610ff137816 */ /* 0x000fc80000000013 */
[----:B------:R0:W3:Y:S01]  /*4e080*/  @P1 LDG.E.U16 R22, desc[UR48][R12.64] ;  /* 0x000000300c161981 */ /* 0x0000e2000c1e1500 */
[----:B------:R-:W-:Y:S01]  /*4e090*/  PRMT R16, RZ, 0x7610, R16 ;  /* 0x00007610ff107816 */ /* 0x000fe20000000010 */
[----:B0-----:R-:W-:Y:S02]  /*4e0a0*/  @P1 IMAD.MOV.U32 R12, RZ, RZ, R20 ;  /* 0x000000ffff0c1224 */ /* 0x001fe400078e0014 */
[----:B------:R-:W-:-:S05]  /*4e0b0*/  @P1 IMAD.MOV.U32 R13, RZ, RZ, R21 ;  /* 0x000000ffff0d1224 */ /* 0x000fca00078e0015 */
[----:B------:R2:W3:Y:S01]  /*4e0c0*/  @P1 LDG.E.U16 R19, desc[UR48][R12.64] ;  /* 0x000000300c131981 */ /* 0x0004e2000c1e1500 */
[----:B------:R-:W-:Y:S02]  /*4e0d0*/  PRMT R11, RZ, 0x7610, R11 ;  /* 0x00007610ff0b7816 */ /* 0x000fe4000000000b */
[----:B------:R-:W-:Y:S02]  /*4e0e0*/  PRMT R8, RZ, 0x7610, R8 ;  /* 0x00007610ff087816 */ /* 0x000fe40000000008 */
[----:B------:R-:W-:Y:S02]  /*4e0f0*/  PRMT R5, RZ, 0x7610, R5 ;  /* 0x00007610ff057816 */ /* 0x000fe40000000005 */
[----:B------:R-:W-:Y:S01]  /*4e100*/  PRMT R0, RZ, 0x7610, R0 ;  /* 0x00007610ff007816 */ /* 0x000fe20000000000 */
[----:B--2---:R-:W-:Y:S02]  /*4e110*/  @P1 IMAD.MOV.U32 R13, RZ, RZ, R18 ;  /* 0x000000ffff0d1224 */ /* 0x004fe400078e0012 */
[----:B------:R-:W-:-:S05]  /*4e120*/  @P1 IMAD.MOV.U32 R12, RZ, RZ, R17 ;  /* 0x000000ffff0c1224 */ /* 0x000fca00078e0011 */
[----:B------:R0:W2:Y:S02]  /*4e130*/  @P1 LDG.E.U16 R16, desc[UR48][R12.64] ;  /* 0x000000300c101981 */ /* 0x0000a4000c1e1500 */
[----:B0-----:R-:W-:Y:S02]  /*4e140*/  @P1 IMAD.MOV.U32 R12, RZ, RZ, R14 ;  /* 0x000000ffff0c1224 */ /* 0x001fe400078e000e */
[----:B------:R-:W-:-:S05]  /*4e150*/  @P1 IMAD.MOV.U32 R13, RZ, RZ, R15 ;  /* 0x000000ffff0d1224 */ /* 0x000fca00078e000f */
[----:B------:R0:W2:Y:S02]  /*4e160*/  @P1 LDG.E.U16 R11, desc[UR48][R12.64] ;  /* 0x000000300c0b1981 */ /* 0x0000a4000c1e1500 */
[----:B0-----:R-:W-:Y:S02]  /*4e170*/  @P1 IMAD.MOV.U32 R12, RZ, RZ, R9 ;  /* 0x000000ffff0c1224 */ /* 0x001fe400078e0009 */
[----:B------:R-:W-:-:S05]  /*4e180*/  @P1 IMAD.MOV.U32 R13, RZ, RZ, R10 ;  /* 0x000000ffff0d1224 */ /* 0x000fca00078e000a */
[----:B------:R0:W2:Y:S02]  /*4e190*/  @P1 LDG.E.U16 R8, desc[UR48][R12.64] ;  /* 0x000000300c081981 */ /* 0x0000a4000c1e1500 */
[----:B0-----:R-:W-:Y:S02]  /*4e1a0*/  @P1 IMAD.MOV.U32 R12, RZ, RZ, R6 ;  /* 0x000000ffff0c1224 */ /* 0x001fe400078e0006 */
[----:B----4-:R-:W-:-:S05]  /*4e1b0*/  @P1 IMAD.MOV.U32 R13, RZ, RZ, R7 ;  /* 0x000000ffff0d1224 */ /* 0x010fca00078e0007 */
[----:B------:R3:W4:Y:S02]  /*4e1c0*/  @P1 LDG.E.U16 R5, desc[UR48][R12.64] ;  /* 0x000000300c051981 */ /* 0x000724000c1e1500 */
[----:B---3--:R-:W-:Y:S02]  /*4e1d0*/  @P1 IMAD.MOV.U32 R12, RZ, RZ, R2 ;  /* 0x000000ffff0c1224 */ /* 0x008fe400078e0002 */
[----:B------:R-:W-:Y:S01]  /*4e1e0*/  @P1 IMAD.MOV.U32 R13, RZ, RZ, R4 ;  /* 0x000000ffff0d1224 */ /* 0x000fe200078e0004 */
[----:B------:R-:W3:Y:S04]  /*4e1f0*/  LDL.LU R2, [R1+0x1ff8] ;  /* 0x001ff80001027983 */ /* 0x000ee80000300800 */
[----:B------:R-:W3:Y:S04]  /*4e200*/  LDL.LU R28, [R1+0x1ff4] ;  /* 0x001ff400011c7983 */ /* 0x000ee80000300800 */
[----:B------:R-:W3:Y:S04]  /*4e210*/  LDL.LU R29, [R1+0x1ff0] ;  /* 0x001ff000011d7983 */ /* 0x000ee80000300800 */
[----:B------:R-:W3:Y:S04]  /*4e220*/  @P1 LDG.E.U16 R0, desc[UR48][R12.64] ;  /* 0x000000300c001981 */ /* 0x000ee8000c1e1500 */
        /* <DEDUP_REMOVED lines=18> */
[----:B------:R-:W-:Y:S06]  /*4e350*/  BAR.SYNC.DEFER_BLOCKING 0x0 ;  /* 0x0000000000007b1d */ /* 0x000fec0000010000 */
[----:B--2---:R-:W-:Y:S04]  /*4e360*/  STL [R1+0x6a8], R16 ;  /* 0x0006a81001007387 */ /* 0x004fe80000100800 */
        /* <DEDUP_REMOVED lines=11> */
[----:B----4-:R-:W-:Y:S04]  /*4e420*/  STL [R1+0x690], R5 ;  /* 0x0006900501007387 */ /* 0x010fe80000100800 */
[----:B------:R-:W-:Y:S04]  /*4e430*/  STL [R1+0x49d4], R13 ;  /* 0x0049d40d01007387 */ /* 0x000fe80000100800 */
[----:B------:R-:W-:Y:S04]  /*4e440*/  STL [R1+0x49dc], R13 ;  /* 0x0049dc0d01007387 */ /* 0x000fe80000100800 */
[----:B------:R-:W-:Y:S04]  /*4e450*/  STL [R1+0x49e4], R13 ;  /* 0x0049e40d01007387 */ /* 0x000fe80000100800 */
[----:B---3--:R-:W-:Y:S04]  /*4e460*/  STL [R1+0x688], R0 ;  /* 0x0006880001007387 */ /* 0x008fe80000100800 */
        /* <DEDUP_REMOVED lines=83> */
[----:B0-----:R-:W2:Y:S04]  /*4e9a0*/  LDL.LU R12, [R1+0x1fe0] ;  /* 0x001fe000010c7983 */ /* 0x001ea80000300800 */
[----:B--2---:R0:W-:Y:S04]  /*4e9b0*/  STL [R1+0x4d94], R12 ;  /* 0x004d940c01007387 */ /* 0x0041e80000100800 */
[----:B0-----:R-:W2:Y:S04]  /*4e9c0*/  LDL.LU R12, [R1+0x1fe4] ;  /* 0x001fe400010c7983 */ /* 0x001ea80000300800 */
[----:B--2---:R0:W-:Y:S04]  /*4e9d0*/  STL [R1+0x4d98], R12 ;  /* 0x004d980c01007387 */ /* 0x0041e80000100800 */
[----:B0-----:R-:W2:Y:S04]  /*4e9e0*/  LDL.LU R12, [R1+0x1fe8] ;  /* 0x001fe800010c7983 */ /* 0x001ea80000300800 */
[----:B------:R-:W-:Y:S04]  /*4e9f0*/  STS.U16 [R3+UR5], R2 ;  /* 0x0000000203007988 */ /* 0x000fe80008000405 */
        /* <DEDUP_REMOVED lines=26> */
[----:B------:R0:W-:Y:S04]  /*4eba0*/  STS.U16 [R3+UR5+0x80], R28 ;  /* 0x0000801c03007988 */ /* 0x0001e80008000405 */
[----:B------:R-:W3:Y:S04]  /*4ebb0*/  LDL.LU R2, [R1+0x1cdc] ;  /* 0x001cdc0001027983 */ /* 0x000ee80000300800 */
[----:B------:R1:W-:Y:S04]  /*4ebc0*/  STS.U16 [R3+UR5+0x100], R29 ;  /* 0x0001001d03007988 */ /* 0x0003e80008000405 */
[----:B0-----:R-:W3:Y:S04]  /*4ebd0*/  LDL.LU R28, [R1+0x1bf8] ;  /* 0x001bf800011c7983 */ /* 0x001ee80000300800 */
[----:B-1----:R-:W3:Y:S04]  /*4ebe0*/  LDL.LU R29, [R1+0x1bf4] ;  /* 0x001bf400011d7983 */ /* 0x002ee80000300800 */
[----:B--2---:R0:W-:Y:S04]  /*4ebf0*/  STS.U16 [R3+UR5+0x180], R12 ;  /* 0x0001800c03007988 */ /* 0x0041e80008000405 */
[----:B0-----:R-:W2:Y:S04]  /*4ec00*/  LDL.LU R12, [R1+0x4d9c] ;  /* 0x004d9c00010c7983 */ /* 0x001ea80000300800 */
[----:B--2---:R0:W-:Y:S04]  /*4ec10*/  STS.U16 [R3+UR5+0x200], R12 ;  /* 0x0002000c03007988 */ /* 0x0041e80008000405 */
[----:B0-----:R-:W2:Y:S04]  /*4ec20*/  LDL.LU R12, [R1+0x4d98] ;  /* 0x004d9800010c7983 */ /* 0x001ea80000300800 */
[----:B--2---:R0:W-:Y:S04]  /*4ec30*/  STS.U16 [R3+UR5+0x280], R12 ;  /* 0x0002800c03007988 */ /* 0x0041e80008000405 */
[----:B0-----:R-:W2:Y:S04]  /*4ec40*/  LDL.LU R12, [R1+0x4d94] ;  /* 0x004d9400010c7983 */ /* 0x001ea80000300800 */
[----:B--2---:R0:W-:Y:S04]  /*4ec50*/  STS.U16 [R3+UR5+0x300], R12 ;  /* 0x0003000c03007988 */ /* 0x0041e80008000405 */
[----:B0-----:R-:W2:Y:S04]  /*4ec60*/  LDL.LU R12, [R1+0x1be4] ;  /* 0x001be400010c7983 */ /* 0x001ea80000300800 */
[----:B--2---:R0:W-:Y:S04]  /*4ec70*/  STL [R1+0x4d88], R12 ;  /* 0x004d880c01007387 */ /* 0x0041e80000100800 */
[----:B0-----:R-:W2:Y:S04]  /*4ec80*/  LDL.LU R12, [R1+0x1be8] ;  /* 0x001be800010c7983 */ /* 0x001ea80000300800 */
[----:B--2---:R0:W-:Y:S04]  /*4ec90*/  STL [R1+0x4d8c], R12 ;  /* 0x004d8c0c01007387 */ /* 0x0041e80000100800 */
[----:B0-----:R-:W2:Y:S04]  /*4eca0*/  LDL.LU R12, [R1+0x1bec] ;  /* 0x001bec00010c7983 */ /* 0x001ea80000300800 */
[----:B---3--:R-:W-:Y:S04]  /*4ecb0*/  STS.U16 [R3+UR5+0x380], R13 ;  /* 0x0003800d03007988 */ /* 0x008fe80008000405 */
[----:B----4-:R-:W-:Y:S04]  /*4ecc0*/  STS.U16 [R3+UR5+0x2000], R5 ;  /* 0x0020000503007988 */ /* 0x010fe80008000405 */
[----:B------:R-:W-:Y:S04]  /*4ecd0*/  STS.U16 [R3+UR5+0x2080], R4 ;  /* 0x0020800403007988 */ /* 0x000fe80008000405 */
        /* <DEDUP_REMOVED lines=27> */
[----:B------:R0:W-:Y:S04]  /*4ee90*/  STS.U16 [R3+UR5+0x4300], R20 ;  /* 0x0043001403007988 */ /* 0x0001e80008000405 */
[----:B------:R0:W-:Y:S04]  /*4eea0*/  STS.U16 [R3+UR5+0x4380], R21 ;  /* 0x0043801503007988 */ /* 0x0001e80008000405 */
[----:B------:R1:W-:Y:S04]  /*4eeb0*/  STS.U16 [R3+UR5+0x6000], R22 ;  /* 0x0060001603007988 */ /* 0x0003e80008000405 */
[----:B------:R1:W-:Y:S04]  /*4eec0*/  STS.U16 [R3+UR5+0x6080], R23 ;  /* 0x0060801703007988 */ /* 0x0003e80008000405 */
[----:B0-----:R-:W3:Y:S04]  /*4eed0*/  LDL.LU R18, [R1+0xd6c] ;  /* 0x000d6c0001127983 */ /* 0x001ee80000300800 */
[----:B-1----:R-:W3:Y:S04]  /*4eee0*/  LDL.LU R19, [R1+0xd68] ;  /* 0x000d680001137983 */ /* 0x002ee80000300800 */
        /* <DEDUP_REMOVED lines=92> */
[----:B---3--:R-:W-:Y:S04]  /*4f4b0*/  STS.U16 [R3+UR5+0x16380], R29 ;  /* 0x0163801d03007988 */ /* 0x008fe80008000405 */
[----:B--2---:R0:W-:Y:S04]  /*4f4c0*/  STS.U16 [R3+UR5+0x10180], R12 ;  /* 0x0101800c03007988 */ /* 0x0041e80008000405 */
[----:B0-----:R-:W2:Y:S04]  /*4f4d0*/  LDL.LU R12, [R1+0x4d7c] ;  /* 0x004d7c00010c7983 */ /* 0x001ea80000300800 */
[----:B------:R-:W3:Y:S04]  /*4f4e0*/  LDL.LU R29, [R1+0x34c] ;  /* 0x00034c00011d7983 */ /* 0x000ee80000300800 */
[----:B---3--:R0:W-:Y:S04]  /*4f4f0*/  STL [R1+0x4d70], R29 ;  /* 0x004d701d01007387 */ /* 0x0081e80000100800 */
[----:B0-----:R-:W3:Y:S04]  /*4f500*/  LDL.LU R29, [R1+0x350] ;  /* 0x00035000011d7983 */ /* 0x001ee80000300800 */
[----:B---3--:R0:W-:Y:S04]  /*4f510*/  STL [R1+0x4d74], R29 ;  /* 0x004d741d01007387 */ /* 0x0081e80000100800 */
[----:B0-----:R-:W3:Y:S04]  /*4f520*/  LDL.LU R29, [R1+0x354] ;  /* 0x00035400011d7983 */ /* 0x001ee80000300800 */
[----:B--2---:R-:W-:Y:S04]  /*4f530*/  STS.U16 [R3+UR5+0x10200], R12 ;  /* 0x0102000c03007988 */ /* 0x004fe80008000405 */
[----:B------:R-:W-:Y:S04]  /*4f540*/  STS.U16 [R3+UR5+0x10280], R13 ;  /* 0x0102800d03007988 */ /* 0x000fe80008000405 */
        /* <DEDUP_REMOVED lines=11> */
[----:B---3--:R0:W-:Y:S04]  /*4f600*/  STL [R1+0x4d78], R29 ;  /* 0x004d781d01007387 */ /* 0x0081e80000100800 */
        /* <DEDUP_REMOVED lines=50> */
[----:B---3--:R-:W-:Y:S04]  /*4f930*/  STS.U16 [R3+UR5+0x1c200], R20 ;  /* 0x01c2001403007988 */ /* 0x008fe80008000405 */
[----:B------:R-:W-:Y:S04]  /*4f940*/  STS.U16 [R3+UR5+0x1c280], R21 ;  /* 0x01c2801503007988 */ /* 0x000fe80008000405 */
[----:B------:R-:W-:Y:S04]  /*4f950*/  STS.U16 [R3+UR5+0x1c300], R22 ;  /* 0x01c3001603007988 */ /* 0x000fe80008000405 */
[----:B------:R-:W-:Y:S04]  /*4f960*/  STS.U16 [R3+UR5+0x1c380], R23 ;  /* 0x01c3801703007988 */ /* 0x000fe80008000405 */
[----:B------:R-:W-:Y:S04]  /*4f970*/  STS.U16 [R3+UR5+0x1e000], R24 ;  /* 0x01e0001803007988 */ /* 0x000fe80008000405 */
[----:B------:R-:W-:Y:S04]  /*4f980*/  STS.U16 [R3+UR5+0x1e180], R27 ;  /* 0x01e1801b03007988 */ /* 0x000fe80008000405 */
[----:B------:R-:W-:Y:S04]  /*4f990*/  STS.U16 [R3+UR5+0x1e200], R0 ;  /* 0x01e2000003007988 */ /* 0x000fe80008000405 */
[----:B------:R-:W-:Y:S04]  /*4f9a0*/  STS.U16 [R3+UR5+0x1e280], R2 ;  /* 0x01e2800203007988 */ /* 0x000fe80008000405 */
[----:B------:R0:W-:Y:S02]  /*4f9b0*/  STS.U16 [R3+UR5+0x1e100], R26 ;  /* 0x01e1001a03007988 */ /* 0x0001e40008000405 */
[----:B0-----:R-:W0:Y:S02]  /*4f9c0*/  S2R R26, SR_TID.X ;  /* 0x00000000001a7919 */ /* 0x001e240000002100 */
[----:B------:R-:W-:Y:S04]  /*4f9d0*/  STS.U16 [R3+UR5+0x1e300], R28 ;  /* 0x01e3001c03007988 */ /* 0x000fe80008000405 */
[----:B--2---:R1:W-:Y:S04]  /*4f9e0*/  STS.U16 [R3+UR5+0x1e380], R29 ;  /* 0x01e3801d03007988 */ /* 0x0043e80008000405 */
[----:B-1----:R-:W2:Y:S04]  /*4f9f0*/  LDL.LU R29, [R1+0x1fd8] ;  /* 0x001fd800011d7983 */ /* 0x002ea80000300800 */
        /* <DEDUP_REMOVED lines=27> */
[----:B0-----:R-:W-:-:S03]  /*4fbb0*/  LOP3.LUT R26, R26, 0x3f, RZ, 0xc0, !PT ;  /* 0x0000003f1a1a7812 */ /* 0x001fc600078ec0ff */
[----:B------:R-:W-:Y:S04]  /*4fbc0*/  STL [R1+0x4a9c], R3 ;  /* 0x004a9c0301007387 */ /* 0x000fe80000100800 */
[----:B------:R-:W-:Y:S04]  /*4fbd0*/  STL [R1+0x4aa4], R3 ;  /* 0x004aa40301007387 */ /* 0x000fe80000100800 */
[----:B------:R-:W-:Y:S04]  /*4fbe0*/  STL [R1+0x4ab0], R3 ;  /* 0x004ab00301007387 */ /* 0x000fe80000100800 */
[----:B------:R0:W-:Y:S04]  /*4fbf0*/  STS.U16 [R3+UR5+0x18380], R4 ;  /* 0x0183800403007988 */ /* 0x0001e80008000405 */
[----:B------:R-:W-:Y:S04]  /*4fc00*/  STL [R1+0x4ab8], R3 ;  /* 0x004ab80301007387 */ /* 0x000fe80000100800 */
[----:B------:R-:W-:Y:S04]  /*4fc10*/  STL [R1+0x4ac4], R3 ;  /* 0x004ac40301007387 */ /* 0x000fe80000100800 */
[----:B------:R-:W-:Y:S04]  /*4fc20*/  STL [R1+0x4acc], R3 ;  /* 0x004acc0301007387 */ /* 0x000fe80000100800 */
[----:B------:R-:W-:Y:S04]  /*4fc30*/  STL [R1+0x4ad8], R3 ;  /* 0x004ad80301007387 */ /* 0x000fe80000100800 */
[----:B------:R-:W-:Y:S04]  /*4fc40*/  STL [R1+0x4ae0], R3 ;  /* 0x004ae00301007387 */ /* 0x000fe80000100800 */
[----:B------:R-:W-:Y:S01]  /*4fc50*/  STL [R1+0x4aec], R3 ;  /* 0x004aec0301007387 */ /* 0x000fe20000100800 */
[----:B0-----:R-:W-:-:S03]  /*4fc60*/  IMAD.SHL.U32 R4, R26, 0x2, RZ ;  /* 0x000000021a047824 */ /* 0x001fc600078e00ff */
[----:B------:R-:W-:Y:S04]  /*4fc70*/  STL [R1+0x4af4], R3 ;  /* 0x004af40301007387 */ /* 0x000fe80000100800 */
[----:B------:R-:W-:Y:S04]  /*4fc80*/  STL [R1+0x4b00], R3 ;  /* 0x004b000301007387 */ /* 0x000fe80000100800 */
[----:B------:R-:W-:Y:S01]  /*4fc90*/  STL [R1+0x4b08], R3 ;  /* 0x004b080301007387 */ /* 0x000fe20000100800 */
[----:B------:R-:W-:-:S03]  /*4fca0*/  LOP3.LUT R4, R4, 0x10, RZ, 0x3c, !PT ;  /* 0x0000001004047812 */ /* 0x000fc600078e3cff */
[----:B------:R0:W-:Y:S04]  /*4fcb0*/  STS.U16 [R3+UR5+0x1e080], R25 ;  /* 0x01e0801903007988 */ /* 0x0001e80008000405 */
[----:B------:R-:W-:Y:S04]  /*4fcc0*/  STL [R1+0x4c28], R3 ;  /* 0x004c280301007387 */ /* 0x000fe80000100800 */
        /* <DEDUP_REMOVED lines=15> */
[----:B0-----:R-:W4:Y:S04]  /*4fdc0*/  LDL.LU R25, [R1+0x1ed0] ;  /* 0x001ed00001197983 */ /* 0x001f280000300800 */
[----:B------:R-:W4:Y:S04]  /*4fdd0*/  LDL.LU R26, [R1+0x1ecc] ;  /* 0x001ecc00011a7983 */ /* 0x000f280000300800 */
[----:B--2---:R0:W-:Y:S04]  /*4fde0*/  STS.U16 [R4+UR5+0x400], R29 ;  /* 0x0004001d04007988 */ /* 0x0041e80008000405 */
[----:B---3--:R-:W-:Y:S04]  /*4fdf0*/  STS.U16 [R4+UR5+0x480], R20 ;  /* 0x0004801404007988 */ /* 0x008fe80008000405 */
[----:B------:R-:W-:Y:S04]  /*4fe00*/  STS.U16 [R4+UR5+0x500], R21 ;  /* 0x0005001504007988 */ /* 0x000fe80008000405 */
[----:B0-----:R-:W2:Y:S04]  /*4fe10*/  LDL.LU R29, [R1+0x1ec8] ;  /* 0x001ec800011d7983 */ /* 0x001ea80000300800 */
[----:B------:R-:W3:Y:S04]  /*4fe20*/  LDL.LU R12, [R1+0x1ec4] ;  /* 0x001ec400010c7983 */ /* 0x000ee80000300800 */
[----:B------:R-:W3:Y:S04]  /*4fe30*/  LDL.LU R13, [R1+0x1ec0] ;  /* 0x001ec000010d7983 */ /* 0x000ee80000300800 */
[----:B------:R-:W3:Y:S04]  /*4fe40*/  LDL.LU R5, [R1+0x1ebc] ;  /* 0x001ebc0001057983 */ /* 0x000ee80000300800 */
[----:B------:R-:W3:Y:S04]  /*4fe50*/  LDL.LU R6, [R1+0x1dd8] ;  /* 0x001dd80001067983 */ /* 0x000ee80000300800 */
[----:B------:R-:W3:Y:S04]  /*4fe60*/  LDL.LU R7, [R1+0x1dd4] ;  /* 0x001dd40001077983 */ /* 0x000ee80000300800 */
[----:B------:R-:W3:Y:S04]  /*4fe70*/  LDL.LU R8, [R1+0x1dd0] ;  /* 0x001dd00001087983 */ /* 0x000ee80000300800 */
[----:B------:R-:W3:Y:S04]  /*4fe80*/  LDL.LU R9, [R1+0x1dcc] ;  /* 0x001dcc0001097983 */ /* 0x000ee80000300800 */
[----:B------:R-:W-:Y:S04]  /*4fe90*/  STS.U16 [R4+UR5+0x580], R22 ;  /* 0x0005801604007988 */ /* 0x000fe80008000405 */
[----:B------:R-:W3:Y:S04]  /*4fea0*/  LDL.LU R10, [R1+0x1dc8] ;  /* 0x001dc800010a7983 */ /* 0x000ee80000300800 */
[----:B------:R-:W-:Y:S04]  /*4feb0*/  STS.U16 [R4+UR5+0x600], R23 ;  /* 0x0006001704007988 */ /* 0x000fe80008000405 */
[----:B------:R-:W3:Y:S04]  /*4fec0*/  LDL.LU R11, [R1+0x1dc4] ;  /* 0x001dc400010b7983 */ /* 0x000ee80000300800 */
[----:B------:R-:W-:Y:S04]  /*4fed0*/  STS.U16 [R4+UR5+0x680], R24 ;  /* 0x0006801804007988 */ /* 0x000fe80008000405 */
[----:B------:R-:W3:Y:S04]  /*4fee0*/  LDL.LU R14, [R1+0x1dc0] ;  /* 0x001dc000010e7983 */ /* 0x000ee80000300800 */
[----:B------:R-:W-:Y:S04]  /*4fef0*/  STS.U16 [R4+UR5+0x700], R27 ;  /* 0x0007001b04007988 */ /* 0x000fe80008000405 */
[----:B------:R-:W3:Y:S04]  /*4ff00*/  LDL.LU R15, [R1+0x1dbc] ;  /* 0x001dbc00010f7983 */ /* 0x000ee80000300800 */
[----:B------:R0:W-:Y:S04]  /*4ff10*/  STS.U16 [R4+UR5+0x780], R0 ;  /* 0x0007800004007988 */ /* 0x0001e80008000405 */
[----:B------:R-:W3:Y:S04]  /*4ff20*/  LDL.LU R16, [R1+0x1cd8] ;  /* 0x001cd80001107983 */ /* 0x000ee80000300800 */
[----:B0-----:R-:W3:Y:S04]  /*4ff30*/  LDL.LU R0, [R1+0x1cd4] ;  /* 0x001cd40001007983 */ /* 0x001ee80000300800 */
[----:B------:R-:W3:Y:S04]  /*4ff40*/  LDL.LU R17, [R1+0x1cd0] ;  /* 0x001cd00001117983 */ /* 0x000ee80000300800 */
[----:B------:R-:W3:Y:S04]  /*4ff50*/  LDL.LU R18, [R1+0x1ccc] ;  /* 0x001ccc0001127983 */ /* 0x000ee80000300800 */
[----:B------:R-:W3:Y:S04]  /*4ff60*/  LDL.LU R19, [R1+0x1cc8] ;  /* 0x001cc80001137983 */ /* 0x000ee80000300800 */
[----:B------:R0:W-:Y:S04]  /*4ff70*/  STS.U16 [R4+UR5+0x2400], R2 ;  /* 0x0024000204007988 */ /* 0x0001e80008000405 */
[----:B------:R-:W3:Y:S04]  /*4ff80*/  LDL.LU R27, [R1+0x1cc4] ;  /* 0x001cc400011b7983 */ /* 0x000ee80000300800 */
[----:B0-----:R-:W3:Y:S04]  /*4ff90*/  LDL.LU R2, [R1+0x1cc0] ;  /* 0x001cc00001027983 */ /* 0x001ee80000300800 */
[----:B------:R0:W-:Y:S04]  /*4ffa0*/  STS.U16 [R4+UR5+0x2480], R28 ;  /* 0x0024801c04007988 */ /* 0x0001e80008000405 */
[----:B0-----:R-:W3:Y:S04]  /*4ffb0*/  LDL.LU R28, [R1+0x1cbc] ;  /* 0x001cbc00011c7983 */ /* 0x001ee80000300800 */
[----:B------:R-:W3:Y:S04]  /*4ffc0*/  LDL.LU R20, [R1+0x1bd8] ;  /* 0x001bd80001147983 */ /* 0x000ee80000300800 */
[----:B------:R-:W3:Y:S04]  /*4ffd0*/  LDL.LU R21, [R1+0x1bd4] ;  /* 0x001bd40001157983 */ /* 0x000ee80000300800 */
[----:B------:R-:W3:Y:S04]  /*4ffe0*/  LDL.LU R22, [R1+0x1bd0] ;  /* 0x001bd00001167983 */ /* 0x000ee80000300800 */
[----:B------:R-:W3:Y:S04]  /*4fff0*/  LDL.LU R23, [R1+0x1bcc] ;  /* 0x001bcc0001177983 */ /* 0x000ee80000300800 */
[----:B----4-:R0:W-:Y:S04]  /*50000*/  STS.U16 [R4+UR5+0x2500], R25 ;  /* 0x0025001904007988 */ /* 0x0101e80008000405 */
[----:B------:R-:W4:Y:S04]  /*50010*/  LDL.LU R24, [R1+0x1bc8] ;  /* 0x001bc80001187983 */ /* 0x000f280000300800 */
[----:B------:R1:W-:Y:S04]  /*50020*/  STS.U16 [R4+UR5+0x2580], R26 ;  /* 0x0025801a04007988 */ /* 0x0003e80008000405 */
[----:B0-----:R-:W4:Y:S04]  /*50030*/  LDL.LU R25, [R1+0x1bc4] ;  /* 0x001bc40001197983 */ /* 0x001f280000300800 */
[----:B-1----:R-:W4:Y:S04]  /*50040*/  LDL.LU R26, [R1+0x1bc0] ;  /* 0x001bc000011a7983 */ /* 0x002f280000300800 */
[----:B--2---:R0:W-:Y:S04]  /*50050*/  STS.U16 [R4+UR5+0x2600], R29 ;  /* 0x0026001d04007988 */ /* 0x0041e80008000405 */
[----:B---3--:R-:W-:Y:S04]  /*50060*/  STS.U16 [R4+UR5+0x2680], R12 ;  /* 0x0026800c04007988 */ /* 0x008fe80008000405 */
[----:B------:R-:W-:Y:S04]  /*50070*/  STS.U16 [R4+UR5+0x2700], R13 ;  /* 0x0027000d04007988 */ /* 0x000fe80008000405 */
[----:B------:R-:W-:Y:S04]  /*50080*/  STS.U16 [R4+UR5+0x2780], R5 ;  /* 0x0027800504007988 */ /* 0x000fe80008000405 */
[----:B------:R-:W-:Y:S04]  /*50090*/  STS.U16 [R4+UR5+0x4400], R6 ;  /* 0x0044000604007988 */ /* 0x000fe80008000405 */
[----:B------:R-:W-:Y:S04]  /*500a0*/  STS.U16 [R4+UR5+0x4480], R7 ;  /* 0x0044800704007988 */ /* 0x000fe80008000405 */
[----:B0-----:R-:W2:Y:S04]  /*500b0*/  LDL.LU R29, [R1+0x1bbc] ;  /* 0x001bbc00011d7983 */ /* 0x001ea80000300800 */
[----:B------:R-:W-:Y:S04]  /*500c0*/  STS.U16 [R4+UR5+0x4500], R8 ;  /* 0x0045000804007988 */ /* 0x000fe80008000405 */
[----:B------:R-:W-:Y:S04]  /*500d0*/  STS.U16 [R4+UR5+0x4580], R9 ;  /* 0x0045800904007988 */ /* 0x000fe80008000405 */
[----:B------:R-:W-:Y:S04]  /*500e0*/  STS.U16 [R4+UR5+0x4600], R10 ;  /* 0x0046000a04007988 */ /* 0x000fe80008000405 */
[----:B------:R-:W-:Y:S04]  /*500f0*/  STS.U16 [R4+UR5+0x4680], R11 ;  /* 0x0046800b04007988 */ /* 0x000fe80008000405 */
[----:B------:R-:W-:Y:S04]  /*50100*/  STS.U16 [R4+UR5+0x4700], R14 ;  /* 0x0047000e04007988 */ /* 0x000fe80008000405 */
[----:B------:R-:W-:Y:S04]  /*50110*/  STS.U16 [R4+UR5+0x4780], R15 ;  /* 0x0047800f04007988 */ /* 0x000fe80008000405 */
[----:B------:R-:W-:Y:S04]  /*50120*/  STS.U16 [R4+UR5+0x6400], R16 ;  /* 0x0064001004007988 */ /* 0x000fe80008000405 */
[----:B------:R0:W-:Y:S04]  /*50130*/  STS.U16 [R4+UR5+0x6480], R0 ;  /* 0x0064800004007988 */ /* 0x0001e80008000405 */
[----:B0-----:R-:W3:Y:S04]  /*50140*/  LDL.LU R0, [R1+0xed8] ;  /* 0x000ed80001007983 */ /* 0x001ee80000300800 */
[----:B------:R-:W-:Y:S04]  /*50150*/  STS.U16 [R4+UR5+0x6500], R17 ;  /* 0x0065001104007988 */ /* 0x000fe80008000405 */
[----:B------:R-:W-:Y:S04]  /*50160*/  STS.U16 [R4+UR5+0x6580], R18 ;  /* 0x0065801204007988 */ /* 0x000fe80008000405 */
[----:B------:R-:W-:Y:S04]  /*50170*/  STS.U16 [R4+UR5+0x6600], R19 ;  /* 0x0066001304007988 */ /* 0x000fe80008000405 */
[----:B------:R0:W-:Y:S04]  /*50180*/  STS.U16 [R4+UR5+0x6680], R27 ;  /* 0x0066801b04007988 */ /* 0x0001e80008000405 */
[----:B------:R1:W-:Y:S04]  /*50190*/  STS.U16 [R4+UR5+0x6700], R2 ;  /* 0x0067000204007988 */ /* 0x0003e80008000405 */
[----:B0-----:R-:W3:Y:S04]  /*501a0*/  LDL.LU R27, [R1+0xed4] ;  /* 0x000ed400011b7983 */ /* 0x001ee80000300800 */
[----:B-1----:R-:W3:Y:S04]  /*501b0*/  LDL.LU R2, [R1+0xed0] ;  /* 0x000ed00001027983 */ /* 0x002ee80000300800 */
[----:B------:R0:W-:Y:S04]  /*501c0*/  STS.U16 [R4+UR5+0x6780], R28 ;  /* 0x0067801c04007988 */ /* 0x0001e80008000405 */
[----:B------:R-:W-:Y:S04]  /*501d0*/  STS.U16 [R4+UR5+0x8400], R20 ;  /* 0x0084001404007988 */ /* 0x000fe80008000405 */
[----:B------:R-:W-:Y:S04]  /*501e0*/  STS.U16 [R4+UR5+0x8480], R21 ;  /* 0x0084801504007988 */ /* 0x000fe80008000405 */
[----:B------:R-:W-:Y:S04]  /*501f0*/  STS.U16 [R4+UR5+0x8500], R22 ;  /* 0x0085001604007988 */ /* 0x000fe80008000405 */
[----:B0-----:R-:W3:Y:S04]  /*50200*/  LDL.LU R28, [R1+0xecc] ;  /* 0x000ecc00011c7983 */ /* 0x001ee80000300800 */
        /* <DEDUP_REMOVED lines=9> */
[----:B----4-:R-:W-:Y:S04]  /*502a0*/  STS.U16 [R4+UR5+0x8600], R24 ;  /* 0x0086001804007988 */ /* 0x010fe80008000405 */
[----:B------:R-:W4:Y:S04]  /*502b0*/  LDL.LU R11, [R1+0xcc8] ;  /* 0x000cc800010b7983 */ /* 0x000f280000300800 */
[----:B------:R-:W-:Y:S04]  /*502c0*/  STS.U16 [R4+UR5+0x8680], R25 ;  /* 0x0086801904007988 */ /* 0x000fe80008000405 */
[----:B------:R-:W4:Y:S04]  /*502d0*/  LDL.LU R14, [R1+0xcc4] ;  /* 0x000cc400010e7983 */ /* 0x000f280000300800 */
[----:B------:R-:W-:Y:S04]  /*502e0*/  STS.U16 [R4+UR5+0x8700], R26 ;  /* 0x0087001a04007988 */ /* 0x000fe80008000405 */
[----:B------:R-:W4:Y:S04]  /*502f0*/  LDL.LU R15, [R1+0xcc0] ;  /* 0x000cc000010f7983 */ /* 0x000f280000300800 */
[----:B------:R-:W4:Y:S04]  /*50300*/  LDL.LU R16, [R1+0xcbc] ;  /* 0x000cbc0001107983 */ /* 0x000f280000300800 */
[----:B--2---:R0:W-:Y:S04]  /*50310*/  STS.U16 [R4+UR5+0x8780], R29 ;  /* 0x0087801d04007988 */ /* 0x0041e80008000405 */
[----:B0-----:R-:W2:Y:S04]  /*50320*/  LDL.LU R29, [R1+0xbd8] ;  /* 0x000bd800011d7983 */ /* 0x001ea80000300800 */
[----:B------:R-:W2:Y:S04]  /*50330*/  LDL.LU R17, [R1+0xbd4] ;  /* 0x000bd40001117983 */ /* 0x000ea80000300800 */
[----:B------:R-:W2:Y:S04]  /*50340*/  LDL.LU R18, [R1+0xbd0] ;  /* 0x000bd00001127983 */ /* 0x000ea80000300800 */
[----:B------:R-:W2:Y:S04]  /*50350*/  LDL.LU R19, [R1+0xbcc] ;  /* 0x000bcc0001137983 */ /* 0x000ea80000300800 */
[----:B------:R-:W2:Y:S04]  /*50360*/  LDL.LU R25, [R1+0xbc8] ;  /* 0x000bc80001197983 */ /* 0x000ea80000300800 */
[----:B------:R-:W2:Y:S04]  /*50370*/  LDL.LU R26, [R1+0xbc4] ;  /* 0x000bc400011a7983 */ /* 0x000ea80000300800 */
[----:B---3--:R0:W-:Y:S04]  /*50380*/  STS.U16 [R4+UR5+0xa400], R0 ;  /* 0x00a4000004007988 */ /* 0x0081e80008000405 */
[----:B0-----:R-:W3:Y:S04]  /*50390*/  LDL.LU R0, [R1+0xbc0] ;  /* 0x000bc00001007983 */ /* 0x001ee80000300800 */
        /* <DEDUP_REMOVED lines=9> */
[----:B------:R0:W-:Y:S04]  /*50430*/  STS.U16 [R4+UR5+0xa580], R28 ;  /* 0x00a5801c04007988 */ /* 0x0001e80008000405 */
        /* <DEDUP_REMOVED lines=8> */
[----:B----4-:R-:W-:Y:S04]  /*504c0*/  STS.U16 [R4+UR5+0xc600], R11 ;  /* 0x00c6000b04007988 */ /* 0x010fe80008000405 */
[----:B0-----:R-:W4:Y:S04]  /*504d0*/  LDL.LU R28, [R1+0xa40] ;  /* 0x000a4000011c7983 */ /* 0x001f280000300800 */
[----:B------:R-:W-:Y:S04]  /*504e0*/  STS.U16 [R4+UR5+0xc680], R14 ;  /* 0x00c6800e04007988 */ /* 0x000fe80008000405 */
[----:B------:R-:W-:Y:S04]  /*504f0*/  STS.U16 [R4+UR5+0xc700], R15 ;  /* 0x00c7000f04007988 */ /* 0x000fe80008000405 */
[----:B------:R-:W-:Y:S04]  /*50500*/  STS.U16 [R4+UR5+0xc780], R16 ;  /* 0x00c7801004007988 */ /* 0x000fe80008000405 */
[----:B--2---:R0:W-:Y:S04]  /*50510*/  STS.U16 [R4+UR5+0xe400], R29 ;  /* 0x00e4001d04007988 */ /* 0x0041e80008000405 */
[----:B------:R-:W-:Y:S04]  /*50520*/  STS.U16 [R4+UR5+0xe480], R17 ;  /* 0x00e4801104007988 */ /* 0x000fe80008000405 */
[----:B------:R-:W-:Y:S04]  /*50530*/  STS.U16 [R4+UR5+0xe500], R18 ;  /* 0x00e5001204007988 */ /* 0x000fe80008000405 */
[----:B0-----:R-:W2:Y:S04]  /*50540*/  LDL.LU R29, [R1+0x99c] ;  /* 0x00099c00011d7983 */ /* 0x001ea80000300800 */
[----:B------:R-:W-:Y:S04]  /*50550*/  STS.U16 [R4+UR5+0xe580], R19 ;  /* 0x00e5801304007988 */ /* 0x000fe80008000405 */
[----:B------:R0:W-:Y:S04]  /*50560*/  STS.U16 [R4+UR5+0xe600], R25 ;  /* 0x00e6001904007988 */ /* 0x0001e80008000405 */
[----:B------:R1:W-:Y:S04]  /*50570*/  STS.U16 [R4+UR5+0xe680], R26 ;  /* 0x00e6801a04007988 */ /* 0x0003e80008000405 */
[----:B0-----:R-:W2:Y:S04]  /*50580*/  LDL.LU R25, [R1+0x828] ;  /* 0x0008280001197983 */ /* 0x001ea80000300800 */
[----:B-1----:R-:W2:Y:S04]  /*50590*/  LDL.LU R26, [R1+0x824] ;  /* 0x00082400011a7983 */ /* 0x002ea80000300800 */
[----:B---3--:R0:W-:Y:S04]  /*505a0*/  STS.U16 [R4+UR5+0xe700], R0 ;  /* 0x00e7000004007988 */ /* 0x0081e80008000405 */
[----:B0-----:R-:W3:Y:S04]  /*505b0*/  LDL.LU R0, [R1+0x820] ;  /* 0x0008200001007983 */ /* 0x001ee80000300800 */
        /* <DEDUP_REMOVED lines=23> */
[----:B------:R-:W3:Y:S04]  /*50730*/  LDL.LU R27, [R1+0x49c] ;  /* 0x00049c00011b7983 */ /* 0x000ee80000300800 */
[----:B----4-:R0:W-:Y:S04]  /*50740*/  STS.U16 [R4+UR5+0x10700], R28 ;  /* 0x0107001c04007988 */ /* 0x0101e80008000405 */
[----:B0-----:R-:W4:Y:S04]  /*50750*/  LDL.LU R28, [R1+0x498] ;  /* 0x00049800011c7983 */ /* 0x001f280000300800 */
[----:B--2---:R0:W-:Y:S04]  /*50760*/  STS.U16 [R4+UR5+0x10780], R29 ;  /* 0x0107801d04007988 */ /* 0x0041e80008000405 */
[----:B0-----:R-:W2:Y:S04]  /*50770*/  LDL.LU R29, [R1+0x494] ;  /* 0x00049400011d7983 */ /* 0x001ea80000300800 */
[----:B------:R-:W2:Y:S04]  /*50780*/  LDL.LU R20, [R1+0x490] ;  /* 0x0004900001147983 */ /* 0x000ea80000300800 */
[----:B------:R-:W2:Y:S04]  /*50790*/  LDL.LU R21, [R1+0x48c] ;  /* 0x00048c0001157983 */ /* 0x000ea80000300800 */
[----:B------:R-:W2:Y:S04]  /*507a0*/  LDL.LU R22, [R1+0x338] ;  /* 0x0003380001167983 */ /* 0x000ea80000300800 */
[----:B------:R-:W2:Y:S04]  /*507b0*/  LDL.LU R23, [R1+0x334] ;  /* 0x0003340001177983 */ /* 0x000ea80000300800 */
[----:B------:R0:W-:Y:S04]  /*507c0*/  STS.U16 [R4+UR5+0x12400], R25 ;  /* 0x0124001904007988 */ /* 0x0001e80008000405 */
[----:B------:R-:W2:Y:S04]  /*507d0*/  LDL.LU R24, [R1+0x330] ;  /* 0x0003300001187983 */ /* 0x000ea80000300800 */
[----:B------:R1:W-:Y:S04]  /*507e0*/  STS.U16 [R4+UR5+0x12480], R26 ;  /* 0x0124801a04007988 */ /* 0x0003e80008000405 */
[----:B0-----:R-:W2:Y:S04]  /*507f0*/  LDL.LU R25, [R1+0x32c] ;  /* 0x00032c0001197983 */ /* 0x001ea80000300800 */
[----:B---3--:R0:W-:Y:S04]  /*50800*/  STS.U16 [R4+UR5+0x12500], R0 ;  /* 0x0125000004007988 */ /* 0x0081e80008000405 */
[----:B-1----:R-:W3:Y:S04]  /*50810*/  LDL.LU R26, [R1+0x328] ;  /* 0x00032800011a7983 */ /* 0x002ee80000300800 */
[----:B0-----:R-:W3:Y:S04]  /*50820*/  LDL.LU R0, [R1+0x324] ;  /* 0x0003240001007983 */ /* 0x001ee80000300800 */
        /* <DEDUP_REMOVED lines=13> */
[----:B------:R-:W-:Y:S04]  /*50900*/  STS.U16 [R4+UR5+0x16400], R17 ;  /* 0x0164001104007988 */ /* 0x000fe80008000405 */
[----:B0-----:R-:W3:Y:S04]  /*50910*/  LDL.LU R2, [R1+0x320] ;  /* 0x0003200001027983 */ /* 0x001ee80000300800 */
[----:B------:R-:W-:Y:S04]  /*50920*/  STS.U16 [R4+UR5+0x16480], R18 ;  /* 0x0164801204007988 */ /* 0x000fe80008000405 */
[----:B------:R-:W-:Y:S04]  /*50930*/  STS.U16 [R4+UR5+0x16500], R19 ;  /* 0x0165001304007988 */ /* 0x000fe80008000405 */
[----:B------:R0:W-:Y:S04]  /*50940*/  STS.U16 [R4+UR5+0x16580], R27 ;  /* 0x0165801b04007988 */ /* 0x0001e80008000405 */
[----:B0-----:R-:W3:Y:S04]  /*50950*/  LDL.LU R27, [R1+0x31c] ;  /* 0x00031c00011b7983 */ /* 0x001ee80000300800 */
[----:B----4-:R0:W-:Y:S04]  /*50960*/  STS.U16 [R4+UR5+0x16600], R28 ;  /* 0x0166001c04007988 */ /* 0x0101e80008000405 */
[----:B0-----:R-:W4:Y:S04]  /*50970*/  LDL.LU R28, [R1+0x238] ;  /* 0x00023800011c7983 */ /* 0x001f280000300800 */
[----:B--2---:R0:W-:Y:S04]  /*50980*/  STS.U16 [R4+UR5+0x16680], R29 ;  /* 0x0166801d04007988 */ /* 0x0041e80008000405 */
[----:B------:R-:W-:Y:S04]  /*50990*/  STS.U16 [R4+UR5+0x16700], R20 ;  /* 0x0167001404007988 */ /* 0x000fe80008000405 */
[----:B------:R-:W-:Y:S04]  /*509a0*/  STS.U16 [R4+UR5+0x16780], R21 ;  /* 0x0167801504007988 */ /* 0x000fe80008000405 */
[----:B------:R-:W-:Y:S04]  /*509b0*/  STS.U16 [R4+UR5+0x18400], R22 ;  /* 0x0184001604007988 */ /* 0x000fe80008000405 */
        /* <DEDUP_REMOVED lines=8> */
[----:B------:R-:W-:Y:S04]  /*50a40*/  STS.U16 [R4+UR5+0x18480], R23 ;  /* 0x0184801704007988 */ /* 0x000fe80008000405 */
[----:B------:R-:W2:Y:S04]  /*50a50*/  LDL.LU R10, [R1+0x144] ;  /* 0x00014400010a7983 */ /* 0x000ea80000300800 */
[----:B------:R-:W-:Y:S04]  /*50a60*/  STS.U16 [R4+UR5+0x18500], R24 ;  /* 0x0185001804007988 */ /* 0x000fe80008000405 */
[----:B------:R-:W2:Y:S04]  /*50a70*/  LDL.LU R11, [R1+0x140] ;  /* 0x00014000010b7983 */ /* 0x000ea80000300800 */
[----:B------:R-:W-:Y:S04]  /*50a80*/  STS.U16 [R4+UR5+0x18580], R25 ;  /* 0x0185801904007988 */ /* 0x000fe80008000405 */
[----:B------:R-:W2:Y:S04]  /*50a90*/  LDL.LU R14, [R1+0x13c] ;  /* 0x00013c00010e7983 */ /* 0x000ea80000300800 */
[----:B---3--:R-:W-:Y:S04]  /*50aa0*/  STS.U16 [R4+UR5+0x18600], R26 ;  /* 0x0186001a04007988 */ /* 0x008fe80008000405 */
        /* <DEDUP_REMOVED lines=8> */
[----:B------:R-:W3:Y:S04]  /*50b30*/  LDL.LU R21, [R1+0x5c] ;  /* 0x00005c0001157983 */ /* 0x000ee80000300800 */
[----:B------:R0:W-:Y:S04]  /*50b40*/  STS.U16 [R4+UR5+0x18700], R2 ;  /* 0x0187000204007988 */ /* 0x0001e80008000405 */
[----:B0-----:R-:W3:Y:S04]  /*50b50*/  LDL.LU R2, [R1+0x58] ;  /* 0x0000580001027983 */ /* 0x001ee80000300800 */
[----:B------:R-:W3:Y:S04]  /*50b60*/  LDL.LU R22, [R1+0x54] ;  /* 0x0000540001167983 */ /* 0x000ee80000300800 */
[----:B------:R-:W3:Y:S04]  /*50b70*/  LDL.LU R23, [R1+0x50] ;  /* 0x0000500001177983 */ /* 0x000ee80000300800 */
[----:B------:R-:W3:Y:S04]  /*50b80*/  LDL.LU R24, [R1+0x4c] ;  /* 0x00004c0001187983 */ /* 0x000ee80000300800 */
[----:B------:R-:W3:Y:S04]  /*50b90*/  LDL.LU R25, [R1+0x1fb8] ;  /* 0x001fb80001197983 */ /* 0x000ee80000300800 */
[----:B------:R0:W-:Y:S04]  /*50ba0*/  STS.U16 [R4+UR5+0x18780], R27 ;  /* 0x0187801b04007988 */ /* 0x0001e80008000405 */
[----:B------:R-:W3:Y:S04]  /*50bb0*/  LDL.LU R26, [R1+0x1fb4] ;  /* 0x001fb400011a7983 */ /* 0x000ee80000300800 */
[----:B0-----:R-:W3:Y:S04]  /*50bc0*/  LDL.LU R27, [R1+0x1fb0] ;  /* 0x001fb000011b7983 */ /* 0x001ee80000300800 */
[----:B----4-:R0:W-:Y:S04]  /*50bd0*/  STS.U16 [R4+UR5+0x1a400], R28 ;  /* 0x01a4001c04007988 */ /* 0x0101e80008000405 */
[----:B0-----:R-:W4:Y:S04]  /*50be0*/  LDL.LU R28, [R1+0x1fac] ;  /* 0x001fac00011c7983 */ /* 0x001f280000300800 */
[----:B--2---:R0:W-:Y:S04]  /*50bf0*/  STS.U16 [R4+UR5+0x1a480], R29 ;  /* 0x01a4801d04007988 */ /* 0x0041e80008000405 */
        /* <DEDUP_REMOVED lines=9> */
[----:B0-----:R-:W2:Y:S04]  /*50c90*/  LDL.LU R29, [R1+0x1fa8] ;  /* 0x001fa800011d7983 */ /* 0x001ea80000300800 */
[----:B------:R-:W-:Y:S04]  /*50ca0*/  STS.U16 [R4+UR5+0x1c580], R14 ;  /* 0x01c5800e04007988 */ /* 0x000fe80008000405 */
[----:B---3--:R-:W-:Y:S04]  /*50cb0*/  STS.U16 [R4+UR5+0x1c600], R15 ;  /* 0x01c6000f04007988 */ /* 0x008fe80008000405 */
[----:B------:R-:W-:Y:S04]  /*50cc0*/  STS.U16 [R4+UR5+0x1c680], R16 ;  /* 0x01c6801004007988 */ /* 0x000fe80008000405 */
[----:B------:R0:W-:Y:S02]  /*50cd0*/  STS.U16 [R4+UR5+0x1c700], R0 ;  /* 0x01c7000004007988 */ /* 0x0001e40008000405 */
[----:B0-----:R-:W0:Y:S02]  /*50ce0*/  S2R R0, SR_TID.X ;  /* 0x0000000000007919 */ /* 0x001e240000002100 */
[----:B------:R-:W-:Y:S04]  /*50cf0*/  STS.U16 [R4+UR5+0x1c780], R17 ;  /* 0x01c7801104007988 */ /* 0x000fe80008000405 */
[----:B------:R-:W-:Y:S04]  /*50d00*/  STS.U16 [R4+UR5+0x1e400], R18 ;  /* 0x01e4001204007988 */ /* 0x000fe80008000405 */
[----:B------:R-:W-:Y:S04]  /*50d10*/  STS.U16 [R4+UR5+0x1e480], R19 ;  /* 0x01e4801304007988 */ /* 0x000fe80008000405 */
[----:B------:R-:W-:Y:S04]  /*50d20*/  STS.U16 [R4+UR5+0x1e500], R20 ;  /* 0x01e5001404007988 */ /* 0x000fe80008000405 */
[----:B------:R-:W-:Y:S04]  /*50d30*/  STS.U16 [R4+UR5+0x1e580], R21 ;  /* 0x01e5801504007988 */ /* 0x000fe80008000405 */
[----:B------:R1:W-:Y:S04]  /*50d40*/  STS.U16 [R4+UR5+0x1e600], R2 ;  /* 0x01e6000204007988 */ /* 0x0003e80008000405 */
[----:B------:R-:W-:Y:S01]  /*50d50*/  STS.U16 [R4+UR5+0x1e680], R22 ;  /* 0x01e6801604007988 */ /* 0x000fe20008000405 */
[----:B0-----:R-:W-:-:S05]  /*50d60*/  LOP3.LUT R0, R0, 0x3f, RZ, 0xc0, !PT ;  /* 0x0000003f00007812 */ /* 0x001fca00078ec0ff */
[----:B-1----:R-:W-:Y:S01]  /*50d70*/  IMAD.SHL.U32 R2, R0, 0x2, RZ ;  /* 0x0000000200027824 */ /* 0x002fe200078e00ff */
[----:B------:R-:W-:Y:S04]  /*50d80*/  STS.U16 [R4+UR5+0x1e700], R23 ;  /* 0x01e7001704007988 */ /* 0x000fe80008000405 */
[----:B------:R-:W-:Y:S01]  /*50d90*/  LOP3.LUT R2, R2, 0x20, RZ, 0x3c, !PT ;  /* 0x0000002002027812 */ /* 0x000fe200078e3cff */
[----:B------:R-:W-:Y:S04]  /*50da0*/  STS.U16 [R4+UR5+0x1e780], R24 ;  /* 0x01e7801804007988 */ /* 0x000fe80008000405 */
[----:B------:R-:W-:Y:S04]  /*50db0*/  STL [R1+0x4d54], R0 ;  /* 0x004d540001007387 */ /* 0x000fe80000100800 */
[----:B------:R-:W-:Y:S04]  /*50dc0*/  STS.U16 [R2+UR5+0x800], R25 ;  /* 0x0008001902007988 */ /* 0x000fe80008000405 */
[----:B------:R-:W-:Y:S04]  /*50dd0*/  STS.U16 [R2+UR5+0x880], R26 ;  /* 0x0008801a02007988 */ /* 0x000fe80008000405 */
[----:B------:R0:W-:Y:S04]  /*50de0*/  STS.U16 [R2+UR5+0x900], R27 ;  /* 0x0009001b02007988 */ /* 0x0001e80008000405 */
[----:B0-----:R-:W3:Y:S04]  /*50df0*/  LDL.LU R27, [R1+0x1fa0] ;  /* 0x001fa000011b7983 */ /* 0x001ee80000300800 */
[----:B---3--:R0:W-:Y:S04]  /*50e00*/  STL [R1+0x4d68], R27 ;  /* 0x004d681b01007387 */ /* 0x0081e80000100800 */
[----:B0-----:R-:W3:Y:S04]  /*50e10*/  LDL.LU R27, [R1+0x1fa4] ;  /* 0x001fa400011b7983 */ /* 0x001ee80000300800 */
[----:B------:R-:W3:Y:S04]  /*50e20*/  LDL.LU R0, [R1+0x1eb8] ;  /* 0x001eb80001007983 */ /* 0x000ee80000300800 */
[----:B----4-:R-:W-:Y:S04]  /*50e30*/  STS.U16 [R2+UR5+0x980], R28 ;  /* 0x0009801c02007988 */ /* 0x010fe80008000405 */
[----:B--2---:R-:W-:Y:S04]  /*50e40*/  STS.U16 [R2+UR5+0xa00], R29 ;  /* 0x000a001d02007988 */ /* 0x004fe80008000405 */
[----:B---3--:R0:W-:Y:S04]  /*50e50*/  STL [R1+0x4d64], R0 ;  /* 0x004d640001007387 */ /* 0x0081e80000100800 */
[----:B0-----:R-:W2:Y:S04]  /*50e60*/  LDL.LU R0, [R1+0x1f9c] ;  /* 0x001f9c0001007983 */ /* 0x001ea80000300800 */
[----:B------:R-:W3:Y:S04]  /*50e70*/  LDL.LU R3, [R1+0x1eb4] ;  /* 0x001eb40001037983 */ /* 0x000ee80000300800 */
        /* <DEDUP_REMOVED lines=25> */
[----:B------:R0:W-:Y:S04]  /*51010*/  STS.U16 [R2+UR5+0xa80], R27 ;  /* 0x000a801b02007988 */ /* 0x0001e80008000405 */
[----:B0-----:R-:W2:Y:S04]  /*51020*/  LDL.LU R27, [R1+0x4d68] ;  /* 0x004d6800011b7983 */ /* 0x001ea80000300800 */
[----:B--2---:R0:W-:Y:S04]  /*51030*/  STS.U16 [R2+UR5+0xb00], R27 ;  /* 0x000b001b02007988 */ /* 0x0041e80008000405 */
[----:B------:R1:W-:Y:S04]  /*51040*/  STS.U16 [R2+UR5+0xb80], R0 ;  /* 0x000b800002007988 */ /* 0x0003e80008000405 */
[----:B0-----:R-:W2:Y:S04]  /*51050*/  LDL.LU R27, [R1+0x102c] ;  /* 0x00102c00011b7983 */ /* 0x001ea80000300800 */
[----:B-1----:R-:W2:Y:S04]  /*51060*/  LDL.LU R0, [R1+0x4d64] ;  /* 0x004d640001007983 */ /* 0x002ea80000300800 */
[----:B--2---:R-:W-:Y:S04]  /*51070*/  STS.U16 [R2+UR5+0x2800], R0 ;  /* 0x0028000002007988 */ /* 0x004fe80008000405 */
        /* <DEDUP_REMOVED lines=25> */
[----:B------:R1:W-:Y:S04]  /*51210*/  STS.U16 [R2+UR5+0x8900], R29 ;  /* 0x0089001d02007988 */ /* 0x0003e80008000405 */
[----:B0-----:R-:W2:Y:S04]  /*51220*/  LDL.LU R28, [R1+0x1028] ;  /* 0x00102800011c7983 */ /* 0x001ea80000300800 */
[----:B-1----:R-:W3:Y:S04]  /*51230*/  LDL.LU R29, [R1+0x1024] ;  /* 0x00102400011d7983 */ /* 0x002ee80000300800 */
[----:B------:R-:W4:Y:S04]  /*51240*/  LDL.LU R0, [R1+0x101c] ;  /* 0x00101c0001007983 */ /* 0x000f280000300800 */
[----:B------:R-:W-:Y:S04]  /*51250*/  STS.U16 [R2+UR5+0x8980], R27 ;  /* 0x0089801b02007988 */ /* 0x000fe80008000405 */
[----:B----4-:R0:W-:Y:S04]  /*51260*/  STL [R1+0x4d60], R0 ;  /* 0x004d600001007387 */ /* 0x0101e80000100800 */
        /* <DEDUP_REMOVED lines=26> */
[----:B--2---:R0:W-:Y:S04]  /*51410*/  STS.U16 [R2+UR5+0x8a00], R28 ;  /* 0x008a001c02007988 */ /* 0x0041e80008000405 */
[----:B---3--:R1:W-:Y:S04]  /*51420*/  STS.U16 [R2+UR5+0x8a80], R29 ;  /* 0x008a801d02007988 */ /* 0x0083e80008000405 */
[----:B0-----:R-:W2:Y:S04]  /*51430*/  LDL.LU R28, [R1+0x994] ;  /* 0x00099400011c7983 */ /* 0x001ea80000300800 */
[----:B-1----:R-:W3:Y:S04]  /*51440*/  LDL.LU R29, [R1+0x990] ;  /* 0x00099000011d7983 */ /* 0x002ee80000300800 */
[----:B----4-:R0:W-:Y:S04]  /*51450*/  STS.U16 [R2+UR5+0x8b00], R0 ;  /* 0x008b000002007988 */ /* 0x0101e80008000405 */
[----:B0-----:R-:W4:Y:S04]  /*51460*/  LDL.LU R0, [R1+0x4d60] ;  /* 0x004d600001007983 */ /* 0x001f280000300800 */
        /* <DEDUP_REMOVED lines=26> */
[----:B0-----:R-:W4:Y:S04]  /*51610*/  LDL.LU R26, [R1+0x98c] ;  /* 0x00098c00011a7983 */ /* 0x001f280000300800 */
[----:B-1----:R-:W4:Y:S04]  /*51620*/  LDL.LU R27, [R1+0x988] ;  /* 0x00098800011b7983 */ /* 0x002f280000300800 */
[----:B------:R-:W4:Y:S04]  /*51630*/  LDL.LU R0, [R1+0x980] ;  /* 0x0009800001007983 */ /* 0x000f280000300800 */
[----:B--2---:R-:W-:Y:S04]  /*51640*/  STS.U16 [R2+UR5+0x10880], R28 ;  /* 0x0108801c02007988 */ /* 0x004fe80008000405 */
[----:B---3--:R-:W-:Y:S04]  /*51650*/  STS.U16 [R2+UR5+0x10900], R29 ;  /* 0x0109001d02007988 */ /* 0x008fe80008000405 */
[----:B----4-:R0:W-:Y:S04]  /*51660*/  STL [R1+0x4d5c], R0 ;  /* 0x004d5c0001007387 */ /* 0x0101e80000100800 */
        /* <DEDUP_REMOVED lines=87> */
[----:B------:R0:W-:Y:S04]  /*51be0*/  STS.U16 [R2+UR5+0x18880], R27 ;  /* 0x0188801b02007988 */ /* 0x0001e80008000405 */
[----:B------:R-:W4:Y:S04]  /*51bf0*/  LDL.LU R26, [R1+0x34] ;  /* 0x00003400011a7983 */ /* 0x000f280000300800 */
[----:B--2---:R1:W-:Y:S04]  /*51c00*/  STS.U16 [R2+UR5+0x18900], R28 ;  /* 0x0189001c02007988 */ /* 0x0043e80008000405 */
[----:B---3--:R2:W-:Y:S04]  /*51c10*/  STS.U16 [R2+UR5+0x18980], R29 ;  /* 0x0189801d02007988 */ /* 0x0085e80008000405 */
[----:B0-----:R-:W3:Y:S04]  /*51c20*/  LDL.LU R27, [R1+0x30] ;  /* 0x00003000011b7983 */ /* 0x001ee80000300800 */
[----:B-1----:R-:W3:Y:S04]  /*51c30*/  LDL.LU R28, [R1+0x2c] ;  /* 0x00002c00011c7983 */ /* 0x002ee80000300800 */
[----:B--2---:R-:W2:Y:S04]  /*51c40*/  LDL.LU R29, [R1+0x1f98] ;  /* 0x001f9800011d7983 */ /* 0x004ea80000300800 */
[----:B----4-:R0:W-:Y:S04]  /*51c50*/  STS.U16 [R2+UR5+0x18a00], R0 ;  /* 0x018a000002007988 */ /* 0x0101e80008000405 */
[----:B0-----:R-:W4:Y:S04]  /*51c60*/  LDL.LU R0, [R1+0x4d58] ;  /* 0x004d580001007983 */ /* 0x001f280000300800 */
[----:B----4-:R0:W-:Y:S04]  /*51c70*/  STS.U16 [R2+UR5+0x18a80], R0 ;  /* 0x018a800002007988 */ /* 0x0101e80008000405 */
[----:B------:R1:W-:Y:S04]  /*51c80*/  STS.U16 [R2+UR5+0x18b00], R3 ;  /* 0x018b000302007988 */ /* 0x0003e80008000405 */
[----:B0-----:R-:W4:Y:S04]  /*51c90*/  LDL.LU R0, [R1+0x4d54] ;  /* 0x004d540001007983 */ /* 0x001f280000300800 */
[----:B-1----:R-:W2:Y:S04]  /*51ca0*/  LDL.LU R3, [R1+0x1f88] ;  /* 0x001f880001037983 */ /* 0x002ea80000300800 */
[----:B--2---:R0:W-:Y:S04]  /*51cb0*/  STL [R1+0x4d48], R3 ;  /* 0x004d480301007387 */ /* 0x0041e80000100800 */
[----:B0-----:R-:W2:Y:S04]  /*51cc0*/  LDL.LU R3, [R1+0x1f8c] ;  /* 0x001f8c0001037983 */ /* 0x001ea80000300800 */
[----:B--2---:R0:W-:Y:S04]  /*51cd0*/  STL [R1+0x4d4c], R3 ;  /* 0x004d4c0301007387 */ /* 0x0041e80000100800 */
        /* <DEDUP_REMOVED lines=29> */
[----:B------:R-:W2:Y:S04]  /*51eb0*/  LDL.LU R16, [R1+0x1d94] ;  /* 0x001d940001107983 */ /* 0x000ea80000300800 */
[----:B------:R1:W-:Y:S04]  /*51ec0*/  STS.U16 [R2+UR5+0x1ca80], R18 ;  /* 0x01ca801202007988 */ /* 0x0003e80008000405 */
[----:B------:R0:W-:Y:S04]  /*51ed0*/  STS.U16 [R2+UR5+0x1cb00], R19 ;  /* 0x01cb001302007988 */ /* 0x0001e80008000405 */
[----:B------:R1:W-:Y:S01]  /*51ee0*/  STS.U16 [R2+UR5+0x1cb80], R20 ;  /* 0x01cb801402007988 */ /* 0x0003e20008000405 */
[----:B----4-:R-:W-:-:S03]  /*51ef0*/  IMAD.SHL.U32 R0, R0, 0x2, RZ ;  /* 0x0000000200007824 */ /* 0x010fc600078e00ff */
[----:B------:R4:W-:Y:S04]  /*51f00*/  STS.U16 [R2+UR5+0x1e800], R21 ;  /* 0x01e8001502007988 */ /* 0x0009e80008000405 */
[----:B0-----:R-:W2:Y:S04]  /*51f10*/  LDL.LU R17, [R1+0x1d90] ;  /* 0x001d900001117983 */ /* 0x001ea80000300800 */
[----:B-1----:R-:W2:Y:S04]  /*51f20*/  LDL.LU R18, [R1+0x1d8c] ;  /* 0x001d8c0001127983 */ /* 0x002ea80000300800 */
[----:B------:R-:W2:Y:S04]  /*51f30*/  LDL.LU R19, [R1+0x1d88] ;  /* 0x001d880001137983 */ /* 0x000ea80000300800 */
[----:B------:R0:W-:Y:S04]  /*51f40*/  STS.U16 [R2+UR5+0x1e880], R22 ;  /* 0x01e8801602007988 */ /* 0x0001e80008000405 */
[----:B------:R-:W2:Y:S04]  /*51f50*/  LDL.LU R20, [R1+0x1d84] ;  /* 0x001d840001147983 */ /* 0x000ea80000300800 */
[----:B----4-:R-:W4:Y:S04]  /*51f60*/  LDL.LU R21, [R1+0x1d80] ;  /* 0x001d800001157983 */ /* 0x010f280000300800 */
[----:B------:R1:W-:Y:S04]  /*51f70*/  STS.U16 [R2+UR5+0x1e900], R23 ;  /* 0x01e9001702007988 */ /* 0x0003e80008000405 */
[----:B------:R0:W-:Y:S04]  /*51f80*/  STS.U16 [R2+UR5+0x1e980], R24 ;  /* 0x01e9801802007988 */ /* 0x0001e80008000405 */
[----:B------:R1:W-:Y:S01]  /*51f90*/  STS.U16 [R2+UR5+0x1ea00], R25 ;  /* 0x01ea001902007988 */ /* 0x0003e20008000405 */
[----:B------:R-:W-:-:S03]  /*51fa0*/  LOP3.LUT R0, R0, 0x30, RZ, 0x3c, !PT ;  /* 0x0000003000007812 */ /* 0x000fc600078e3cff */
[----:B------:R1:W-:Y:S04]  /*51fb0*/  STS.U16 [R2+UR5+0x1ea80], R26 ;  /* 0x01ea801a02007988 */ /* 0x0003e80008000405 */
[----:B0-----:R-:W4:Y:S04]  /*51fc0*/  LDL.LU R22, [R1+0x1d7c] ;  /* 0x001d7c0001167983 */ /* 0x001f280000300800 */
[----:B---3--:R0:W-:Y:S04]  /*51fd0*/  STS.U16 [R2+UR5+0x1eb00], R27 ;  /* 0x01eb001b02007988 */ /* 0x0081e80008000405 */
[----:B-1----:R-:W3:Y:S04]  /*51fe0*/  LDL.LU R23, [R1+0x1c98] ;  /* 0x001c980001177983 */ /* 0x002ee80000300800 */
[----:B------:R-:W3:Y:S04]  /*51ff0*/  LDL.LU R24, [R1+0x1c94] ;  /* 0x001c940001187983 */ /* 0x000ee80000300800 */
[----:B------:R-:W3:Y:S04]  /*52000*/  LDL.LU R25, [R1+0x1c90] ;  /* 0x001c900001197983 */ /* 0x000ee80000300800 */
[----:B------:R1:W-:Y:S04]  /*52010*/  STS.U16 [R2+UR5+0x1eb80], R28 ;  /* 0x01eb801c02007988 */ /* 0x0003e80008000405 */
[----:B------:R-:W3:Y:S04]  /*52020*/  LDL.LU R26, [R1+0x1c8c] ;  /* 0x001c8c00011a7983 */ /* 0x000ee80000300800 */
[----:B0-----:R-:W3:Y:S04]  /*52030*/  LDL.LU R27, [R1+0x1c88] ;  /* 0x001c8800011b7983 */ /* 0x001ee80000300800 */
[----:B------:R0:W-:Y:S04]  /*52040*/  STS.U16 [R0+UR5+0xc00], R29 ;  /* 0x000c001d00007988 */ /* 0x0001e80008000405 */
[----:B-1----:R-:W3:Y:S04]  /*52050*/  LDL.LU R2, [R1+0x1c84] ;  /* 0x001c840001027983 */ /* 0x002ee80000300800 */
[----:B------:R-:W3:Y:S04]  /*52060*/  LDL.LU R28, [R1+0x1c80] ;  /* 0x001c8000011c7983 */ /* 0x000ee80000300800 */
[----:B0-----:R-:W3:Y:S04]  /*52070*/  LDL.LU R29, [R1+0x1c7c] ;  /* 0x001c7c00011d7983 */ /* 0x001ee80000300800 */
[----:B--2---:R0:W-:Y:S04]  /*52080*/  STS.U16 [R0+UR5+0xc80], R3 ;  /* 0x000c800300007988 */ /* 0x0041e80008000405 */
[----:B0-----:R-:W2:Y:S04]  /*52090*/  LDL.LU R3, [R1+0x4d50] ;  /* 0x004d500001037983 */ /* 0x001ea80000300800 */
[----:B--2---:R0:W-:Y:S04]  /*520a0*/  STS.U16 [R0+UR5+0xd00], R3 ;  /* 0x000d000300007988 */ /* 0x0041e80008000405 */
[----:B0-----:R-:W2:Y:S04]  /*520b0*/  LDL.LU R3, [R1+0x4d4c] ;  /* 0x004d4c0001037983 */ /* 0x001ea80000300800 */
[----:B--2---:R0:W-:Y:S04]  /*520c0*/  STS.U16 [R0+UR5+0xd80], R3 ;  /* 0x000d800300007988 */ /* 0x0041e80008000405 */
[----:B0-----:R-:W2:Y:S04]  /*520d0*/  LDL.LU R3, [R1+0x4d48] ;  /* 0x004d480001037983 */ /* 0x001ea80000300800 */
[----:B--2---:R-:W-:Y:S04]  /*520e0*/  STS.U16 [R0+UR5+0xe00], R3 ;  /* 0x000e000300007988 */ /* 0x004fe80008000405 */
        /* <DEDUP_REMOVED lines=18> */
[----:B------:R-:W-:Y:S04]  /*52210*/  STS.U16 [R0+UR5+0x4f80], R22 ;  /* 0x004f801600007988 */ /* 0x000fe80008000405 */
[----:B---3--:R-:W-:Y:S04]  /*52220*/  STS.U16 [R0+UR5+0x6c00], R23 ;  /* 0x006c001700007988 */ /* 0x008fe80008000405 */
[----:B------:R-:W-:Y:S04]  /*52230*/  STS.U16 [R0+UR5+0x6c80], R24 ;  /* 0x006c801800007988 */ /* 0x000fe80008000405 */
[----:B------:R-:W-:Y:S04]  /*52240*/  STS.U16 [R0+UR5+0x6d00], R25 ;  /* 0x006d001900007988 */ /* 0x000fe80008000405 */
[----:B------:R-:W-:Y:S04]  /*52250*/  STS.U16 [R0+UR5+0x6d80], R26 ;  /* 0x006d801a00007988 */ /* 0x000fe80008000405 */
[----:B------:R-:W-:Y:S04]  /*52260*/  STS.U16 [R0+UR5+0x6e00], R27 ;  /* 0x006e001b00007988 */ /* 0x000fe80008000405 */
[----:B------:R-:W-:Y:S04]  /*52270*/  STS.U16 [R0+UR5+0x6e80], R2 ;  /* 0x006e800200007988 */ /* 0x000fe80008000405 */
[----:B------:R0:W-:Y:S04]  /*52280*/  STS.U16 [R0+UR5+0x6f00], R28 ;  /* 0x006f001c00007988 */ /* 0x0001e80008000405 */
[----:B0-----:R-:W2:Y:S04]  /*52290*/  LDL.LU R28, [R1+0x1018] ;  /* 0x00101800011c7983 */ /* 0x001ea80000300800 */
[----:B------:R-:W3:Y:S04]  /*522a0*/  LDL.LU R3, [R1+0x100c] ;  /* 0x00100c0001037983 */ /* 0x000ee80000300800 */
[----:B---3--:R0:W-:Y:S04]  /*522b0*/  STL [R1+0x4d40], R3 ;  /* 0x004d400301007387 */ /* 0x0081e80000100800 */
[----:B0-----:R-:W3:Y:S04]  /*522c0*/  LDL.LU R3, [R1+0x1010] ;  /* 0x0010100001037983 */ /* 0x001ee80000300800 */
[----:B------:R-:W-:Y:S04]  /*522d0*/  STS.U16 [R0+UR5+0x6f80], R29 ;  /* 0x006f801d00007988 */ /* 0x000fe80008000405 */
[----:B---3--:R0:W-:Y:S04]  /*522e0*/  STL [R1+0x4d44], R3 ;  /* 0x004d440301007387 */ /* 0x0081e80000100800 */
[----:B0-----:R-:W3:Y:S04]  /*522f0*/  LDL.LU R3, [R1+0x1014] ;  /* 0x0010140001037983 */ /* 0x001ee80000300800 */
        /* <DEDUP_REMOVED lines=26> */
[----:B------:R-:W2:Y:S04]  /*524a0*/  LDL.LU R2, [R1+0xb14] ;  /* 0x000b140001027983 */ /* 0x000ea80000300800 */
[----:B0-----:R-:W2:Y:S04]  /*524b0*/  LDL.LU R28, [R1+0xb10] ;  /* 0x000b1000011c7983 */ /* 0x001ea80000300800 */
[----:B---3--:R0:W-:Y:S04]  /*524c0*/  STS.U16 [R0+UR5+0x8c80], R3 ;  /* 0x008c800300007988 */ /* 0x0081e80008000405 */
[----:B0-----:R-:W3:Y:S04]  /*524d0*/  LDL.LU R3, [R1+0x4d44] ;  /* 0x004d440001037983 */ /* 0x001ee80000300800 */
[----:B---3--:R0:W-:Y:S04]  /*524e0*/  STS.U16 [R0+UR5+0x8d00], R3 ;  /* 0x008d000300007988 */ /* 0x0081e80008000405 */
[----:B0-----:R-:W3:Y:S04]  /*524f0*/  LDL.LU R3, [R1+0x4d40] ;  /* 0x004d400001037983 */ /* 0x001ee80000300800 */
        /* <DEDUP_REMOVED lines=27> */
[----:B------:R-:W4:Y:S04]  /*526b0*/  LDL.LU R3, [R1+0x970] ;  /* 0x0009700001037983 */ /* 0x000f280000300800 */
[----:B----4-:R0:W-:Y:S04]  /*526c0*/  STL [R1+0x4d38], R3 ;  /* 0x004d380301007387 */ /* 0x0101e80000100800 */
[----:B0-----:R-:W4:Y:S04]  /*526d0*/  LDL.LU R3, [R1+0x974] ;  /* 0x0009740001037983 */ /* 0x001f280000300800 */
[----:B--2---:R-:W-:Y:S04]  /*526e0*/  STS.U16 [R0+UR5+0xee80], R2 ;  /* 0x00ee800200007988 */ /* 0x004fe80008000405 */
[----:B------:R-:W-:Y:S04]  /*526f0*/  STS.U16 [R0+UR5+0xef00], R28 ;  /* 0x00ef001c00007988 */ /* 0x000fe80008000405 */
[----:B----4-:R0:W-:Y:S04]  /*52700*/  STL [R1+0x4d3c], R3 ;  /* 0x004d3c0301007387 */ /* 0x0101e80000100800 */
[----:B0-----:R-:W2:Y:S04]  /*52710*/  LDL.LU R3, [R1+0x978] ;  /* 0x0009780001037983 */ /* 0x001ea80000300800 */
        /* <DEDUP_REMOVED lines=25> */
[----:B---3--:R0:W-:Y:S04]  /*528b0*/  STS.U16 [R0+UR5+0xef80], R29 ;  /* 0x00ef801d00007988 */ /* 0x0081e80008000405 */
[----:B------:R-:W3:Y:S04]  /*528c0*/  LDL.LU R2, [R1+0x458] ;  /* 0x0004580001027983 */ /* 0x000ee80000300800 */
[----:B0-----:R-:W3:Y:S04]  /*528d0*/  LDL.LU R29, [R1+0x454] ;  /* 0x00045400011d7983 */ /* 0x001ee80000300800 */
[----:B--2---:R0:W-:Y:S04]  /*528e0*/  STS.U16 [R0+UR5+0x10c00], R3 ;  /* 0x010c000300007988 */ /* 0x0041e80008000405 */
[----:B0-----:R-:W2:Y:S04]  /*528f0*/  LDL.LU R3, [R1+0x4d3c] ;  /* 0x004d3c0001037983 */ /* 0x001ea80000300800 */
[----:B--2---:R0:W-:Y:S04]  /*52900*/  STS.U16 [R0+UR5+0x10c80], R3 ;  /* 0x010c800300007988 */ /* 0x0041e80008000405 */
[----:B0-----:R-:W2:Y:S04]  /*52910*/  LDL.LU R3, [R1+0x4d38] ;  /* 0x004d380001037983 */ /* 0x001ea80000300800 */
[----:B--2---:R-:W-:Y:S04]  /*52920*/  STS.U16 [R0+UR5+0x10d00], R3 ;  /* 0x010d000300007988 */ /* 0x004fe80008000405 */
        /* <DEDUP_REMOVED lines=23> */
[----:B0-----:R-:W2:Y:S04]  /*52aa0*/  LDL.LU R28, [R1+0x450] ;  /* 0x00045000011c7983 */ /* 0x001ea80000300800 */
[----:B------:R-:W4:Y:S04]  /*52ab0*/  LDL.LU R3, [R1+0x2f4] ;  /* 0x0002f40001037983 */ /* 0x000f280000300800 */
[----:B----4-:R0:W-:Y:S04]  /*52ac0*/  STL [R1+0x4d30], R3 ;  /* 0x004d300301007387 */ /* 0x0101e80000100800 */
[----:B0-----:R-:W4:Y:S04]  /*52ad0*/  LDL.LU R3, [R1+0x2f8] ;  /* 0x0002f80001037983 */ /* 0x001f280000300800 */
[----:B------:R-:W-:Y:S04]  /*52ae0*/  STS.U16 [R0+UR5+0x16d00], R26 ;  /* 0x016d001a00007988 */ /* 0x000fe80008000405 */
[----:B------:R-:W-:Y:S04]  /*52af0*/  STS.U16 [R0+UR5+0x16d80], R27 ;  /* 0x016d801b00007988 */ /* 0x000fe80008000405 */
[----:B---3--:R-:W-:Y:S04]  /*52b00*/  STS.U16 [R0+UR5+0x16e00], R2 ;  /* 0x016e000200007988 */ /* 0x008fe80008000405 */
[----:B------:R-:W-:Y:S04]  /*52b10*/  STS.U16 [R0+UR5+0x16e80], R29 ;  /* 0x016e801d00007988 */ /* 0x000fe80008000405 */
[----:B----4-:R0:W-:Y:S04]  /*52b20*/  STL [R1+0x4d34], R3 ;  /* 0x004d340301007387 */ /* 0x0101e80000100800 */
        /* <DEDUP_REMOVED lines=33> */
[----:B---3--:R0:W-:Y:S04]  /*52d40*/  STS.U16 [R0+UR5+0x18c80], R3 ;  /* 0x018c800300007988 */ /* 0x0081e80008000405 */
[----:B0-----:R-:W3:Y:S04]  /*52d50*/  LDL.LU R3, [R1+0xc] ;  /* 0x00000c0001037983 */ /* 0x001ee80000300800 */
[----:B---3--:R0:W-:Y:S04]  /*52d60*/  STL [R1+0x4d28], R3 ;  /* 0x004d280301007387 */ /* 0x0081e80000100800 */
[----:B0-----:R-:W3:Y:S04]  /*52d70*/  LDL.LU R3, [R1+0x10] ;  /* 0x0000100001037983 */ /* 0x001ee80000300800 */
        /* <DEDUP_REMOVED lines=21> */
[----:B0-----:R-:W3:Y:S04]  /*52ed0*/  LDL.LU R3, [R1+0x14] ;  /* 0x0000140001037983 */ /* 0x001ee80000300800 */
[----:B------:R-:W4:Y:S04]  /*52ee0*/  LDL.LU R12, [R1+0x1f78] ;  /* 0x001f7800010c7983 */ /* 0x000f280000300800 */
[----:B------:R0:W-:Y:S02]  /*52ef0*/  STS.U16 [R0+UR5+0x1cf00], R29 ;  /* 0x01cf001d00007988 */ /* 0x0001e40008000405 */
[----:B0-----:R-:W0:Y:S02]  /*52f00*/  S2R R29, SR_TID.X ;  /* 0x00000000001d7919 */ /* 0x001e240000002100 */
[----:B------:R-:W-:Y:S04]  /*52f10*/  STS.U16 [R0+UR5+0x1cf80], R24 ;  /* 0x01cf801800007988 */ /* 0x000fe80008000405 */
[----:B------:R-:W-:Y:S04]  /*52f20*/  STS.U16 [R0+UR5+0x1ec00], R25 ;  /* 0x01ec001900007988 */ /* 0x000fe80008000405 */
[----:B------:R-:W-:Y:S04]  /*52f30*/  STS.U16 [R0+UR5+0x1ec80], R26 ;  /* 0x01ec801a00007988 */ /* 0x000fe80008000405 */
[----:B------:R-:W-:Y:S04]  /*52f40*/  STS.U16 [R0+UR5+0x1ed00], R27 ;  /* 0x01ed001b00007988 */ /* 0x000fe80008000405 */
[----:B--2---:R-:W-:Y:S04]  /*52f50*/  STS.U16 [R0+UR5+0x1ed80], R2 ;  /* 0x01ed800200007988 */ /* 0x004fe80008000405 */
[----:B------:R-:W-:Y:S01]  /*52f60*/  STS.U16 [R0+UR5+0x1ee00], R28 ;  /* 0x01ee001c00007988 */ /* 0x000fe20008000405 */
[----:B0-----:R-:W-:-:S05]  /*52f70*/  LOP3.LUT R29, R29, 0x3f, RZ, 0xc0, !PT ;  /* 0x0000003f1d1d7812 */ /* 0x001fca00078ec0ff */
[C---:B------:R-:W-:Y:S01]  /*52f80*/  IMAD.SHL.U32 R23, R29.reuse, 0x2, RZ ;  /* 0x000000021d177824 */ /* 0x040fe200078e00ff */
[----:B----4-:R0:W-:Y:S04]  /*52f90*/  STL [R1+0x4d24], R12 ;  /* 0x004d240c01007387 */ /* 0x0101e80000100800 */
        /* <DEDUP_REMOVED lines=16> */
[----:B0-----:R-:W-:-:S03]  /*530a0*/  IMAD.SHL.U32 R12, R29, 0x2, RZ ;  /* 0x000000021d0c7824 */ /* 0x001fc600078e00ff */
[----:B------:R-:W2:Y:S04]  /*530b0*/  LDL.LU R21, [R1+0x1d74] ;  /* 0x001d740001157983 */ /* 0x000ea80000300800 */
[----:B------:R-:W2:Y:S04]  /*530c0*/  LDL.LU R22, [R1+0x1d70] ;  /* 0x001d700001167983 */ /* 0x000ea80000300800 */
[----:B------:R-:W2:Y:S04]  /*530d0*/  LDL.LU R24, [R1+0x1d6c] ;  /* 0x001d6c0001187983 */ /* 0x000ea80000300800 */
[----:B------:R-:W2:Y:S04]  /*530e0*/  LDL.LU R25, [R1+0x1d68] ;  /* 0x001d680001197983 */ /* 0x000ea80000300800 */
[----:B------:R-:W2:Y:S01]  /*530f0*/  LDL.LU R26, [R1+0x1d64] ;  /* 0x001d6400011a7983 */ /* 0x000ea20000300800 */
[----:B------:R-:W-:-:S03]  /*53100*/  LOP3.LUT R12, R12, 0x30, RZ, 0x3c, !PT ;  /* 0x000000300c0c7812 */ /* 0x000fc600078e3cff */
[----:B------:R-:W2:Y:S04]  /*53110*/  LDL.LU R27, [R1+0x1d60] ;  /* 0x001d6000011b7983 */ /* 0x000ea80000300800 */
[----:B------:R-:W2:Y:S04]  /*53120*/  LDL.LU R0, [R1+0x1d5c] ;  /* 0x001d5c0001007983 */ /* 0x000ea80000300800 */
[----:B------:R-:W2:Y:S04]  /*53130*/  LDL.LU R2, [R1+0x1c78] ;  /* 0x001c780001027983 */ /* 0x000ea80000300800 */
[----:B------:R-:W2:Y:S04]  /*53140*/  LDL.LU R28, [R1+0x1c74] ;  /* 0x001c7400011c7983 */ /* 0x000ea80000300800 */
[----:B------:R-:W2:Y:S04]  /*53150*/  LDL.LU R29, [R1+0x1c70] ;  /* 0x001c7000011d7983 */ /* 0x000ea80000300800 */
[----:B---3--:R0:W-:Y:S04]  /*53160*/  STS.U16 [R12+UR5+0x1ee80], R3 ;  /* 0x01ee80030c007988 */ /* 0x0081e80008000405 */
[----:B0-----:R-:W3:Y:S04]  /*53170*/  LDL.LU R3, [R1+0x4d2c] ;  /* 0x004d2c0001037983 */ /* 0x001ee80000300800 */
[----:B---3--:R0:W-:Y:S04]  /*53180*/  STS.U16 [R12+UR5+0x1ef00], R3 ;  /* 0x01ef00030c007988 */ /* 0x0081e80008000405 */
[----:B0-----:R-:W3:Y:S04]  /*53190*/  LDL.LU R3, [R1+0x4d28] ;  /* 0x004d280001037983 */ /* 0x001ee80000300800 */
[----:B---3--:R0:W-:Y:S04]  /*531a0*/  STS.U16 [R12+UR5+0x1ef80], R3 ;  /* 0x01ef80030c007988 */ /* 0x0081e80008000405 */
[----:B0-----:R-:W3:Y:S04]  /*531b0*/  LDL.LU R12, [R1+0x4d24] ;  /* 0x004d2400010c7983 */ /* 0x001ee80000300800 */
[----:B------:R-:W2:Y:S04]  /*531c0*/  LDL.LU R3, [R1+0x1c60] ;  /* 0x001c600001037983 */ /* 0x000ea80000300800 */
[----:B--2---:R0:W-:Y:S04]  /*531d0*/  STL [R1+0x4d18], R3 ;  /* 0x004d180301007387 */ /* 0x0041e80000100800 */
[----:B0-----:R-:W2:Y:S04]  /*531e0*/  LDL.LU R3, [R1+0x1c64] ;  /* 0x001c640001037983 */ /* 0x001ea80000300800 */
[----:B--2---:R0:W-:Y:S04]  /*531f0*/  STL [R1+0x4d1c], R3 ;  /* 0x004d1c0301007387 */ /* 0x0041e80000100800 */
[----:B0-----:R-:W2:Y:S01]  /*53200*/  LDL.LU R3, [R1+0x1c68] ;  /* 0x001c680001037983 */ /* 0x001ea20000300800 */
[----:B------:R-:W-:-:S05]  /*53210*/  LOP3.LUT R23, R23, 0x40, RZ, 0x3c, !PT ;  /* 0x0000004017177812 */ /* 0x000fca00078e3cff */
[----:B---3--:R-:W-:Y:S04]  /*53220*/  STS.U16 [R23+UR5+0x1000], R12 ;  /* 0x0010000c17007988 */ /* 0x008fe80008000405 */
        /* <DEDUP_REMOVED lines=51> */
[----:B0-----:R-:W3:Y:S04]  /*53560*/  LDL.LU R0, [R1+0xc60] ;  /* 0x000c600001007983 */ /* 0x001ee80000300800 */
[----:B-1----:R-:W3:Y:S04]  /*53570*/  LDL.LU R2, [R1+0xc5c] ;  /* 0x000c5c0001027983 */ /* 0x002ee80000300800 */
[----:B------:R-:W3:Y:S04]  /*53580*/  LDL.LU R28, [R1+0xb08] ;  /* 0x000b0800011c7983 */ /* 0x000ee80000300800 */
[----:B------:R-:W3:Y:S04]  /*53590*/  LDL.LU R29, [R1+0xb04] ;  /* 0x000b0400011d7983 */ /* 0x000ee80000300800 */
        /* <DEDUP_REMOVED lines=142> */
[----:B--2---:R0:W-:Y:S04]  /*53e80*/  STS.U16 [R23+UR5+0x17200], R24 ;  /* 0x0172001817007988 */ /* 0x0041e80008000405 */
[----:B---3--:R1:W-:Y:S04]  /*53e90*/  STS.U16 [R23+UR5+0x17280], R25 ;  /* 0x0172801917007988 */ /* 0x0083e80008000405 */
[----:B----4-:R2:W-:Y:S04]  /*53ea0*/  STS.U16 [R23+UR5+0x17300], R26 ;  /* 0x0173001a17007988 */ /* 0x0105e80008000405 */
[----:B------:R3:W-:Y:S04]  /*53eb0*/  STS.U16 [R23+UR5+0x17380], R27 ;  /* 0x0173801b17007988 */ /* 0x0007e80008000405 */
[----:B------:R4:W-:Y:S04]  /*53ec0*/  STS.U16 [R23+UR5+0x19000], R0 ;  /* 0x0190000017007988 */ /* 0x0009e80008000405 */
[----:B------:R2:W-:Y:S04]  /*53ed0*/  STS.U16 [R23+UR5+0x19080], R2 ;  /* 0x0190800217007988 */ /* 0x0005e80008000405 */
[----:B0-----:R-:W4:Y:S04]  /*53ee0*/  LDL.LU R24, [R1+0x4cfc] ;  /* 0x004cfc0001187983 */ /* 0x001f280000300800 */
[----:B-1----:R-:W4:Y:S04]  /*53ef0*/  LDL.LU R25, [R1+0x4cf8] ;  /* 0x004cf80001197983 */ /* 0x002f280000300800 */
[----:B--2---:R-:W2:Y:S04]  /*53f00*/  LDL.LU R26, [R1+0x4cf4] ;  /* 0x004cf400011a7983 */ /* 0x004ea80000300800 */
[----:B---3--:R-:W3:Y:S04]  /*53f10*/  LDL.LU R27, [R1+0x4cf0] ;  /* 0x004cf000011b7983 */ /* 0x008ee80000300800 */
[----:B----4-:R-:W4:Y:S04]  /*53f20*/  LDL.LU R0, [R1+0x4cec] ;  /* 0x004cec0001007983 */ /* 0x010f280000300800 */
[----:B------:R-:W2:Y:S04]  /*53f30*/  LDL.LU R2, [R1+0x4ce8] ;  /* 0x004ce80001027983 */ /* 0x000ea80000300800 */
[----:B------:R0:W-:Y:S04]  /*53f40*/  STS.U16 [R23+UR5+0x19100], R28 ;  /* 0x0191001c17007988 */ /* 0x0001e80008000405 */
[----:B0-----:R-:W2:Y:S04]  /*53f50*/  LDL.LU R28, [R1+0x4ce4] ;  /* 0x004ce400011c7983 */ /* 0x001ea80000300800 */
[----:B------:R0:W-:Y:S04]  /*53f60*/  STS.U16 [R23+UR5+0x19180], R3 ;  /* 0x0191800317007988 */ /* 0x0001e80008000405 */
[----:B------:R1:W-:Y:S04]  /*53f70*/  STS.U16 [R23+UR5+0x19200], R12 ;  /* 0x0192000c17007988 */ /* 0x0003e80008000405 */
        /* <DEDUP_REMOVED lines=13> */
[----:B------:R-:W3:Y:S04]  /*54050*/  LDL.LU R7, [R1+0x1e54] ;  /* 0x001e540001077983 */ /* 0x000ee80000300800 */
[----:B------:R0:W-:Y:S04]  /*54060*/  STS.U16 [R23+UR5+0x1b200], R10 ;  /* 0x01b2000a17007988 */ /* 0x0001e80008000405 */
[----:B------:R0:W-:Y:S04]  /*54070*/  STS.U16 [R23+UR5+0x1b280], R11 ;  /* 0x01b2800b17007988 */ /* 0x0001e80008000405 */
[----:B------:R1:W-:Y:S04]  /*54080*/  STS.U16 [R23+UR5+0x1b300], R14 ;  /* 0x01b3000e17007988 */ /* 0x0003e80008000405 */
[----:B------:R1:W-:Y:S04]  /*54090*/  STS.U16 [R23+UR5+0x1b380], R15 ;  /* 0x01b3800f17007988 */ /* 0x0003e80008000405 */
[----:B0-----:R-:W3:Y:S04]  /*540a0*/  LDL.LU R8, [R1+0x1e50] ;  /* 0x001e500001087983 */ /* 0x001ee80000300800 */
[----:B-1----:R-:W3:Y:S04]  /*540b0*/  LDL.LU R9, [R1+0x1e4c] ;  /* 0x001e4c0001097983 */ /* 0x002ee80000300800 */
[----:B------:R0:W-:Y:S04]  /*540c0*/  STS.U16 [R23+UR5+0x1d000], R16 ;  /* 0x01d0001017007988 */ /* 0x0001e80008000405 */
        /* <DEDUP_REMOVED lines=9> */
[----:B------:R0:W-:Y:S04]  /*54160*/  STS.U16 [R23+UR5+0x1d280], R21 ;  /* 0x01d2801517007988 */ /* 0x0001e80008000405 */
[----:B-1----:R-:W3:Y:S04]  /*54170*/  LDL.LU R17, [R1+0x1d54] ;  /* 0x001d540001117983 */ /* 0x002ee80000300800 */
[----:B------:R-:W3:Y:S04]  /*54180*/  LDL.LU R18, [R1+0x1d50] ;  /* 0x001d500001127983 */ /* 0x000ee80000300800 */
[----:B------:R-:W3:Y:S04]  /*54190*/  LDL.LU R19, [R1+0x1d4c] ;  /* 0x001d4c0001137983 */ /* 0x000ee80000300800 */
[----:B------:R1:W-:Y:S04]  /*541a0*/  STS.U16 [R23+UR5+0x1d300], R22 ;  /* 0x01d3001617007988 */ /* 0x0003e80008000405 */
[----:B------:R-:W3:Y:S04]  /*541b0*/  LDL.LU R20, [R1+0x1d48] ;  /* 0x001d480001147983 */ /* 0x000ee80000300800 */
[----:B------:R-:W-:Y:S04]  /*541c0*/  STS.U16 [R23+UR5+0x1d380], R29 ;  /* 0x01d3801d17007988 */ /* 0x000fe80008000405 */
[----:B0-----:R-:W3:Y:S04]  /*541d0*/  LDL.LU R21, [R1+0x1d44] ;  /* 0x001d440001157983 */ /* 0x001ee80000300800 */
[----:B-1----:R-:W3:Y:S04]  /*541e0*/  LDL.LU R22, [R1+0x1d40] ;  /* 0x001d400001167983 */ /* 0x002ee80000300800 */
[----:B--2---:R0:W-:Y:S04]  /*541f0*/  STS.U16 [R23+UR5+0x1f000], R28 ;  /* 0x01f0001c17007988 */ /* 0x0041e80008000405 */
[----:B------:R1:W-:Y:S04]  /*54200*/  STS.U16 [R23+UR5+0x1f080], R2 ;  /* 0x01f0800217007988 */ /* 0x0003e80008000405 */
[----:B----4-:R-:W-:Y:S04]  /*54210*/  STS.U16 [R23+UR5+0x1f100], R0 ;  /* 0x01f1000017007988 */ /* 0x010fe80008000405 */
[----:B---3--:R-:W-:Y:S04]  /*54220*/  STS.U16 [R23+UR5+0x1f180], R27 ;  /* 0x01f1801b17007988 */ /* 0x008fe80008000405 */
[----:B0-----:R-:W2:Y:S04]  /*54230*/  LDL.LU R28, [R1+0x1d3c] ;  /* 0x001d3c00011c7983 */ /* 0x001ea80000300800 */
[----:B------:R-:W3:Y:S04]  /*54240*/  LDL.LU R29, [R1+0x1c58] ;  /* 0x001c5800011d7983 */ /* 0x000ee80000300800 */
[----:B-1----:R-:W4:Y:S04]  /*54250*/  LDL.LU R2, [R1+0x1c54] ;  /* 0x001c540001027983 */ /* 0x002f280000300800 */
[----:B------:R-:W-:Y:S04]  /*54260*/  STL [R1+0x48e8], R27 ;  /* 0x0048e81b01007387 */ /* 0x000fe80000100800 */
[----:B------:R-:W-:Y:S04]  /*54270*/  STL [R1+0x48f4], R27 ;  /* 0x0048f41b01007387 */ /* 0x000fe80000100800 */
[----:B------:R-:W-:Y:S04]  /*54280*/  STL [R1+0x48fc], R27 ;  /* 0x0048fc1b01007387 */ /* 0x000fe80000100800 */
[----:B------:R0:W-:Y:S04]  /*54290*/  STL [R1+0x4a48], R27 ;  /* 0x004a481b01007387 */ /* 0x0001e80000100800 */
[----:B------:R-:W-:Y:S04]  /*542a0*/  STS.U16 [R23+UR5+0x1f200], R26 ;  /* 0x01f2001a17007988 */ /* 0x000fe80008000405 */
[----:B------:R-:W-:Y:S04]  /*542b0*/  STS.U16 [R23+UR5+0x1f280], R25 ;  /* 0x01f2801917007988 */ /* 0x000fe80008000405 */
[----:B------:R-:W-:Y:S04]  /*542c0*/  STS.U16 [R23+UR5+0x1f300], R24 ;  /* 0x01f3001817007988 */ /* 0x000fe80008000405 */
[----:B0-----:R-:W2:Y:S04]  /*542d0*/  LDL.LU R27, [R1+0x1f50] ;  /* 0x001f5000011b7983 */ /* 0x001ea80000300800 */
[----:B------:R-:W-:Y:S04]  /*542e0*/  STL [R1+0x48d8], R26 ;  /* 0x0048d81a01007387 */ /* 0x000fe80000100800 */
[----:B------:R0:W-:Y:S04]  /*542f0*/  STL [R1+0x4c2c], R26 ;  /* 0x004c2c1a01007387 */ /* 0x0001e80000100800 */
[----:B0-----:R-:W2:Y:S04]  /*54300*/  LDL.LU R26, [R1+0x1f54] ;  /* 0x001f5400011a7983 */ /* 0x001ea80000300800 */
[----:B------:R0:W-:Y:S04]  /*54310*/  STL [R1+0x4c30], R25 ;  /* 0x004c301901007387 */ /* 0x0001e80000100800 */
[----:B0-----:R-:W2:Y:S04]  /*54320*/  LDL.LU R25, [R1+0x1f58] ;  /* 0x001f580001197983 */ /* 0x001ea80000300800 */
[----:B------:R-:W2:Y:S04]  /*54330*/  LDL.LU R23, [R1+0x4ce0] ;  /* 0x004ce00001177983 */ /* 0x000ea80000300800 */
[----:B------:R0:W-:Y:S02]  /*54340*/  STL [R1+0x4c34], R24 ;  /* 0x004c341801007387 */ /* 0x0001e40000100800 */
[----:B0-----:R-:W0:Y:S02]  /*54350*/  S2R R24, SR_TID.X ;  /* 0x0000000000187919 */ /* 0x001e240000002100 */
[----:B0-----:R-:W-:-:S05]  /*54360*/  LOP3.LUT R24, R24, 0x3f, RZ, 0xc0, !PT ;  /* 0x0000003f18187812 */ /* 0x001fca00078ec0ff */
[----:B------:R-:W-:-:S05]  /*54370*/  IMAD.SHL.U32 R24, R24, 0x2, RZ ;  /* 0x0000000218187824 */ /* 0x000fca00078e00ff */
[----:B------:R-:W-:-:S05]  /*54380*/  LOP3.LUT R24, R24, 0x40, RZ, 0x3c, !PT ;  /* 0x0000004018187812 */ /* 0x000fca00078e3cff */
[----:B--2---:R-:W-:Y:S04]  /*54390*/  STS.U16 [R24+UR5+0x1f380], R23 ;  /* 0x01f3801718007988 */ /* 0x004fe80008000405 */
[----:B------:R0:W-:Y:S04]  /*543a0*/  STL [R1+0x4c38], R23 ;  /* 0x004c381701007387 */ /* 0x0001e80000100800 */
[----:B0-----:R-:W2:Y:S04]  /*543b0*/  LDL.LU R23, [R1+0x1c44] ;  /* 0x001c440001177983 */ /* 0x001ea80000300800 */
[----:B--2---:R0:W-:Y:S04]  /*543c0*/  STL [R1+0x4cd4], R23 ;  /* 0x004cd41701007387 */ /* 0x0041e80000100800 */
[----:B0-----:R-:W2:Y:S04]  /*543d0*/  LDL.LU R23, [R1+0x1c48] ;  /* 0x001c480001177983 */ /* 0x001ea80000300800 */
[----:B--2---:R0:W-:Y:S04]  /*543e0*/  STL [R1+0x4cd8], R23 ;  /* 0x004cd81701007387 */ /* 0x0041e80000100800 */
[----:B0-----:R-:W2:Y:S01]  /*543f0*/  LDL.LU R23, [R1+0x1c4c] ;  /* 0x001c4c0001177983 */ /* 0x001ea20000300800 */
[----:B------:R-:W0:Y:S02]  /*54400*/  S2R R0, SR_TID.X ;  /* 0x0000000000007919 */ /* 0x000e240000002100 */
[----:B0-----:R-:W-:Y:S01]  /*54410*/  LOP3.LUT R0, R0, 0x3f, RZ, 0xc0, !PT ;  /* 0x0000003f00007812 */ /* 0x001fe200078ec0ff */
[----:B--2---:R0:W-:Y:S04]  /*54420*/  STL [R1+0x4cdc], R23 ;  /* 0x004cdc1701007387 */ /* 0x0041e80000100800 */
[----:B0-----:R-:W2:Y:S01]  /*54430*/  LDL.LU R23, [R1+0x1c50] ;  /* 0x001c500001177983 */ /* 0x001ea20000300800 */
[----:B------:R-:W-:-:S03]  /*54440*/  IMAD.SHL.U32 R0, R0, 0x2, RZ ;  /* 0x0000000200007824 */ /* 0x000fc600078e00ff */
[----:B------:R-:W2:Y:S02]  /*54450*/  LDL.LU R24, [R1+0x1c40] ;  /* 0x001c400001187983 */ /* 0x000ea40000300800 */
[----:B------:R-:W-:-:S05]  /*54460*/  LOP3.LUT R0, R0, 0x50, RZ, 0x3c, !PT ;  /* 0x0000005000007812 */ /* 0x000fca00078e3cff */
[----:B------:R0:W-:Y:S04]  /*54470*/  STS.U16 [R0+UR5+0x1400], R25 ;  /* 0x0014001900007988 */ /* 0x0001e80008000405 */
[----:B------:R1:W-:Y:S04]  /*54480*/  STS.U16 [R0+UR5+0x1480], R26 ;  /* 0x0014801a00007988 */ /* 0x0003e80008000405 */
[----:B------:R0:W-:Y:S04]  /*54490*/  STS.U16 [R0+UR5+0x1500], R27 ;  /* 0x0015001b00007988 */ /* 0x0001e80008000405 */
[----:B------:R0:W-:Y:S04]  /*544a0*/  STS.U16 [R0+UR5+0x1580], R3 ;  /* 0x0015800300007988 */ /* 0x0001e80008000405 */
[----:B------:R1:W-:Y:S04]  /*544b0*/  STS.U16 [R0+UR5+0x1600], R12 ;  /* 0x0016000c00007988 */ /* 0x0003e80008000405 */
[----:B------:R3:W-:Y:S04]  /*544c0*/  STS.U16 [R0+UR5+0x1680], R13 ;  /* 0x0016800d00007988 */ /* 0x0007e80008000405 */
[----:B0-----:R-:W2:Y:S04]  /*544d0*/  LDL.LU R25, [R1+0x1c3c] ;  /* 0x001c3c0001197983 */ /* 0x001ea80000300800 */
[----:B-1----:R-:W2:Y:S04]  /*544e0*/  LDL.LU R26, [R1+0xfd8] ;  /* 0x000fd800011a7983 */ /* 0x002ea80000300800 */
[----:B------:R-:W2:Y:S04]  /*544f0*/  LDL.LU R27, [R1+0xfd4] ;  /* 0x000fd400011b7983 */ /* 0x000ea80000300800 */
[----:B------:R-:W2:Y:S04]  /*54500*/  LDL.LU R3, [R1+0xfd0] ;  /* 0x000fd00001037983 */ /* 0x000ea80000300800 */
[----:B------:R-:W2:Y:S04]  /*54510*/  LDL.LU R12, [R1+0xfcc] ;  /* 0x000fcc00010c7983 */ /* 0x000ea80000300800 */
[----:B------:R0:W-:Y:S04]  /*54520*/  STS.U16 [R0+UR5+0x1700], R5 ;  /* 0x0017000500007988 */ /* 0x0001e80008000405 */
[----:B---3--:R-:W3:Y:S04]  /*54530*/  LDL.LU R13, [R1+0xfc8] ;  /* 0x000fc800010d7983 */ /* 0x008ee80000300800 */
        /* <DEDUP_REMOVED lines=11> */
[----:B----4-:R-:W4:Y:S04]  /*545f0*/  LDL.LU R9, [R1+0xdd0] ;  /* 0x000dd00001097983 */ /* 0x010f280000300800 */
        /* <DEDUP_REMOVED lines=45> */
[----:B---3--:R-:W-:Y:S04]  /*548d0*/  STS.U16 [R0+UR5+0x9600], R13 ;  /* 0x0096000d00007988 */ /* 0x008fe80008000405 */
[----:B------:R-:W-:Y:S04]  /*548e0*/  STS.U16 [R0+UR5+0x9680], R5 ;  /* 0x0096800500007988 */ /* 0x000fe80008000405 */
[----:B------:R-:W-:Y:S04]  /*548f0*/  STS.U16 [R0+UR5+0x9700], R4 ;  /* 0x0097000400007988 */ /* 0x000fe80008000405 */
[----:B------:R-:W-:Y:S04]  /*54900*/  STS.U16 [R0+UR5+0x9780], R6 ;  /* 0x0097800600007988 */ /* 0x000fe80008000405 */
[----:B------:R-:W-:Y:S04]  /*54910*/  STS.U16 [R0+UR5+0xb400], R7 ;  /* 0x00b4000700007988 */ /* 0x000fe80008000405 */
[----:B------:R-:W-:Y:S04]  /*54920*/  STS.U16 [R0+UR5+0xb480], R8 ;  /* 0x00b4800800007988 */ /* 0x000fe80008000405 */
[----:B----4-:R-:W-:Y:S04]  /*54930*/  STS.U16 [R0+UR5+0xb500], R9 ;  /* 0x00b5000900007988 */ /* 0x010fe80008000405 */
        /* <DEDUP_REMOVED lines=130> */
[----:B------:R1:W-:Y:S04]  /*55160*/  STS.U16 [R0+UR5+0x19500], R22 ;  /* 0x0195001600007988 */ /* 0x0003e80008000405 */
[----:B------:R1:W-:Y:S04]  /*55170*/  STS.U16 [R0+UR5+0x19580], R2 ;  /* 0x0195800200007988 */ /* 0x0003e80008000405 */
[----:B0-----:R-:W2:Y:S04]  /*55180*/  LDL.LU R21, [R1+0x4ca0] ;  /* 0x004ca00001157983 */ /* 0x001ea80000300800 */
[----:B-1----:R-:W2:Y:S04]  /*55190*/  LDL.LU R22, [R1+0x4c9c] ;  /* 0x004c9c0001167983 */ /* 0x002ea80000300800 */
[----:B------:R-:W3:Y:S04]  /*551a0*/  LDL.LU R2, [R1+0x4c98] ;  /* 0x004c980001027983 */ /* 0x000ee80000300800 */
        /* <DEDUP_REMOVED lines=19> */
[----:B--2---:R-:W-:Y:S04]  /*552e0*/  STL [R1+0x4c3c], R22 ;  /* 0x004c3c1601007387 */ /* 0x004fe80000100800 */
[----:B---3--:R0:W-:Y:S04]  /*552f0*/  STS.U16 [R0+UR5+0x1d780], R2 ;  /* 0x01d7800200007988 */ /* 0x0081e80008000405 */
[----:B------:R-:W-:Y:S04]  /*55300*/  STS.U16 [R0+UR5+0x1f400], R22 ;  /* 0x01f4001600007988 */ /* 0x000fe80008000405 */
[----:B------:R-:W-:Y:S04]  /*55310*/  STS.U16 [R0+UR5+0x1f480], R21 ;  /* 0x01f4801500007988 */ /* 0x000fe80008000405 */
[----:B------:R-:W-:Y:S04]  /*55320*/  STL [R1+0x4c40], R21 ;  /* 0x004c401501007387 */ /* 0x000fe80000100800 */
[----:B------:R-:W-:Y:S04]  /*55330*/  STS.U16 [R0+UR5+0x1f500], R20 ;  /* 0x01f5001400007988 */ /* 0x000fe80008000405 */
[----:B------:R-:W-:Y:S04]  /*55340*/  STL [R1+0x4c44], R20 ;  /* 0x004c441401007387 */ /* 0x000fe80000100800 */
[----:B----4-:R-:W-:Y:S04]  /*55350*/  STS.U16 [R0+UR5+0x1f580], R19 ;  /* 0x01f5801300007988 */ /* 0x010fe80008000405 */
[----:B------:R-:W-:Y:S04]  /*55360*/  STL [R1+0x4c48], R19 ;  /* 0x004c481301007387 */ /* 0x000fe80000100800 */
[----:B------:R-:W-:Y:S04]  /*55370*/  STS.U16 [R0+UR5+0x1f600], R18 ;  /* 0x01f6001200007988 */ /* 0x000fe80008000405 */
[----:B------:R1:W-:Y:S01]  /*55380*/  STL [R1+0x4c4c], R18 ;  /* 0x004c4c1201007387 */ /* 0x0003e20000100800 */
[----:B0-----:R-:W0:Y:S03]  /*55390*/  S2R R2, SR_TID.X ;  /* 0x0000000000027919 */ /* 0x001e260000002100 */
[----:B-1----:R-:W2:Y:S04]  /*553a0*/  LDL.LU R18, [R1+0x1f38] ;  /* 0x001f380001127983 */ /* 0x002ea80000300800 */
[----:B------:R-:W3:Y:S04]  /*553b0*/  LDL.LU R19, [R1+0x1f34] ;  /* 0x001f340001137983 */ /* 0x000ee80000300800 */
        /* <DEDUP_REMOVED lines=19> */
[----:B0-----:R-:W-:-:S03]  /*554f0*/  LOP3.LUT R2, R2, 0x3f, RZ, 0xc0, !PT ;  /* 0x0000003f02027812 */ /* 0x001fc600078ec0ff */
[----:B------:R-:W-:Y:S04]  /*55500*/  STL [R1+0x4c50], R17 ;  /* 0x004c501101007387 */ /* 0x000fe80000100800 */
[----:B------:R-:W-:Y:S04]  /*55510*/  STS.U16 [R0+UR5+0x1f680], R17 ;  /* 0x01f6801100007988 */ /* 0x000fe80008000405 */
[----:B------:R-:W-:Y:S04]  /*55520*/  STL [R1+0x4c94], R2 ;  /* 0x004c940201007387 */ /* 0x000fe80000100800 */
[----:B------:R-:W-:Y:S04]  /*55530*/  STL [R1+0x4c54], R16 ;  /* 0x004c541001007387 */ /* 0x000fe80000100800 */
[----:B------:R-:W-:Y:S04]  /*55540*/  STS.U16 [R0+UR5+0x1f700], R16 ;  /* 0x01f7001000007988 */ /* 0x000fe80008000405 */
[----:B------:R-:W4:Y:S04]  /*55550*/  LDL.LU R28, [R1+0x1d24] ;  /* 0x001d2400011c7983 */ /* 0x000f280000300800 */
[----:B------:R0:W-:Y:S04]  /*55560*/  STS.U16 [R0+UR5+0x1f780], R15 ;  /* 0x01f7800f00007988 */ /* 0x0001e80008000405 */
[----:B------:R-:W4:Y:S04]  /*55570*/  LDL.LU R29, [R1+0x1d20] ;  /* 0x001d2000011d7983 */ /* 0x000f280000300800 */
[----:B0-----:R-:W4:Y:S01]  /*55580*/  LDL.LU R0, [R1+0x1d1c] ;  /* 0x001d1c0001007983 */ /* 0x001f220000300800 */
[----:B------:R-:W-:-:S05]  /*55590*/  IMAD.SHL.U32 R21, R2, 0x2, RZ ;  /* 0x0000000202157824 */ /* 0x000fca00078e00ff */
[----:B------:R-:W-:Y:S01]  /*555a0*/  LOP3.LUT R21, R21, 0x60, RZ, 0x3c, !PT ;  /* 0x0000006015157812 */ /* 0x000fe200078e3cff */
[----:B------:R0:W-:Y:S04]  /*555b0*/  STL [R1+0x4c58], R15 ;  /* 0x004c580f01007387 */ /* 0x0001e80000100800 */
[----:B0-----:R-:W4:Y:S04]  /*555c0*/  LDL.LU R15, [R1+0x1c38] ;  /* 0x001c3800010f7983 */ /* 0x001f280000300800 */
[----:B------:R-:W4:Y:S04]  /*555d0*/  LDL.LU R16, [R1+0x1c34] ;  /* 0x001c340001107983 */ /* 0x000f280000300800 */
[----:B------:R-:W4:Y:S04]  /*555e0*/  LDL.LU R2, [R1+0x1c30] ;  /* 0x001c300001027983 */ /* 0x000f280000300800 */
        /* <DEDUP_REMOVED lines=20> */
[----:B------:R2:W-:Y:S04]  /*55730*/  STS.U16 [R21+UR5+0x5a00], R14 ;  /* 0x005a000e15007988 */ /* 0x0005e80008000405 */
[----:B0-----:R-:W3:Y:S04]  /*55740*/  LDL.LU R10, [R1+0x1c2c] ;  /* 0x001c2c00010a7983 */ /* 0x001ee80000300800 */
[----:B-1----:R-:W4:Y:S04]  /*55750*/  LDL.LU R11, [R1+0x1c28] ;  /* 0x001c2800010b7983 */ /* 0x002f280000300800 */
[----:B--2---:R-:W2:Y:S04]  /*55760*/  LDL.LU R14, [R1+0x1c24] ;  /* 0x001c2400010e7983 */ /* 0x004ea80000300800 */
        /* <DEDUP_REMOVED lines=22> */
[----:B0-----:R-:W2:Y:S04]  /*558d0*/  LDL.LU R28, [R1+0xc34] ;  /* 0x000c3400011c7983 */ /* 0x001ea80000300800 */
[----:B-1----:R-:W2:Y:S04]  /*558e0*/  LDL.LU R29, [R1+0xc30] ;  /* 0x000c3000011d7983 */ /* 0x002ea80000300800 */
[----:B------:R-:W2:Y:S04]  /*558f0*/  LDL.LU R0, [R1+0xc2c] ;  /* 0x000c2c0001007983 */ /* 0x000ea80000300800 */
[----:B------:R-:W-:Y:S04]  /*55900*/  STS.U16 [R21+UR5+0x7800], R15 ;  /* 0x0078000f15007988 */ /* 0x000fe80008000405 */
[----:B------:R-:W-:Y:S04]  /*55910*/  STS.U16 [R21+UR5+0x7880], R16 ;  /* 0x0078801015007988 */ /* 0x000fe80008000405 */
[----:B------:R-:W-:Y:S04]  /*55920*/  STS.U16 [R21+UR5+0x7900], R2 ;  /* 0x0079000215007988 */ /* 0x000fe80008000405 */
[----:B---3--:R0:W-:Y:S04]  /*55930*/  STS.U16 [R21+UR5+0x7980], R10 ;  /* 0x0079800a15007988 */ /* 0x0081e80008000405 */
[----:B----4-:R1:W-:Y:S04]  /*55940*/  STS.U16 [R21+UR5+0x7a00], R11 ;  /* 0x007a000b15007988 */ /* 0x0103e80008000405 */
        /* <DEDUP_REMOVED lines=15> */
[----:B0-----:R-:W3:Y:S04]  /*55a40*/  LDL.LU R10, [R1+0xc28] ;  /* 0x000c2800010a7983 */ /* 0x001ee80000300800 */
[----:B------:R-:W-:Y:S04]  /*55a50*/  STS.U16 [R21+UR5+0xba00], R4 ;  /* 0x00ba000415007988 */ /* 0x000fe80008000405 */
[----:B-1----:R-:W4:Y:S04]  /*55a60*/  LDL.LU R11, [R1+0xc24] ;  /* 0x000c2400010b7983 */ /* 0x002f280000300800 */
[----:B------:R-:W-:Y:S04]  /*55a70*/  STS.U16 [R21+UR5+0xba80], R6 ;  /* 0x00ba800615007988 */ /* 0x000fe80008000405 */
[----:B--2---:R-:W2:Y:S04]  /*55a80*/  LDL.LU R14, [R1+0xc20] ;  /* 0x000c2000010e7983 */ /* 0x004ea80000300800 */
[----:B------:R-:W-:Y:S04]  /*55a90*/  STS.U16 [R21+UR5+0xbb00], R7 ;  /* 0x00bb000715007988 */ /* 0x000fe80008000405 */
[----:B------:R-:W-:Y:S04]  /*55aa0*/  STS.U16 [R21+UR5+0xbb80], R8 ;  /* 0x00bb800815007988 */ /* 0x000fe80008000405 */
[----:B------:R-:W2:Y:S04]  /*55ab0*/  LDL.LU R15, [R1+0xc1c] ;  /* 0x000c1c00010f7983 */ /* 0x000ea80000300800 */
[----:B------:R-:W-:Y:S04]  /*55ac0*/  STS.U16 [R21+UR5+0xd800], R9 ;  /* 0x00d8000915007988 */ /* 0x000fe80008000405 */
[----:B------:R-:W2:Y:S04]  /*55ad0*/  LDL.LU R16, [R1+0xac8] ;  /* 0x000ac80001107983 */ /* 0x000ea80000300800 */
[----:B------:R-:W2:Y:S04]  /*55ae0*/  LDL.LU R2, [R1+0xac4] ;  /* 0x000ac40001027983 */ /* 0x000ea80000300800 */
        /* <DEDUP_REMOVED lines=25> */
[----:B---3--:R0:W-:Y:S04]  /*55c80*/  STS.U16 [R21+UR5+0xda00], R10 ;  /* 0x00da000a15007988 */ /* 0x0081e80008000405 */
[----:B----4-:R1:W-:Y:S04]  /*55c90*/  STS.U16 [R21+UR5+0xda80], R11 ;  /* 0x00da800b15007988 */ /* 0x0103e80008000405 */
[----:B--2---:R2:W-:Y:S04]  /*55ca0*/  STS.U16 [R21+UR5+0xdb00], R14 ;  /* 0x00db000e15007988 */ /* 0x0045e80008000405 */
[----:B------:R-:W-:Y:S04]  /*55cb0*/  STS.U16 [R21+UR5+0xdb80], R15 ;  /* 0x00db800f15007988 */ /* 0x000fe80008000405 */
[----:B------:R-:W-:Y:S04]  /*55cc0*/  STS.U16 [R21+UR5+0xf800], R16 ;  /* 0x00f8001015007988 */ /* 0x000fe80008000405 */
[----:B0-----:R-:W3:Y:S04]  /*55cd0*/  LDL.LU R10, [R1+0x578] ;  /* 0x00057800010a7983 */ /* 0x001ee80000300800 */
[----:B-1----:R-:W4:Y:S04]  /*55ce0*/  LDL.LU R11, [R1+0x574] ;  /* 0x00057400010b7983 */ /* 0x002f280000300800 */
[----:B------:R-:W-:Y:S04]  /*55cf0*/  STS.U16 [R21+UR5+0xf880], R2 ;  /* 0x00f8800215007988 */ /* 0x000fe80008000405 */
[----:B--2---:R-:W2:Y:S04]  /*55d00*/  LDL.LU R14, [R1+0x570] ;  /* 0x00057000010e7983 */ /* 0x004ea80000300800 */
[----:B------:R0:W-:Y:S04]  /*55d10*/  STS.U16 [R21+UR5+0xf900], R28 ;  /* 0x00f9001c15007988 */ /* 0x0001e80008000405 */
        /* <DEDUP_REMOVED lines=30> */
[----:B------:R0:W-:Y:S04]  /*55f00*/  STS.U16 [R21+UR5+0x13b80], R9 ;  /* 0x013b800915007988 */ /* 0x0001e80008000405 */
[----:B------:R-:W2:Y:S04]  /*55f10*/  LDL.LU R8, [R1+0x384] ;  /* 0x0003840001087983 */ /* 0x000ea80000300800 */
[----:B0-----:R-:W2:Y:S04]  /*55f20*/  LDL.LU R9, [R1+0x380] ;  /* 0x0003800001097983 */ /* 0x001ea80000300800 */
[----:B---3--:R0:W-:Y:S04]  /*55f30*/  STS.U16 [R21+UR5+0x15800], R10 ;  /* 0x0158000a15007988 */ /* 0x0081e80008000405 */
[----:B----4-:R1:W-:Y:S04]  /*55f40*/  STS.U16 [R21+UR5+0x15880], R11 ;  /* 0x0158800b15007988 */ /* 0x0103e80008000405 */
[----:B--2---:R2:W-:Y:S04]  /*55f50*/  STS.U16 [R21+UR5+0x15900], R14 ;  /* 0x0159000e15007988 */ /* 0x0045e80008000405 */
[----:B0-----:R-:W3:Y:S04]  /*55f60*/  LDL.LU R10, [R1+0x37c] ;  /* 0x00037c00010a7983 */ /* 0x001ee80000300800 */
[----:B-1----:R-:W4:Y:S04]  /*55f70*/  LDL.LU R11, [R1+0x298] ;  /* 0x00029800010b7983 */ /* 0x002f280000300800 */
[----:B--2---:R-:W2:Y:S04]  /*55f80*/  LDL.LU R14, [R1+0x294] ;  /* 0x00029400010e7983 */ /* 0x004ea80000300800 */
        /* <DEDUP_REMOVED lines=57> */
[----:B------:R-:W-:Y:S04]  /*56320*/  STS.U16 [R21+UR5+0x1ba80], R24 ;  /* 0x01ba801815007988 */ /* 0x000fe80008000405 */
[----:B------:R-:W-:Y:S04]  /*56330*/  STS.U16 [R21+UR5+0x1bb00], R25 ;  /* 0x01bb001915007988 */ /* 0x000fe80008000405 */
[----:B------:R-:W-:Y:S04]  /*56340*/  STS.U16 [R21+UR5+0x1bb80], R26 ;  /* 0x01bb801a15007988 */ /* 0x000fe80008000405 */
        /* <DEDUP_REMOVED lines=8> */
[----:B------:R-:W-:Y:S04]  /*563d0*/  STS.U16 [R21+UR5+0x1d980], R27 ;  /* 0x01d9801b15007988 */ /* 0x000fe80008000405 */
[----:B------:R-:W2:Y:S04]  /*563e0*/  LDL.LU R24, [R1+0x1f04] ;  /* 0x001f040001187983 */ /* 0x000ea80000300800 */
[----:B------:R0:W-:Y:S04]  /*563f0*/  STS.U16 [R21+UR5+0x1da00], R13 ;  /* 0x01da000d15007988 */ /* 0x0001e80008000405 */
[----:B------:R-:W2:Y:S04]  /*56400*/  LDL.LU R25, [R1+0x1f00] ;  /* 0x001f000001197983 */ /* 0x000ea80000300800 */
[----:B------:R1:W-:Y:S04]  /*56410*/  STS.U16 [R21+UR5+0x1da80], R4 ;  /* 0x01da800415007988 */ /* 0x0003e80008000405 */
[----:B0-----:R-:W2:Y:S04]  /*56420*/  LDL.LU R13, [R1+0x1efc] ;  /* 0x001efc00010d7983 */ /* 0x001ea80000300800 */
[----:B------:R-:W2:Y:S04]  /*56430*/  LDL.LU R26, [R1+0x1e18] ;  /* 0x001e1800011a7983 */ /* 0x000ea80000300800 */
[----:B------:R-:W2:Y:S04]  /*56440*/  LDL.LU R27, [R1+0x1e14] ;  /* 0x001e1400011b7983 */ /* 0x000ea80000300800 */
[----:B-1----:R-:W2:Y:S04]  /*56450*/  LDL.LU R4, [R1+0x1e10] ;  /* 0x001e100001047983 */ /* 0x002ea80000300800 */
[----:B------:R0:W-:Y:S01]  /*56460*/  STS.U16 [R21+UR5+0x1db00], R29 ;  /* 0x01db001d15007988 */ /* 0x0001e20008000405 */
[----:B------:R-:W-:-:S03]  /*56470*/  IMAD.SHL.U32 R2, R2, 0x2, RZ ;  /* 0x0000000202027824 */ /* 0x000fc600078e00ff */
[----:B------:R1:W-:Y:S04]  /*56480*/  STS.U16 [R21+UR5+0x1db80], R28 ;  /* 0x01db801c15007988 */ /* 0x0003e80008000405 */
[----:B------:R-:W-:Y:S04]  /*56490*/  STS.U16 [R21+UR5+0x1f800], R14 ;  /* 0x01f8000e15007988 */ /* 0x000fe80008000405 */
[----:B----4-:R-:W-:Y:S04]  /*564a0*/  STS.U16 [R21+UR5+0x1f880], R11 ;  /* 0x01f8800b15007988 */ /* 0x010fe80008000405 */
[----:B---3--:R-:W-:Y:S04]  /*564b0*/  STS.U16 [R21+UR5+0x1f900], R10 ;  /* 0x01f9000a15007988 */ /* 0x008fe80008000405 */
[----:B------:R-:W-:Y:S01]  /*564c0*/  STS.U16 [R21+UR5+0x1f980], R9 ;  /* 0x01f9800915007988 */ /* 0x000fe20008000405 */
[----:B------:R-:W-:-:S03]  /*564d0*/  LOP3.LUT R2, R2, 0x70, RZ, 0x3c, !PT ;  /* 0x0000007002027812 */ /* 0x000fc600078e3cff */
[----:B------:R-:W-:Y:S04]  /*564e0*/  STS.U16 [R21+UR5+0x1fa00], R8 ;  /* 0x01fa000815007988 */ /* 0x000fe80008000405 */
[----:B0-----:R-:W3:Y:S04]  /*564f0*/  LDL.LU R29, [R1+0x1e0c] ;  /* 0x001e0c00011d7983 */ /* 0x001ee80000300800 */
[----:B------:R-:W-:Y:S04]  /*56500*/  STS.U16 [R21+UR5+0x1fa80], R7 ;  /* 0x01fa800715007988 */ /* 0x000fe80008000405 */
[----:B------:R-:W-:Y:S04]  /*56510*/  STS.U16 [R21+UR5+0x1fb00], R6 ;  /* 0x01fb000615007988 */ /* 0x000fe80008000405 */
[----:B------:R-:W-:Y:S04]  /*56520*/  STL [R1+0x4c5c], R14 ;  /* 0x004c5c0e01007387 */ /* 0x000fe80000100800 */
[----:B------:R-:W-:Y:S04]  /*56530*/  STS.U16 [R21+UR5+0x1fb80], R5 ;  /* 0x01fb800515007988 */ /* 0x000fe80008000405 */
[----:B------:R-:W-:Y:S04]  /*56540*/  STL [R1+0x4c60], R11 ;  /* 0x004c600b01007387 */ /* 0x000fe80000100800 */
[----:B------:R-:W-:Y:S04]  /*56550*/  STS.U16 [R2+UR5+0x1c00], R22 ;  /* 0x001c001602007988 */ /* 0x000fe80008000405 */
[----:B------:R-:W-:Y:S04]  /*56560*/  STL [R1+0x4c64], R10 ;  /* 0x004c640a01007387 */ /* 0x000fe80000100800 */
[----:B------:R-:W-:Y:S04]  /*56570*/  STS.U16 [R2+UR5+0x1c80], R23 ;  /* 0x001c801702007988 */ /* 0x000fe80008000405 */
[----:B-1----:R-:W4:Y:S04]  /*56580*/  LDL.LU R28, [R1+0x1e08] ;  /* 0x001e0800011c7983 */ /* 0x002f280000300800 */
[----:B------:R0:W-:Y:S04]  /*56590*/  STS.U16 [R2+UR5+0x1d00], R3 ;  /* 0x001d000302007988 */ /* 0x0001e80008000405 */
[----:B------:R1:W-:Y:S04]  /*565a0*/  STS.U16 [R2+UR5+0x1d80], R12 ;  /* 0x001d800c02007988 */ /* 0x0003e80008000405 */
[----:B0-----:R-:W4:Y:S04]  /*565b0*/  LDL.LU R3, [R1+0x1e04] ;  /* 0x001e040001037983 */ /* 0x001f280000300800 */
[----:B-1----:R-:W4:Y:S04]  /*565c0*/  LDL.LU R12, [R1+0x1e00] ;  /* 0x001e0000010c7983 */ /* 0x002f280000300800 */
[----:B--2---:R0:W-:Y:S04]  /*565d0*/  STS.U16 [R2+UR5+0x1e00], R0 ;  /* 0x001e000002007988 */ /* 0x0041e80008000405 */
[----:B0-----:R-:W2:Y:S04]  /*565e0*/  LDL.LU R0, [R1+0x1dfc] ;  /* 0x001dfc0001007983 */ /* 0x001ea80000300800 */
[----:B------:R-:W-:Y:S04]  /*565f0*/  STS.U16 [R2+UR5+0x1e80], R24 ;  /* 0x001e801802007988 */ /* 0x000fe80008000405 */
[----:B------:R-:W-:Y:S04]  /*56600*/  STS.U16 [R2+UR5+0x1f00], R25 ;  /* 0x001f001902007988 */ /* 0x000fe80008000405 */
[----:B------:R0:W-:Y:S04]  /*56610*/  STS.U16 [R2+UR5+0x1f80], R13 ;  /* 0x001f800d02007988 */ /* 0x0001e80008000405 */
[----:B------:R-:W-:Y:S04]  /*56620*/  STS.U16 [R2+UR5+0x3c00], R26 ;  /* 0x003c001a02007988 */ /* 0x000fe80008000405 */
[----:B------:R-:W-:Y:S04]  /*56630*/  STS.U16 [R2+UR5+0x3c80], R27 ;  /* 0x003c801b02007988 */ /* 0x000fe80008000405 */
        /* <DEDUP_REMOVED lines=14> */
[----:B------:R-:W3:Y:S04]  /*56720*/  LDL.LU R20, [R1+0x1c08] ;  /* 0x001c080001147983 */ /* 0x000ee80000300800 */
[----:B----4-:R1:W-:Y:S04]  /*56730*/  STS.U16 [R2+UR5+0x3e00], R28 ;  /* 0x003e001c02007988 */ /* 0x0103e80008000405 */
[----:B0-----:R-:W4:Y:S04]  /*56740*/  LDL.LU R29, [R1+0x1c04] ;  /* 0x001c0400011d7983 */ /* 0x001f280000300800 */
[----:B------:R-:W4:Y:S04]  /*56750*/  LDL.LU R21, [R1+0x1c00] ;  /* 0x001c000001157983 */ /* 0x000f280000300800 */
[----:B------:R-:W4:Y:S04]  /*56760*/  LDL.LU R22, [R1+0x1bfc] ;  /* 0x001bfc0001167983 */ /* 0x000f280000300800 */
[----:B------:R-:W4:Y:S04]  /*56770*/  LDL.LU R23, [R1+0xf18] ;  /* 0x000f180001177983 */ /* 0x000f280000300800 */
[----:B------:R-:W4:Y:S04]  /*56780*/  LDL.LU R26, [R1+0xf14] ;  /* 0x000f1400011a7983 */ /* 0x000f280000300800 */
[----:B------:R-:W4:Y:S04]  /*56790*/  LDL.LU R27, [R1+0xf10] ;  /* 0x000f1000011b7983 */ /* 0x000f280000300800 */
[----:B-1----:R-:W4:Y:S04]  /*567a0*/  LDL.LU R28, [R1+0xf0c] ;  /* 0x000f0c00011c7983 */ /* 0x002f280000300800 */
[----:B------:R-:W-:Y:S04]  /*567b0*/  STS.U16 [R2+UR5+0x3e80], R3 ;  /* 0x003e800302007988 */ /* 0x000fe80008000405 */
[----:B------:R-:W-:Y:S04]  /*567c0*/  STS.U16 [R2+UR5+0x3f00], R12 ;  /* 0x003f000c02007988 */ /* 0x000fe80008000405 */
[----:B------:R-:W4:Y:S04]  /*567d0*/  LDL.LU R24, [R1+0xf08] ;  /* 0x000f080001187983 */ /* 0x000f280000300800 */
[----:B------:R-:W4:Y:S04]  /*567e0*/  LDL.LU R25, [R1+0xf04] ;  /* 0x000f040001197983 */ /* 0x000f280000300800 */
[----:B--2---:R0:W-:Y:S04]  /*567f0*/  STS.U16 [R2+UR5+0x3f80], R0 ;  /* 0x003f800002007988 */ /* 0x0041e80008000405 */
[----:B0-----:R-:W2:Y:S04]  /*56800*/  LDL.LU R0, [R1+0xf00] ;  /* 0x000f000001007983 */ /* 0x001ea80000300800 */
[----:B------:R-:W2:Y:S04]  /*56810*/  LDL.LU R3, [R1+0xefc] ;  /* 0x000efc0001037983 */ /* 0x000ea80000300800 */
[----:B------:R0:W-:Y:S04]  /*56820*/  STS.U16 [R2+UR5+0x5c00], R13 ;  /* 0x005c000d02007988 */ /* 0x0001e80008000405 */
[----:B------:R1:W-:Y:S04]  /*56830*/  STS.U16 [R2+UR5+0x5c80], R4 ;  /* 0x005c800402007988 */ /* 0x0003e80008000405 */
[----:B------:R-:W-:Y:S04]  /*56840*/  STS.U16 [R2+UR5+0x5d00], R6 ;  /* 0x005d000602007988 */ /* 0x000fe80008000405 */
        /* <DEDUP_REMOVED lines=12> */
[----:B-1----:R-:W3:Y:S04]  /*56910*/  LDL.LU R4, [R1+0xd90] ;  /* 0x000d900001047983 */ /* 0x002ee80000300800 */
[----:B----4-:R0:W-:Y:S04]  /*56920*/  STS.U16 [R2+UR5+0x7e80], R29 ;  /* 0x007e801d02007988 */ /* 0x0101e80008000405 */
[----:B------:R-:W-:Y:S04]  /*56930*/  STS.U16 [R2+UR5+0x7f00], R21 ;  /* 0x007f001502007988 */ /* 0x000fe80008000405 */
[----:B------:R-:W-:Y:S04]  /*56940*/  STS.U16 [R2+UR5+0x7f80], R22 ;  /* 0x007f801602007988 */ /* 0x000fe80008000405 */
[----:B------:R-:W-:Y:S04]  /*56950*/  STS.U16 [R2+UR5+0x9c00], R23 ;  /* 0x009c001702007988 */ /* 0x000fe80008000405 */
[----:B------:R1:W-:Y:S04]  /*56960*/  STS.U16 [R2+UR5+0x9c80], R26 ;  /* 0x009c801a02007988 */ /* 0x0003e80008000405 */
[----:B------:R4:W-:Y:S04]  /*56970*/  STS.U16 [R2+UR5+0x9d00], R27 ;  /* 0x009d001b02007988 */ /* 0x0009e80008000405 */
[----:B------:R1:W-:Y:S04]  /*56980*/  STS.U16 [R2+UR5+0x9d80], R28 ;  /* 0x009d801c02007988 */ /* 0x0003e80008000405 */
[----:B0-----:R-:W3:Y:S04]  /*56990*/  LDL.LU R29, [R1+0xd8c] ;  /* 0x000d8c00011d7983 */ /* 0x001ee80000300800 */
[----:B------:R-:W-:Y:S04]  /*569a0*/  STS.U16 [R2+UR5+0x9e00], R24 ;  /* 0x009e001802007988 */ /* 0x000fe80008000405 */
[----:B-1----:R-:W3:Y:S04]  /*569b0*/  LDL.LU R26, [R1+0xd88] ;  /* 0x000d8800011a7983 */ /* 0x002ee80000300800 */
[----:B----4-:R-:W4:Y:S04]  /*569c0*/  LDL.LU R27, [R1+0xd84] ;  /* 0x000d8400011b7983 */ /* 0x010f280000300800 */
[----:B------:R-:W-:Y:S04]  /*569d0*/  STS.U16 [R2+UR5+0x9e80], R25 ;  /* 0x009e801902007988 */ /* 0x000fe80008000405 */
[----:B------:R-:W4:Y:S04]  /*569e0*/  LDL.LU R28, [R1+0xd80] ;  /* 0x000d8000011c7983 */ /* 0x000f280000300800 */
[----:B--2---:R0:W-:Y:S04]  /*569f0*/  STS.U16 [R2+UR5+0x9f00], R0 ;  /* 0x009f000002007988 */ /* 0x0041e80008000405 */
[----:B0-----:R-:W2:Y:S04]  /*56a00*/  LDL.LU R0, [R1+0xd7c] ;  /* 0x000d7c0001007983 */ /* 0x001ea80000300800 */
[----:B------:R0:W-:Y:S04]  /*56a10*/  STS.U16 [R2+UR5+0x9f80], R3 ;  /* 0x009f800302007988 */ /* 0x0001e80008000405 */
        /* <DEDUP_REMOVED lines=12> */
[----:B------:R0:W-:Y:S04]  /*56ae0*/  STS.U16 [R2+UR5+0xbc80], R13 ;  /* 0x00bc800d02007988 */ /* 0x0001e80008000405 */
[----:B------:R-:W2:Y:S04]  /*56af0*/  LDL.LU R20, [R1+0xa9c] ;  /* 0x000a9c0001147983 */ /* 0x000ea80000300800 */
[----:B---3--:R1:W-:Y:S04]  /*56b00*/  STS.U16 [R2+UR5+0xbd00], R4 ;  /* 0x00bd000402007988 */ /* 0x0083e80008000405 */
[----:B------:R3:W-:Y:S04]  /*56b10*/  STS.U16 [R2+UR5+0xbd80], R29 ;  /* 0x00bd801d02007988 */ /* 0x0007e80008000405 */
[----:B------:R-:W-:Y:S04]  /*56b20*/  STS.U16 [R2+UR5+0xbe00], R26 ;  /* 0x00be001a02007988 */ /* 0x000fe80008000405 */
[----:B0-----:R-:W2:Y:S04]  /*56b30*/  LDL.LU R13, [R1+0xa98] ;  /* 0x000a9800010d7983 */ /* 0x001ea80000300800 */
[----:B------:R-:W2:Y:S04]  /*56b40*/  LDL.LU R21, [R1+0xa94] ;  /* 0x000a940001157983 */ /* 0x000ea80000300800 */
[----:B------:R-:W2:Y:S04]  /*56b50*/  LDL.LU R22, [R1+0xa8c] ;  /* 0x000a8c0001167983 */ /* 0x000ea80000300800 */
[----:B------:R-:W2:Y:S04]  /*56b60*/  LDL.LU R23, [R1+0xa84] ;  /* 0x000a840001177983 */ /* 0x000ea80000300800 */
[----:B------:R-:W2:Y:S04]  /*56b70*/  LDL.LU R12, [R1+0x888] ;  /* 0x00088800010c7983 */ /* 0x000ea80000300800 */
[----:B-1----:R-:W2:Y:S04]  /*56b80*/  LDL.LU R4, [R1+0x884] ;  /* 0x0008840001047983 */ /* 0x002ea80000300800 */
[----:B---3--:R-:W3:Y:S04]  /*56b90*/  LDL.LU R29, [R1+0x87c] ;  /* 0x00087c00011d7983 */ /* 0x008ee80000300800 */
[----:B----4-:R-:W-:Y:S04]  /*56ba0*/  STS.U16 [R2+UR5+0xbe80], R27 ;  /* 0x00be801b02007988 */ /* 0x010fe80008000405 */
[----:B------:R-:W4:Y:S04]  /*56bb0*/  LDL.LU R24, [R1+0x874] ;  /* 0x0008740001187983 */ /* 0x000f280000300800 */
[----:B------:R0:W-:Y:S04]  /*56bc0*/  STS.U16 [R2+UR5+0xbf00], R28 ;  /* 0x00bf001c02007988 */ /* 0x0001e80008000405 */
[----:B------:R-:W4:Y:S04]  /*56bd0*/  LDL.LU R25, [R1+0x86c] ;  /* 0x00086c0001197983 */ /* 0x000f280000300800 */
[----:B0-----:R-:W4:Y:S04]  /*56be0*/  LDL.LU R28, [R1+0x864] ;  /* 0x00086400011c7983 */ /* 0x001f280000300800 */
[----:B------:R-:W4:Y:S04]  /*56bf0*/  LDL.LU R26, [R1+0x85c] ;  /* 0x00085c00011a7983 */ /* 0x000f280000300800 */
[----:B------:R-:W4:Y:S04]  /*56c00*/  LDL.LU R27, [R1+0x854] ;  /* 0x00085400011b7983 */ /* 0x000f280000300800 */
[----:B--2---:R0:W-:Y:S04]  /*56c10*/  STS.U16 [R2+UR5+0xbf80], R0 ;  /* 0x00bf800002007988 */ /* 0x0041e80008000405 */
[----:B0-----:R-:W2:Y:S04]  /*56c20*/  LDL.LU R0, [R1+0x6c8] ;  /* 0x0006c80001007983 */ /* 0x001ea80000300800 */
        /* <DEDUP_REMOVED lines=13> */
[----:B------:R0:W-:Y:S04]  /*56d00*/  STS.U16 [R2+UR5+0xfe00], R13 ;  /* 0x00fe000d02007988 */ /* 0x0001e80008000405 */
[----:B------:R-:W-:Y:S04]  /*56d10*/  STS.U16 [R2+UR5+0xfe80], R21 ;  /* 0x00fe801502007988 */ /* 0x000fe80008000405 */
[----:B------:R-:W-:Y:S04]  /*56d20*/  STS.U16 [R2+UR5+0xff00], R22 ;  /* 0x00ff001602007988 */ /* 0x000fe80008000405 */
[----:B------:R-:W-:Y:S04]  /*56d30*/  STS.U16 [R2+UR5+0xff80], R23 ;  /* 0x00ff801702007988 */ /* 0x000fe80008000405 */
[----:B------:R1:W-:Y:S04]  /*56d40*/  STS.U16 [R2+UR5+0x11c00], R12 ;  /* 0x011c000c02007988 */ /* 0x0003e80008000405 */
[----:B------:R0:W-:Y:S04]  /*56d50*/  STS.U16 [R2+UR5+0x11c80], R4 ;  /* 0x011c800402007988 */ /* 0x0001e80008000405 */
[----:B---3--:R3:W-:Y:S04]  /*56d60*/  STS.U16 [R2+UR5+0x11d00], R29 ;  /* 0x011d001d02007988 */ /* 0x0087e80008000405 */
[----:B----4-:R-:W-:Y:S04]  /*56d70*/  STS.U16 [R2+UR5+0x11d80], R24 ;  /* 0x011d801802007988 */ /* 0x010fe80008000405 */
[----:B0-----:R-:W4:Y:S04]  /*56d80*/  LDL.LU R13, [R1+0x6bc] ;  /* 0x0006bc00010d7983 */ /* 0x001f280000300800 */
[----:B------:R-:W-:Y:S04]  /*56d90*/  STS.U16 [R2+UR5+0x11e00], R25 ;  /* 0x011e001902007988 */ /* 0x000fe80008000405 */
[----:B-1----:R-:W4:Y:S04]  /*56da0*/  LDL.LU R12, [R1+0x6b4] ;  /* 0x0006b400010c7983 */ /* 0x002f280000300800 */
[----:B------:R-:W4:Y:S04]  /*56db0*/  LDL.LU R4, [R1+0x6ac] ;  /* 0x0006ac0001047983 */ /* 0x000f280000300800 */
[----:B---3--:R-:W3:Y:S04]  /*56dc0*/  LDL.LU R29, [R1+0x6a4] ;  /* 0x0006a400011d7983 */ /* 0x008ee80000300800 */
[----:B------:R0:W-:Y:S04]  /*56dd0*/  STS.U16 [R2+UR5+0x11e80], R28 ;  /* 0x011e801c02007988 */ /* 0x0001e80008000405 */
[----:B------:R-:W-:Y:S04]  /*56de0*/  STS.U16 [R2+UR5+0x11f00], R26 ;  /* 0x011f001a02007988 */ /* 0x000fe80008000405 */
[----:B------:R-:W-:Y:S04]  /*56df0*/  STS.U16 [R2+UR5+0x11f80], R27 ;  /* 0x011f801b02007988 */ /* 0x000fe80008000405 */
[----:B0-----:R-:W3:Y:S04]  /*56e00*/  LDL.LU R28, [R1+0x69c] ;  /* 0x00069c00011c7983 */ /* 0x001ee80000300800 */
[----:B--2---:R0:W-:Y:S04]  /*56e10*/  STS.U16 [R2+UR5+0x13c00], R0 ;  /* 0x013c000002007988 */ /* 0x0041e80008000405 */
        /* <DEDUP_REMOVED lines=18> */
[----:B------:R-:W2:Y:S04]  /*56f40*/  LDL.LU R7, [R1+0x278] ;  /* 0x0002780001077983 */ /* 0x000ea80000300800 */
[----:B----4-:R0:W-:Y:S04]  /*56f50*/  STS.U16 [R2+UR5+0x13d00], R13 ;  /* 0x013d000d02007988 */ /* 0x0101e80008000405 */
[----:B------:R-:W-:Y:S04]  /*56f60*/  STS.U16 [R2+UR5+0x13d80], R12 ;  /* 0x013d800c02007988 */ /* 0x000fe80008000405 */
[----:B------:R1:W-:Y:S04]  /*56f70*/  STS.U16 [R2+UR5+0x13e00], R4 ;  /* 0x013e000402007988 */ /* 0x0003e80008000405 */
[----:B0-----:R-:W4:Y:S04]  /*56f80*/  LDL.LU R13, [R1+0x274] ;  /* 0x00027400010d7983 */ /* 0x001f280000300800 */
[----:B------:R-:W4:Y:S04]  /*56f90*/  LDL.LU R26, [R1+0x270] ;  /* 0x00027000011a7983 */ /* 0x000f280000300800 */
[----:B------:R-:W4:Y:S04]  /*56fa0*/  LDL.LU R3, [R1+0x26c] ;  /* 0x00026c0001037983 */ /* 0x000f280000300800 */
[----:B---3--:R0:W-:Y:S04]  /*56fb0*/  STS.U16 [R2+UR5+0x13e80], R29 ;  /* 0x013e801d02007988 */ /* 0x0081e80008000405 */
[----:B-1----:R-:W3:Y:S04]  /*56fc0*/  LDL.LU R4, [R1+0x268] ;  /* 0x0002680001047983 */ /* 0x002ee80000300800 */
[----:B------:R-:W3:Y:S04]  /*56fd0*/  LDL.LU R12, [R1+0x264] ;  /* 0x00026400010c7983 */ /* 0x000ee80000300800 */
[----:B------:R1:W-:Y:S04]  /*56fe0*/  STS.U16 [R2+UR5+0x13f00], R28 ;  /* 0x013f001c02007988 */ /* 0x0003e80008000405 */
[----:B0-----:R-:W3:Y:S04]  /*56ff0*/  LDL.LU R29, [R1+0x260] ;  /* 0x00026000011d7983 */ /* 0x001ee80000300800 */
[----:B-1----:R-:W3:Y:S04]  /*57000*/  LDL.LU R28, [R1+0x25c] ;  /* 0x00025c00011c7983 */ /* 0x002ee80000300800 */
[----:B--2---:R0:W-:Y:S04]  /*57010*/  STS.U16 [R2+UR5+0x13f80], R0 ;  /* 0x013f800002007988 */ /* 0x0041e80008000405 */
        /* <DEDUP_REMOVED lines=11> */
[----:B------:R0:W-:Y:S04]  /*570d0*/  STS.U16 [R2+UR5+0x17c00], R20 ;  /* 0x017c001402007988 */ /* 0x0001e80008000405 */
[----:B------:R-:W2:Y:S04]  /*570e0*/  LDL.LU R14, [R1+0x4c5c] ;  /* 0x004c5c00010e7983 */ /* 0x000ea80000300800 */
[----:B------:R-:W2:Y:S04]  /*570f0*/  LDL.LU R15, [R1+0x4c58] ;  /* 0x004c5800010f7983 */ /* 0x000ea80000300800 */
[----:B------:R-:W2:Y:S04]  /*57100*/  LDL.LU R16, [R1+0x4c54] ;  /* 0x004c540001107983 */ /* 0x000ea80000300800 */
[----:B------:R-:W2:Y:S04]  /*57110*/  LDL.LU R17, [R1+0x4c50] ;  /* 0x004c500001117983 */ /* 0x000ea80000300800 */
[----:B------:R1:W-:Y:S04]  /*57120*/  STS.U16 [R2+UR5+0x17c80], R21 ;  /* 0x017c801502007988 */ /* 0x0003e80008000405 */
[----:B------:R-:W2:Y:S04]  /*57130*/  LDL.LU R18, [R1+0x4c4c] ;  /* 0x004c4c0001127983 */ /* 0x000ea80000300800 */
[----:B------:R0:W-:Y:S04]  /*57140*/  STS.U16 [R2+UR5+0x17d00], R22 ;  /* 0x017d001602007988 */ /* 0x0001e80008000405 */
[----:B------:R-:W2:Y:S04]  /*57150*/  LDL.LU R19, [R1+0x4c48] ;  /* 0x004c480001137983 */ /* 0x000ea80000300800 */
[----:B------:R-:W-:Y:S04]  /*57160*/  STS.U16 [R2+UR5+0x17d80], R27 ;  /* 0x017d801b02007988 */ /* 0x000fe80008000405 */
[----:B0-----:R-:W2:Y:S04]  /*57170*/  LDL.LU R20, [R1+0x4c44] ;  /* 0x004c440001147983 */ /* 0x001ea80000300800 */
[----:B------:R0:W-:Y:S04]  /*57180*/  STS.U16 [R2+UR5+0x17e00], R23 ;  /* 0x017e001702007988 */ /* 0x0001e80008000405 */
[----:B------:R0:W-:Y:S04]  /*57190*/  STS.U16 [R2+UR5+0x17e80], R24 ;  /* 0x017e801802007988 */ /* 0x0001e80008000405 */
[----:B------:R0:W-:Y:S04]  /*571a0*/  STS.U16 [R2+UR5+0x17f00], R25 ;  /* 0x017f001902007988 */ /* 0x0001e80008000405 */
[----:B-1----:R-:W2:Y:S04]  /*571b0*/  LDL.LU R21, [R1+0x4c40] ;  /* 0x004c400001157983 */ /* 0x002ea80000300800 */
[----:B------:R-:W2:Y:S04]  /*571c0*/  LDL.LU R22, [R1+0x4c3c] ;  /* 0x004c3c0001167983 */ /* 0x000ea80000300800 */
[----:B------:R1:W-:Y:S04]  /*571d0*/  STS.U16 [R2+UR5+0x17f80], R6 ;  /* 0x017f800602007988 */ /* 0x0003e80008000405 */
[----:B------:R0:W-:Y:S04]  /*571e0*/  STS.U16 [R2+UR5+0x19c00], R7 ;  /* 0x019c000702007988 */ /* 0x0001e80008000405 */
[----:B----4-:R-:W-:Y:S04]  /*571f0*/  STS.U16 [R2+UR5+0x19c80], R13 ;  /* 0x019c800d02007988 */ /* 0x010fe80008000405 */
[----:B0-----:R-:W4:Y:S04]  /*57200*/  LDL.LU R23, [R1+0x4c38] ;  /* 0x004c380001177983 */ /* 0x001f280000300800 */
[----:B------:R-:W4:Y:S04]  /*57210*/  LDL.LU R24, [R1+0x4c34] ;  /* 0x004c340001187983 */ /* 0x000f280000300800 */
[----:B------:R-:W4:Y:S04]  /*57220*/  LDL.LU R25, [R1+0x4c30] ;  /* 0x004c300001197983 */ /* 0x000f280000300800 */
[----:B------:R0:W-:Y:S04]  /*57230*/  STS.U16 [R2+UR5+0x19d00], R26 ;  /* 0x019d001a02007988 */ /* 0x0001e80008000405 */
[----:B------:R0:W-:Y:S04]  /*57240*/  STS.U16 [R2+UR5+0x19d80], R3 ;  /* 0x019d800302007988 */ /* 0x0001e80008000405 */
[----:B-1----:R-:W4:Y:S04]  /*57250*/  LDL R6, [R1+0x4080] ;  /* 0x0040800001067983 */ /* 0x002f280000100800 */
[----:B------:R-:W4:Y:S04]  /*57260*/  LDL R7, [R1+0x407c] ;  /* 0x00407c0001077983 */ /* 0x000f280000100800 */
[----:B---3--:R1:W-:Y:S04]  /*57270*/  STS.U16 [R2+UR5+0x19e00], R4 ;  /* 0x019e000402007988 */ /* 0x0083e80008000405 */
[----:B------:R3:W-:Y:S04]  /*57280*/  STS.U16 [R2+UR5+0x19e80], R12 ;  /* 0x019e800c02007988 */ /* 0x0007e80008000405 */
[----:B------:R1:W-:Y:S04]  /*57290*/  STS.U16 [R2+UR5+0x19f00], R29 ;  /* 0x019f001d02007988 */ /* 0x0003e80008000405 */
[----:B0-----:R-:W4:Y:S04]  /*572a0*/  LDL.LU R26, [R1+0x4c2c] ;  /* 0x004c2c00011a7983 */ /* 0x001f280000300800 */
[----:B------:R-:W4:Y:S04]  /*572b0*/  LDL.LU R3, [R1+0x4c28] ;  /* 0x004c280001037983 */ /* 0x000f280000300800 */
[----:B------:R0:W-:Y:S04]  /*572c0*/  STS.U16 [R2+UR5+0x19f80], R28 ;  /* 0x019f801c02007988 */ /* 0x0001e80008000405 */
[----:B-1----:R-:W4:Y:S04]  /*572d0*/  LDL.LU R4, [R1+0x4c24] ;  /* 0x004c240001047983 */ /* 0x002f280000300800 */
[----:B---3--:R-:W3:Y:S04]  /*572e0*/  LDL.LU R12, [R1+0x4c20] ;  /* 0x004c2000010c7983 */ /* 0x008ee80000300800 */
[----:B------:R-:W3:Y:S04]  /*572f0*/  LDL.LU R29, [R1+0x4c1c] ;  /* 0x004c1c00011d7983 */ /* 0x000ee80000300800 */
[----:B0-----:R-:W3:Y:S04]  /*57300*/  LDL.LU R28, [R1+0x4c18] ;  /* 0x004c1800011c7983 */ /* 0x001ee80000300800 */
[----:B--2---:R0:W-:Y:S04]  /*57310*/  STS.U16 [R2+UR5+0x1bc00], R0 ;  /* 0x01bc000002007988 */ /* 0x0041e80008000405 */
[----:B0-----:R-:W2:Y:S01]  /*57320*/  LDL.LU R0, [R1+0x4c14] ;  /* 0x004c140001007983 */ /* 0x001ea20000300800 */
[----:B------:R-:W0:Y:S03]  /*57330*/  S2R R27, SR_TID.X ;  /* 0x00000000001b7919 */ /* 0x000e260000002100 */
[----:B--2---:R1:W-:Y:S04]  /*57340*/  STS.U16 [R2+UR5+0x1bc80], R0 ;  /* 0x01bc800002007988 */ /* 0x0043e80008000405 */
[----:B---3--:R2:W-:Y:S04]  /*57350*/  STS.U16 [R2+UR5+0x1bd00], R28 ;  /* 0x01bd001c02007988 */ /* 0x0085e80008000405 */
[----:B-1----:R-:W3:Y:S04]  /*57360*/  LDL.LU R0, [R1+0x4c10] ;  /* 0x004c100001007983 */ /* 0x002ee80000300800 */
[----:B--2---:R-:W2:Y:S01]  /*57370*/  LDL.LU R28, [R1+0x4c0c] ;  /* 0x004c0c00011c7983 */ /* 0x004ea20000300800 */
[----:B0-----:R-:W-:-:S04]  /*57380*/  LOP3.LUT R27, R27, 0x3f, RZ, 0xc0, !PT ;  /* 0x0000003f1b1b7812 */ /* 0x001fc800078ec0ff */
[----:B------:R-:W-:-:S04]  /*57390*/  LOP3.LUT R13, R27, 0x40, RZ, 0xfc, !PT ;  /* 0x000000401b0d7812 */ /* 0x000fc800078efcff */
[----:B----4-:R-:W-:Y:S02]  /*573a0*/  ISETP.GE.AND P1, PT, R13, R4, PT ;  /* 0x000000040d00720c */ /* 0x010fe40003f26270 */
[----:B--2---:R-:W-:-:S11]  /*573b0*/  PRMT R28, RZ, 0x7610, R28 ;  /* 0x00007610ff1c7816 */ /* 0x004fd6000000001c */
[----:B------:R-:W2:Y:S04]  /*573c0*/  @!P1 LDG.E.U16 R28, desc[UR48][R6.64] ;  /* 0x00000030061c9981 */ /* 0x000ea8000c1e1500 */
[----:B------:R0:W-:Y:S04]  /*573d0*/  STS.U16 [R2+UR5+0x1bd80], R29 ;  /* 0x01bd801d02007988 */ /* 0x0001e80008000405 */
[----:B0-----:R-:W4:Y:S04]  /*573e0*/  LDL.LU R2, [R1+0x4c08] ;  /* 0x004c080001027983 */ /* 0x001f280000300800 */
[----:B------:R-:W3:Y:S04]  /*573f0*/  LDL.LU R29, [R1+0x4c04] ;  /* 0x004c0400011d7983 */ /* 0x000ee80000300800 */
[----:B--2---:R0:W-:Y:S04]  /*57400*/  STL [R1+0x414], R28 ;  /* 0x0004141c01007387 */ /* 0x0041e80000100800 */
[----:B0-----:R-:W2:Y:S04]  /*57410*/  LDL.LU R28, [R1+0x4c00] ;  /* 0x004c0000011c7983 */ /* 0x001ea80000300800 */
[----:B------:R-:W2:Y:S04]  /*57420*/  LDL R6, [R1+0x4084] ;  /* 0x0040840001067983 */ /* 0x000ea80000100800 */
[----:B------:R-:W2:Y:S01]  /*57430*/  LDL R7, [R1+0x4088] ;  /* 0x0040880001077983 */ /* 0x000ea20000100800 */
[----:B------:R-:W-:-:S02]  /*57440*/  ISETP.GE.AND P0, PT, R27, R4, PT ;  /* 0x000000041b00720c */ /* 0x000fc40003f06270 */
[----:B---3--:R-:W-:-:S11]  /*57450*/  PRMT R29, RZ, 0x7610, R29 ;  /* 0x00007610ff1d7816 */ /* 0x008fd6000000001d */
[----:B--2---:R-:W-:-:S04]  /*57460*/  @!P0 LOP3.LUT R7, R7, R6, RZ, 0x3c, !PT ;  /* 0x0000000607078212 */ /* 0x004fc800078e3cff */
[----:B------:R-:W-:-:S04]  /*57470*/  @!P0 LOP3.LUT R6, R7, R6, RZ, 0x3c, !PT ;  /* 0x0000000607068212 */ /* 0x000fc800078e3cff */
[----:B------:R-:W-:-:S05]  /*57480*/  @!P0 LOP3.LUT R7, R7, R6, RZ, 0x3c, !PT ;  /* 0x0000000607078212 */ /* 0x000fca00078e3cff */
[----:B------:R-:W2:Y:S01]  /*57490*/  @!P0 LDG.E.U16 R29, desc[UR48][R6.64] ;  /* 0x00000030061d8981 */ /* 0x000ea2000c1e1500 */
[----:B------:R-:W-:-:S03]  /*574a0*/  ISETP.GE.AND P3, PT, R13, R4, PT ;  /* 0x000000040d00720c */ /* 0x000fc60003f66270 */
[----:B--2---:R0:W-:Y:S04]  /*574b0*/  STL [R1+0x410], R29 ;  /* 0x0004101d01007387 */ /* 0x0041e80000100800 */
[----:B0-----:R-:W2:Y:S04]  /*574c0*/  LDL.LU R29, [R1+0x4bfc] ;  /* 0x004bfc00011d7983 */ /* 0x001ea80000300800 */
[----:B------:R-:W3:Y:S04]  /*574d0*/  LDL R6, [R1+0x3ffc] ;  /* 0x003ffc0001067983 */ /* 0x000ee80000100800 */
[----:B------:R-:W3:Y:S01]  /*574e0*/  LDL R7, [R1+0x4000] ;  /* 0x0040000001077983 */ /* 0x000ee20000100800 */
[----:B------:R-:W-:-:S02]  /*574f0*/  PRMT R28, RZ, 0x7610, R28 ;  /* 0x00007610ff1c7816 */ /* 0x000fc4000000001c */
[----:B---3--:R-:W-:-:S04]  /*57500*/  @!P3 LOP3.LUT R7, R7, R6, RZ, 0x3c, !PT ;  /* 0x000000060707b212 */ /* 0x008fc800078e3cff */
[----:B------:R-:W-:-:S04]  /*57510*/  @!P3 LOP3.LUT R6, R7, R6, RZ, 0x3c, !PT ;  /* 0x000000060706b212 */ /* 0x000fc800078e3cff */
[----:B------:R-:W-:-:S05]  /*57520*/  @!P3 LOP3.LUT R7, R7, R6, RZ, 0x3c, !PT ;  /* 0x000000060707b212 */ /* 0x000fca00078e3cff */
[----:B------:R-:W3:Y:S01]  /*57530*/  @!P3 LDG.E.U16 R28, desc[UR48][R6.64] ;  /* 0x00000030061cb981 */ /* 0x000ee2000c1e1500 */
[----:B------:R-:W-:-:S03]  /*57540*/  ISETP.GE.AND P2, PT, R13, R4, PT ;  /* 0x000000040d00720c */ /* 0x000fc60003f46270 */
[----:B---3--:R0:W-:Y:S04]  /*57550*/  STL [R1+0x3ac], R28 ;  /* 0x0003ac1c01007387 */ /* 0x0081e80000100800 */
[----:B0-----:R-:W3:Y:S04]  /*57560*/  LDL.LU R28, [R1+0x4bf8] ;  /* 0x004bf800011c7983 */ /* 0x001ee80000300800 */
[----:B------:R-:W3:Y:S04]  /*57570*/  LDL R6, [R1+0x4104] ;  /* 0x0041040001067983 */ /* 0x000ee80000100800 */
[----:B------:R-:W3:Y:S01]  /*57580*/  LDL R7, [R1+0x4108] ;  /* 0x0041080001077983 */ /* 0x000ee20000100800 */
[----:B--2---:R-:W-:-:S02]  /*57590*/  PRMT R29, RZ, 0x7610, R29 ;  /* 0x00007610ff1d7816 */ /* 0x004fc4000000001d */
[----:B---3--:R-:W-:-:S04]  /*575a0*/  @!P2 LOP3.LUT R7, R7, R6, RZ, 0x3c, !PT ;  /* 0x000000060707a212 */ /* 0x008fc800078e3cff */
        /* <DEDUP_REMOVED lines=432> */
[----:B------:R0:W3:Y:S04]  /*590b0*/  @!P2 LDG.E.U16 R28, desc[UR48][R6.64] ;  /* 0x00000030061ca981 */ /* 0x0000e8000c1e1500 */
[----:B------:R-:W0:Y:S04]  /*590c0*/  LDL R6, [R1+0x46e0] ;  /* 0x0046e00001067983 */ /* 0x000e280000100800 */
[----:B------:R-:W0:Y:S01]  /*590d0*/  LDL R7, [R1+0x46ec] ;  /* 0x0046ec0001077983 */ /* 0x000e220000100800 */
[----:B------:R-:W-:Y:S02]  /*590e0*/  ISETP.GE.AND P3, PT, R13, R4, PT ;  /* 0x000000040d00720c */ /* 0x000fe40003f66270 */
[----:B--2---:R-:W-:-:S11]  /*590f0*/  PRMT R29, RZ, 0x7610, R29 ;  /* 0x00007610ff1d7816 */ /* 0x004fd6000000001d */
[----:B0-----:R-:W-:-:S04]  /*59100*/  @!P3 LOP3.LUT R7, R7, R6, RZ, 0x3c, !PT ;  /* 0x000000060707b212 */ /* 0x001fc800078e3cff */
[----:B------:R-:W-:-:S04]  /*59110*/  @!P3 LOP3.LUT R6, R7, R6, RZ, 0x3c, !PT ;  /* 0x000000060706b212 */ /* 0x000fc800078e3cff */
[----:B------:R-:W-:-:S05]  /*59120*/  @!P3 LOP3.LUT R7, R7, R6, RZ, 0x3c, !PT ;  /* 0x000000060707b212 */ /* 0x000fca00078e3cff */
[----:B------:R-:W2:Y:S04]  /*59130*/  @!P3 LDG.E.U16 R29, desc[UR48][R6.64] ;  /* 0x00000030061db981 */ /* 0x000ea8000c1e1500 */
[----:B---3--:R-:W-:Y:S01]  /*59140*/  STL [R1+0x4810], R28 ;  /* 0x0048101c01007387 */ /* 0x008fe20000100800 */
[----:B------:R-:W-:-:S03]  /*59150*/  ISETP.GE.AND P0, PT, R13, R4, PT ;  /* 0x000000040d00720c */ /* 0x000fc60003f06270 */
[----:B--2---:R0:W-:Y:S04]  /*59160*/  STL [R1+0x2e8], R29 ;  /* 0x0002e81d01007387 */ /* 0x0041e80000100800 */
[----:B0-----:R-:W2:Y:S04]  /*59170*/  LDL.LU R29, [R1+0x4b48] ;  /* 0x004b4800011d7983 */ /* 0x001ea80000300800 */
[----:B------:R-:W3:Y:S04]  /*59180*/  LDL R6, [R1+0x46d0] ;  /* 0x0046d00001067983 */ /* 0x000ee80000100800 */
[----:B------:R-:W3:Y:S01]  /*59190*/  LDL R7, [R1+0x46dc] ;  /* 0x0046dc0001077983 */ /* 0x000ee20000100800 */
[----:B----4-:R-:W-:-:S02]  /*591a0*/  PRMT R2, RZ, 0x7610, R2 ;  /* 0x00007610ff027816 */ /* 0x010fc40000000002 */
[----:B---3--:R-:W-:-:S04]  /*591b0*/  @!P0 LOP3.LUT R7, R7, R6, RZ, 0x3c, !PT ;  /* 0x0000000607078212 */ /* 0x008fc800078e3cff */
[----:B------:R-:W-:-:S04]  /*591c0*/  @!P0 LOP3.LUT R6, R7, R6, RZ, 0x3c, !PT ;  /* 0x0000000607068212 */ /* 0x000fc800078e3cff */
[----:B------:R-:W-:-:S05]  /*591d0*/  @!P0 LOP3.LUT R7, R7, R6, RZ, 0x3c, !PT ;  /* 0x0000000607078212 */ /* 0x000fca00078e3cff */
[----:B------:R-:W3:Y:S01]  /*591e0*/  @!P0 LDG.E.U16 R2, desc[UR48][R6.64] ;  /* 0x0000003006028981 */ /* 0x000ee2000c1e1500 */
[----:B------:R-:W-:-:S03]  /*591f0*/  ISETP.GE.AND P1, PT, R13, R4, PT ;  /* 0x000000040d00720c */ /* 0x000fc60003f26270 */
[----:B---3--:R0:W-:Y:S04]  /*59200*/  STL [R1+0x2e4], R2 ;  /* 0x0002e40201007387 */ /* 0x0081e80000100800 */
[----:B0-----:R-:W3:Y:S04]  /*59210*/  LDL.LU R2, [R1+0x4b44] ;  /* 0x004b440001027983 */ /* 0x001ee80000300800 */
[----:B------:R-:W4:Y:S04]  /*59220*/  LDL R6, [R1+0x46c0] ;  /* 0x0046c00001067983 */ /* 0x000f280000100800 */
[----:B------:R-:W4:Y:S01]  /*59230*/  LDL R7, [R1+0x46cc] ;  /* 0x0046cc0001077983 */ /* 0x000f220000100800 */
[----:B--2---:R-:W-:-:S02]  /*59240*/  PRMT R29, RZ, 0x7610, R29 ;  /* 0x00007610ff1d7816 */ /* 0x004fc4000000001d */
[----:B----4-:R-:W-:-:S04]  /*59250*/  @!P1 LOP3.LUT R7, R7, R6, RZ, 0x3c, !PT ;  /* 0x0000000607079212 */ /* 0x010fc800078e3cff */
[----:B------:R-:W-:-:S04]  /*59260*/  @!P1 LOP3.LUT R6, R7, R6, RZ, 0x3c, !PT ;  /* 0x0000000607069212 */ /* 0x000fc800078e3cff */
[----:B------:R-:W-:-:S05]  /*59270*/  @!P1 LOP3.LUT R7, R7, R6, RZ, 0x3c, !PT ;  /* 0x0000000607079212 */ /* 0x000fca00078e3cff */
[----:B------:R-:W2:Y:S01]  /*59280*/  @!P1 LDG.E.U16 R29, desc[UR48][R6.64] ;  /* 0x00000030061d9981 */ /* 0x000ea2000c1e1500 */
[----:B------:R-:W-:-:S03]  /*59290*/  ISETP.GE.AND P2, PT, R13, R4, PT ;  /* 0x000000040d00720c */ /* 0x000fc60003f46270 */
[----:B--2---:R0:W-:Y:S04]  /*592a0*/  STL [R1+0x2e0], R29 ;  /* 0x0002e01d01007387 */ /* 0x0041e80000100800 */
[----:B0-----:R-:W2:Y:S04]  /*592b0*/  LDL.LU R29, [R1+0x4b40] ;  /* 0x004b4000011d7983 */ /* 0x001ea80000300800 */
[----:B------:R-:W4:Y:S04]  /*592c0*/  LDL R6, [R1+0x46b0] ;  /* 0x0046b00001067983 */ /* 0x000f280000100800 */
[----:B------:R-:W4:Y:S01]  /*592d0*/  LDL R7, [R1+0x46bc] ;  /* 0x0046bc0001077983 */ /* 0x000f220000100800 */
[----:B---3--:R-:W-:-:S02]  /*592e0*/  PRMT R2, RZ, 0x7610, R2 ;  /* 0x00007610ff027816 */ /* 0x008fc40000000002 */
[----:B----4-:R-:W-:-:S04]  /*592f0*/  @!P2 LOP3.LUT R7, R7, R6, RZ, 0x3c, !PT ;  /* 0x000000060707a212 */ /* 0x010fc800078e3cff */
        /* <DEDUP_REMOVED lines=18> */
[----:B------:R-:W-:-:S02]  /*59420*/  PRMT R0, RZ, 0x7610, R0 ;  /* 0x00007610ff007816 */ /* 0x000fc40000000000 */
[----:B----4-:R-:W-:-:S04]  /*59430*/  @!P0 LOP3.LUT R7, R7, R6, RZ, 0x3c, !PT ;  /* 0x0000000607078212 */ /* 0x010fc800078e3cff */
[----:B------:R-:W-:-:S04]  /*59440*/  @!P0 LOP3.LUT R6, R7, R6, RZ, 0x3c, !PT ;  /* 0x0000000607068212 */ /* 0x000fc800078e3cff */
[----:B------:R-:W-:-:S05]  /*59450*/  @!P0 LOP3.LUT R7, R7, R6, RZ, 0x3c, !PT ;  /* 0x0000000607078212 */ /* 0x000fca00078e3cff */
[----:B------:R0:W4:Y:S04]  /*59460*/  @!P0 LDG.E.U16 R0, desc[UR48][R6.64] ;  /* 0x0000003006008981 */ /* 0x000128000c1e1500 */
        /* <DEDUP_REMOVED lines=8> */
[----:B----4-:R-:W-:Y:S01]  /*594f0*/  STL [R1+0x4814], R0 ;  /* 0x0048140001007387 */ /* 0x010fe20000100800 */
        /* <DEDUP_REMOVED lines=49> */
[----:B------:R0:W3:Y:S04]  /*59810*/  @!P2 LDG.E.U16 R2, desc[UR48][R6.64] ;  /* 0x000000300602a981 */ /* 0x0000e8000c1e1500 */
[----:B------:R-:W0:Y:S04]  /*59820*/  LDL R6, [R1+0x45e0] ;  /* 0x0045e00001067983 */ /* 0x000e280000100800 */
[----:B------:R-:W0:Y:S01]  /*59830*/  LDL R7, [R1+0x45ec] ;  /* 0x0045ec0001077983 */ /* 0x000e220000100800 */
[----:B------:R-:W-:Y:S02]  /*59840*/  ISETP.GE.AND P3, PT, R13, R4, PT ;  /* 0x000000040d00720c */ /* 0x000fe40003f66270 */
[----:B------:R-:W-:-:S11]  /*59850*/  PRMT R12, RZ, 0x7610, R12 ;  /* 0x00007610ff0c7816 */ /* 0x000fd6000000000c */
[----:B0-----:R-:W-:-:S04]  /*59860*/  @!P3 LOP3.LUT R7, R7, R6, RZ, 0x3c, !PT ;  /* 0x000000060707b212 */ /* 0x001fc800078e3cff */
[----:B------:R-:W-:-:S04]  /*59870*/  @!P3 LOP3.LUT R6, R7, R6, RZ, 0x3c, !PT ;  /* 0x000000060706b212 */ /* 0x000fc800078e3cff */
[----:B------:R-:W-:-:S05]  /*59880*/  @!P3 LOP3.LUT R7, R7, R6, RZ, 0x3c, !PT ;  /* 0x000000060707b212 */ /* 0x000fca00078e3cff */
[----:B------:R-:W4:Y:S04]  /*59890*/  @!P3 LDG.E.U16 R12, desc[UR48][R6.64] ;  /* 0x00000030060cb981 */ /* 0x000f28000c1e1500 */
[----:B---3--:R-:W-:Y:S01]  /*598a0*/  STL [R1+0x4818], R2 ;  /* 0x0048180201007387 */ /* 0x008fe20000100800 */
[----:B------:R-:W-:-:S03]  /*598b0*/  ISETP.GE.AND P0, PT, R13, R4, PT ;  /* 0x000000040d00720c */ /* 0x000fc60003f06270 */
[----:B----4-:R0:W-:Y:S04]  /*598c0*/  STL [R1+0x2d4], R12 ;  /* 0x0002d40c01007387 */ /* 0x0101e80000100800 */
        /* <DEDUP_REMOVED lines=47> */
[----:B------:R0:W2:Y:S04]  /*59bc0*/  @!P0 LDG.E.U16 R29, desc[UR48][R6.64] ;  /* 0x00000030061d8981 */ /* 0x0000a8000c1e1500 */
[----:B------:R-:W0:Y:S04]  /*59bd0*/  LDL R6, [R1+0x4560] ;  /* 0x0045600001067983 */ /* 0x000e280000100800 */
[----:B------:R-:W0:Y:S01]  /*59be0*/  LDL R7, [R1+0x456c] ;  /* 0x00456c0001077983 */ /* 0x000e220000100800 */
[----:B------:R-:W-:Y:S02]  /*59bf0*/  ISETP.GE.AND P1, PT, R13, R4, PT ;  /* 0x000000040d00720c */ /* 0x000fe40003f26270 */
[----:B---3--:R-:W-:-:S11]  /*59c00*/  PRMT R12, RZ, 0x7610, R12 ;  /* 0x00007610ff0c7816 */ /* 0x008fd6000000000c */
[----:B0-----:R-:W-:-:S04]  /*59c10*/  @!P1 LOP3.LUT R7, R7, R6, RZ, 0x3c, !PT ;  /* 0x0000000607079212 */ /* 0x001fc800078e3cff */
[----:B------:R-:W-:-:S04]  /*59c20*/  @!P1 LOP3.LUT R6, R7, R6, RZ, 0x3c, !PT ;  /* 0x0000000607069212 */ /* 0x000fc800078e3cff */
[----:B------:R-:W-:-:S05]  /*59c30*/  @!P1 LOP3.LUT R7, R7, R6, RZ, 0x3c, !PT ;  /* 0x0000000607079212 */ /* 0x000fca00078e3cff */
[----:B------:R-:W3:Y:S04]  /*59c40*/  @!P1 LDG.E.U16 R12, desc[UR48][R6.64] ;  /* 0x00000030060c9981 */ /* 0x000ee8000c1e1500 */
[----:B--2---:R-:W-:Y:S01]  /*59c50*/  STL [R1+0x481c], R29 ;  /* 0x00481c1d01007387 */ /* 0x004fe20000100800 */
[----:B------:R-:W-:-:S03]  /*59c60*/  ISETP.GE.AND P2, PT, R13, R4, PT ;  /* 0x000000040d00720c */ /* 0x000fc60003f46270 */
[----:B---3--:R0:W-:Y:S04]  /*59c70*/  STL [R1+0x2bc], R12 ;  /* 0x0002bc0c01007387 */ /* 0x0081e80000100800 */
        /* <DEDUP_REMOVED lines=410> */
[----:B----4-:R-:W-:Y:S01]  /*5b620*/  STL [R1+0x483c], R2 ;  /* 0x00483c0201007387 */ /* 0x010fe20000100800 */
        /* <DEDUP_REMOVED lines=114> */
[----:B------:R-:W4:Y:S02]  /*5bd50*/  LDL R7, [R1+0x40e8] ;  /* 0x0040e80001077983 */ /* 0x000f240000100800 */
[----:B----4-:R-:W-:-:S02]  /*5bd60*/  @!P0 LOP3.LUT R7, R7, R6, RZ, 0x3c, !PT ;  /* 0x0000000607078212 */ /* 0x010fc400078e3cff */
[----:B--2---:R-:W-:Y:S02]  /*5bd70*/  PRMT R12, RZ, 0x7610, R12 ;  /* 0x00007610ff0c7816 */ /* 0x004fe4000000000c */
        /* <DEDUP_REMOVED lines=21> */
[----:B----4-:R0:W-:Y:S04]  /*5bed0*/  STL [R1+0x1e4], R5 ;  /* 0x0001e40501007387 */ /* 0x0101e80000100800 */
[----:B0-----:R-:W4:Y:S04]  /*5bee0*/  LDL R5, [R1+0x4008] ;  /* 0x0040080001057983 */ /* 0x001f280000100800 */
        /* <DEDUP_REMOVED lines=11> */
[----:B------:R-:W3:Y:S01]  /*5bfa0*/  LDL.LU R27, [R1+0x4a48] ;  /* 0x004a4800011b7983 */ /* 0x000ee20000300800 */
[----:B------:R-:W-:-:S03]  /*5bfb0*/  ISETP.GE.AND P4, PT, R13, R4, PT ;  /* 0x000000040d00720c */ /* 0x000fc60003f86270 */
[----:B--2---:R0:W-:Y:S04]  /*5bfc0*/  STL [R1+0x1d8], R3 ;  /* 0x0001d80301007387 */ /* 0x0041e80000100800 */
[----:B0-----:R-:W2:Y:S04]  /*5bfd0*/  LDL.LU R3, [R1+0x4a44] ;  /* 0x004a440001037983 */ /* 0x001ea80000300800 */
[----:B------:R-:W2:Y:S04]  /*5bfe0*/  LDL R6, [R1+0x400c] ;  /* 0x00400c0001067983 */ /* 0x000ea80000100800 */
[----:B------:R-:W2:Y:S01]  /*5bff0*/  LDL R7, [R1+0x4010] ;  /* 0x0040100001077983 */ /* 0x000ea20000100800 */
[----:B------:R-:W-:-:S02]  /*5c000*/  PRMT R12, RZ, 0x7610, R12 ;  /* 0x00007610ff0c7816 */ /* 0x000fc4000000000c */
[----:B--2---:R-:W-:-:S04]  /*5c010*/  @!P4 LOP3.LUT R7, R7, R6, RZ, 0x3c, !PT ;  /* 0x000000060707c212 */ /* 0x004fc800078e3cff */
[----:B------:R-:W-:-:S04]  /*5c020*/  @!P4 LOP3.LUT R6, R7, R6, RZ, 0x3c, !PT ;  /* 0x000000060706c212 */ /* 0x000fc800078e3cff */
[----:B------:R-:W-:-:S05]  /*5c030*/  @!P4 LOP3.LUT R7, R7, R6, RZ, 0x3c, !PT ;  /* 0x000000060707c212 */ /* 0x000fca00078e3cff */
[----:B------:R-:W2:Y:S01]  /*5c040*/  @!P4 LDG.E.U16 R12, desc[UR48][R6.64] ;  /* 0x00000030060cc981 */ /* 0x000ea2000c1e1500 */
[CC--:B------:R-:W-:Y:S02]  /*5c050*/  ISETP.GE.AND P1, PT, R13.reuse, R4.reuse, PT ;  /* 0x000000040d00720c */ /* 0x0c0fe40003f26270 */
[CC--:B------:R-:W-:Y:S02]  /*5c060*/  ISETP.GE.AND P2, PT, R13.reuse, R4.reuse, PT ;  /* 0x000000040d00720c */ /* 0x0c0fe40003f46270 */
[CC--:B------:R-:W-:Y:S02]  /*5c070*/  ISETP.GE.AND P3, PT, R13.reuse, R4.reuse, PT ;  /* 0x000000040d00720c */ /* 0x0c0fe40003f66270 */
[CC--:B------:R-:W-:Y:S02]  /*5c080*/  ISETP.GE.AND P4, PT, R13.reuse, R4.reuse, PT ;  /* 0x000000040d00720c */ /* 0x0c0fe40003f86270 */
[CC--:B------:R-:W-:Y:S02]  /*5c090*/  ISETP.GE.AND P5, PT, R13.reuse, R4.reuse, PT ;  /* 0x000000040d00720c */ /* 0x0c0fe40003fa6270 */
[----:B------:R-:W-:Y:S01]  /*5c0a0*/  ISETP.GE.AND P6, PT, R13, R4, PT ;  /* 0x000000040d00720c */ /* 0x000fe20003fc6270 */
[----:B--2---:R0:W-:Y:S04]  /*5c0b0*/  STL [R1+0x1d4], R12 ;  /* 0x0001d40c01007387 */ /* 0x0041e80000100800 */
[----:B0-----:R-:W2:Y:S04]  /*5c0c0*/  LDL.LU R12, [R1+0x4a40] ;  /* 0x004a4000010c7983 */ /* 0x001ea80000300800 */
[----:B------:R-:W2:Y:S04]  /*5c0d0*/  LDL.LU R13, [R1+0x4a3c] ;  /* 0x004a3c00010d7983 */ /* 0x000ea80000300800 */
[----:B------:R-:W4:Y:S02]  /*5c0e0*/  LDL R4, [R1+0x4004] ;  /* 0x0040040001047983 */ /* 0x000f240000100800 */
[----:B----4-:R-:W-:-:S02]  /*5c0f0*/  @!P0 LOP3.LUT R5, R5, R4, RZ, 0x3c, !PT ;  /* 0x0000000405058212 */ /* 0x010fc400078e3cff */
[----:B--2---:R-:W-:Y:S02]  /*5c100*/  PRMT R12, RZ, 0x7610, R12 ;  /* 0x00007610ff0c7816 */ /* 0x004fe4000000000c */
[----:B------:R-:W-:-:S04]  /*5c110*/  @!P0 LOP3.LUT R4, R5, R4, RZ, 0x3c, !PT ;  /* 0x0000000405048212 */ /* 0x000fc800078e3cff */
[----:B------:R-:W-:-:S05]  /*5c120*/  @!P0 LOP3.LUT R5, R5, R4, RZ, 0x3c, !PT ;  /* 0x0000000405058212 */ /* 0x000fca00078e3cff */
[----:B------:R-:W2:Y:S04]  /*5c130*/  @!P0 LDG.E.U16 R12, desc[UR48][R4.64] ;  /* 0x00000030040c8981 */ /* 0x000ea8000c1e1500 */
        /* <DEDUP_REMOVED lines=8> */
[----:B------:R-:W4:Y:S04]  /*5c1c0*/  @!P0 LDG.E.U16 R13, desc[UR48][R4.64] ;  /* 0x00000030040d8981 */ /* 0x000f28000c1e1500 */
[----:B----4-:R0:W-:Y:S04]  /*5c1d0*/  STL [R1+0x1b0], R13 ;  /* 0x0001b00d01007387 */ /* 0x0101e80000100800 */
[----:B0-----:R-:W4:Y:S04]  /*5c1e0*/  LDL.LU R13, [R1+0x4a34] ;  /* 0x004a3400010d7983 */ /* 0x001f280000300800 */
[----:B------:R-:W3:Y:S04]  /*5c1f0*/  LDL R4, [R1+0x4170] ;  /* 0x0041700001047983 */ /* 0x000ee80000100800 */
[----:B------:R-:W3:Y:S01]  /*5c200*/  LDL R5, [R1+0x418c] ;  /* 0x00418c0001057983 */ /* 0x000ee20000100800 */
[----:B--2---:R-:W-:-:S02]  /*5c210*/  PRMT R12, RZ, 0x7610, R12 ;  /* 0x00007610ff0c7816 */ /* 0x004fc4000000000c */
[----:B---3--:R-:W-:-:S04]  /*5c220*/  @!P0 LOP3.LUT R5, R5, R4, RZ, 0x3c, !PT ;  /* 0x0000000405058212 */ /* 0x008fc800078e3cff */
[----:B------:R-:W-:-:S04]  /*5c230*/  @!P0 LOP3.LUT R4, R5, R4, RZ, 0x3c, !PT ;  /* 0x0000000405048212 */ /* 0x000fc800078e3cff */
[----:B------:R-:W-:-:S05]  /*5c240*/  @!P0 LOP3.LUT R5, R5, R4, RZ, 0x3c, !PT ;  /* 0x0000000405058212 */ /* 0x000fca00078e3cff */
[----:B------:R-:W2:Y:S04]  /*5c250*/  @!P0 LDG.E.U16 R12, desc[UR48][R4.64] ;  /* 0x00000030040c8981 */ /* 0x000ea8000c1e1500 */
        /* <DEDUP_REMOVED lines=8> */
[----:B------:R-:W3:Y:S04]  /*5c2e0*/  @!P0 LDG.E.U16 R13, desc[UR48][R4.64] ;  /* 0x00000030040d8981 */ /* 0x000ee8000c1e1500 */
        /* <DEDUP_REMOVED lines=8> */
[----:B------:R-:W2:Y:S04]  /*5c370*/  @!P0 LDG.E.U16 R12, desc[UR48][R4.64] ;  /* 0x00000030040c8981 */ /* 0x000ea8000c1e1500 */
        /* <DEDUP_REMOVED lines=92> */
[----:B--2---:R-:W-:Y:S02]  /*5c940*/  PRMT R12, RZ, 0x7610, R12 ;  /* 0x00007610ff0c7816 */ /* 0x004fe4000000000c */
[----:B0-----:R-:W-:-:S04]  /*5c950*/  @!P0 LOP3.LUT R5, R5, R4, RZ, 0x3c, !PT ;  /* 0x0000000405058212 */ /* 0x001fc800078e3cff */
[----:B------:R-:W-:-:S04]  /*5c960*/  @!P0 LOP3.LUT R4, R5, R4, RZ, 0x3c, !PT ;  /* 0x0000000405048212 */ /* 0x000fc800078e3cff */
[----:B------:R-:W-:-:S05]  /*5c970*/  @!P0 LOP3.LUT R5, R5, R4, RZ, 0x3c, !PT ;  /* 0x0000000405058212 */ /* 0x000fca00078e3cff */
[----:B------:R-:W2:Y:S04]  /*5c980*/  @!P0 LDG.E.U16 R12, desc[UR48][R4.64] ;  /* 0x00000030040c8981 */ /* 0x000ea8000c1e1500 */
[----:B----4-:R-:W-:Y:S04]  /*5c990*/  STL [R1+0x48cc], R11 ;  /* 0x0048cc0b01007387 */ /* 0x010fe80000100800 */
        /* <DEDUP_REMOVED lines=20> */
[----:B---3--:R-:W-:Y:S02]  /*5cae0*/  PRMT R13, RZ, 0x7610, R13 ;  /* 0x00007610ff0d7816 */ /* 0x008fe4000000000d */
[----:B0-----:R-:W-:-:S04]  /*5caf0*/  @!P0 LOP3.LUT R5, R5, R4, RZ, 0x3c, !PT ;  /* 0x0000000405058212 */ /* 0x001fc800078e3cff */
[----:B------:R-:W-:-:S04]  /*5cb00*/  @!P0 LOP3.LUT R4, R5, R4, RZ, 0x3c, !PT ;  /* 0x0000000405048212 */ /* 0x000fc800078e3cff */
[----:B------:R-:W-:-:S05]  /*5cb10*/  @!P0 LOP3.LUT R5, R5, R4, RZ, 0x3c, !PT ;  /* 0x0000000405058212 */ /* 0x000fca00078e3cff */
[----:B------:R-:W3:Y:S04]  /*5cb20*/  @!P0 LDG.E.U16 R13, desc[UR48][R4.64] ;  /* 0x00000030040d8981 */ /* 0x000ee8000c1e1500 */
[----:B----4-:R0:W-:Y:S04]  /*5cb30*/  STL [R1+0x190], R7 ;  /* 0x0001900701007387 */ /* 0x0101e80000100800 */
[----:B0-----:R-:W4:Y:S04]  /*5cb40*/  LDL R7, [R1+0x4494] ;  /* 0x0044940001077983 */ /* 0x001f280000100800 */
        /* <DEDUP_REMOVED lines=17> */
[----:B------:R-:W3:Y:S04]  /*5cc60*/  @!P0 LDG.E.U16 R13, desc[UR48][R4.64] ;  /* 0x00000030040d8981 */ /* 0x000ee8000c1e1500 */
        /* <DEDUP_REMOVED lines=18> */
[----:B------:R-:W-:-:S03]  /*5cd90*/  PRMT R6, RZ, 0x7610, R6 ;  /* 0x00007610ff067816 */ /* 0x000fc60000000006 */
[----:B---3--:R0:W-:Y:S04]  /*5cda0*/  STL [R1+0x178], R13 ;  /* 0x0001780d01007387 */ /* 0x0081e80000100800 */
[----:B0-----:R-:W3:Y:S04]  /*5cdb0*/  LDL.LU R13, [R1+0x49e8] ;  /* 0x0049e800010d7983 */ /* 0x001ee80000300800 */
[----:B------:R-:W2:Y:S01]  /*5cdc0*/  LDL R5, [R1+0x4488] ;  /* 0x0044880001057983 */ /* 0x000ea20000100800 */
[----:B----4-:R-:W-:-:S03]  /*5cdd0*/  @!P0 IMAD.MOV.U32 R4, RZ, RZ, R7 ;  /* 0x000000ffff048224 */ /* 0x010fc600078e0007 */
[----:B------:R-:W4:Y:S04]  /*5cde0*/  LDL R7, [R1+0x4788] ;  /* 0x0047880001077983 */ /* 0x000f280000100800 */
[----:B--2---:R0:W2:Y:S04]  /*5cdf0*/  @!P0 LDG.E.U16 R6, desc[UR48][R4.64] ;  /* 0x0000003004068981 */ /* 0x0040a8000c1e1500 */
[----:B------:R-:W0:Y:S04]  /*5ce00*/  LDL R4, [R1+0x4508] ;  /* 0x0045080001047983 */ /* 0x000e280000100800 */
[----:B------:R-:W0:Y:S01]  /*5ce10*/  LDL R5, [R1+0x4514] ;  /* 0x0045140001057983 */ /* 0x000e220000100800 */
[----:B---3--:R-:W-:-:S02]  /*5ce20*/  PRMT R13, RZ, 0x7610, R13 ;  /* 0x00007610ff0d7816 */ /* 0x008fc4000000000d */
[----:B0-----:R-:W-:-:S04]  /*5ce30*/  @!P0 LOP3.LUT R5, R5, R4, RZ, 0x3c, !PT ;  /* 0x0000000405058212 */ /* 0x001fc800078e3cff */
[----:B------:R-:W-:-:S04]  /*5ce40*/  @!P0 LOP3.LUT R4, R5, R4, RZ, 0x3c, !PT ;  /* 0x0000000405048212 */ /* 0x000fc800078e3cff */
[----:B------:R-:W-:-:S05]  /*5ce50*/  @!P0 LOP3.LUT R5, R5, R4, RZ, 0x3c, !PT ;  /* 0x0000000405058212 */ /* 0x000fca00078e3cff */
[----:B------:R-:W3:Y:S04]  /*5ce60*/  @!P0 LDG.E.U16 R13, desc[UR48][R4.64] ;  /* 0x00000030040d8981 */ /* 0x000ee8000c1e1500 */
[----:B--2---:R0:W-:Y:S04]  /*5ce70*/  STL [R1+0x170], R6 ;  /* 0x0001700601007387 */ /* 0x0041e80000100800 */
[----:B0-----:R-:W4:Y:S04]  /*5ce80*/  LDL R6, [R1+0x4794] ;  /* 0x0047940001067983 */ /* 0x001f280000100800 */
        /* <DEDUP_REMOVED lines=36> */
[----:B------:R-:W-:-:S06]  /*5d0d0*/  PRMT R10, RZ, 0x7610, R10 ;  /* 0x00007610ff0a7816 */ /* 0x000fcc000000000a */
[----:B----4-:R-:W3:Y:S04]  /*5d0e0*/  @!P0 LDG.E.U16 R10, desc[UR48][R6.64] ;  /* 0x00000030060a8981 */ /* 0x010ee8000c1e1500 */
[----:B--2---:R0:W-:Y:S04]  /*5d0f0*/  STL [R1+0x50], R13 ;  /* 0x0000500d01007387 */ /* 0x0041e80000100800 */
[----:B0-----:R-:W2:Y:S04]  /*5d100*/  LDL.LU R13, [R1+0x49d4] ;  /* 0x0049d400010d7983 */ /* 0x001ea80000300800 */
[----:B------:R-:W4:Y:S04]  /*5d110*/  LDL R6, [R1+0x47e8] ;  /* 0x0047e80001067983 */ /* 0x000f280000100800 */
[----:B------:R-:W4:Y:S01]  /*5d120*/  LDL R7, [R1+0x47f4] ;  /* 0x0047f40001077983 */ /* 0x000f220000100800 */
[----:B------:R-:W-:-:S03]  /*5d130*/  PRMT R4, RZ, 0x7610, R4 ;  /* 0x00007610ff047816 */ /* 0x000fc60000000004 */
[----:B---3--:R-:W-:Y:S01]  /*5d140*/  STL [R1+0x48c0], R10 ;  /* 0x0048c00a01007387 */ /* 0x008fe20000100800 */
[----:B----4-:R-:W-:-:S04]  /*5d150*/  @!P0 LOP3.LUT R7, R7, R6, RZ, 0x3c, !PT ;  /* 0x0000000607078212 */ /* 0x010fc800078e3cff */
[----:B------:R-:W-:-:S04]  /*5d160*/  @!P0 LOP3.LUT R6, R7, R6, RZ, 0x3c, !PT ;  /* 0x0000000607068212 */ /* 0x000fc800078e3cff */
[----:B------:R-:W-:-:S05]  /*5d170*/  @!P0 LOP3.LUT R7, R7, R6, RZ, 0x3c, !PT ;  /* 0x0000000607078212 */ /* 0x000fca00078e3cff */
[----:B------:R0:W3:Y:S04]  /*5d180*/  @!P0 LDG.E.U16 R4, desc[UR48][R6.64] ;  /* 0x0000003006048981 */ /* 0x0000e8000c1e1500 */
[----:B------:R-:W0:Y:S04]  /*5d190*/  LDL R6, [R1+0x401c] ;  /* 0x00401c0001067983 */ /* 0x000e280000100800 */
[----:B------:R-:W0:Y:S01]  /*5d1a0*/  LDL R7, [R1+0x4020] ;  /* 0x0040200001077983 */ /* 0x000e220000100800 */
[----:B------:R-:W-:Y:S02]  /*5d1b0*/  PRMT R12, RZ, 0x7610, R12 ;  /* 0x00007610ff0c7816 */ /* 0x000fe4000000000c */
[----:B0-----:R-:W-:-:S04]  /*5d1c0*/  @!P3 LOP3.LUT R7, R7, R6, RZ, 0x3c, !PT ;  /* 0x000000060707b212 */ /* 0x001fc800078e3cff */
[----:B------:R-:W-:-:S04]  /*5d1d0*/  @!P3 LOP3.LUT R6, R7, R6, RZ, 0x3c, !PT ;  /* 0x000000060706b212 */ /* 0x000fc800078e3cff */
[----:B------:R-:W-:-:S05]  /*5d1e0*/  @!P3 LOP3.LUT R7, R7, R6, RZ, 0x3c, !PT ;  /* 0x000000060707b212 */ /* 0x000fca00078e3cff */
[----:B------:R-:W4:Y:S04]  /*5d1f0*/  @!P3 LDG.E.U16 R12, desc[UR48][R6.64] ;  /* 0x00000030060cb981 */ /* 0x000f28000c1e1500 */
[----:B---3--:R-:W-:Y:S04]  /*5d200*/  STL [R1+0x4828], R4 ;  /* 0x0048280401007387 */ /* 0x008fe80000100800 */
        /* <DEDUP_REMOVED lines=128> */
[----:B------:R-:W-:Y:S02]  /*5da10*/  PRMT R0, RZ, 0x7610, R0 ;  /* 0x00007610ff007816 */ /* 0x000fe40000000000 */
[----:B0-----:R-:W-:-:S04]  /*5da20*/  @!P0 LOP3.LUT R7, R7, R6, RZ, 0x3c, !PT ;  /* 0x0000000607078212 */ /* 0x001fc800078e3cff */
[----:B------:R-:W-:-:S04]  /*5da30*/  @!P0 LOP3.LUT R6, R7, R6, RZ, 0x3c, !PT ;  /* 0x0000000607068212 */ /* 0x000fc800078e3cff */
[----:B------:R-:W-:Y:S01]  /*5da40*/  @!P0 LOP3.LUT R7, R7, R6, RZ, 0x3c, !PT ;  /* 0x0000000607078212 */ /* 0x000fe200078e3cff */
[----:B----4-:R-:W-:Y:S04]  /*5da50*/  STL [R1+0x4888], R2 ;  /* 0x0048880201007387 */ /* 0x010fe80000100800 */
[----:B------:R0:W4:Y:S04]  /*5da60*/  @!P0 LDG.E.U16 R0, desc[UR48][R6.64] ;  /* 0x0000003006008981 */ /* 0x000128000c1e1500 */
[----:B------:R-:W0:Y:S04]  /*5da70*/  LDL R6, [R1+0x4110] ;  /* 0x0041100001067983 */ /* 0x000e280000100800 */
[----:B------:R-:W0:Y:S01]  /*5da80*/  LDL R7, [R1+0x412c] ;  /* 0x00412c0001077983 */ /* 0x000e220000100800 */
[----:B--2---:R-:W-:-:S02]  /*5da90*/  PRMT R13, RZ, 0x7610, R13 ;  /* 0x00007610ff0d7816 */ /* 0x004fc4000000000d */
        /* <DEDUP_REMOVED lines=163> */
[----:B----4-:R-:W-:Y:S04]  /*5e4d0*/  STL [R1+0x484c], R4 ;  /* 0x00484c0401007387 */ /* 0x010fe80000100800 */
        /* <DEDUP_REMOVED lines=181> */
[----:B------:R-:W-:Y:S02]  /*5f030*/  PRMT R3, RZ, 0x7610, R3 ;  /* 0x00007610ff037816 */ /* 0x000fe40000000003 */
[----:B0-----:R-:W-:-:S04]  /*5f040*/  @!P0 LOP3.LUT R7, R7, R6, RZ, 0x3c, !PT ;  /* 0x0000000607078212 */ /* 0x001fc800078e3cff */
[----:B------:R-:W-:-:S04]  /*5f050*/  @!P0 LOP3.LUT R6, R7, R6, RZ, 0x3c, !PT ;  /* 0x0000000607068212 */ /* 0x000fc800078e3cff */
[----:B------:R-:W-:-:S05]  /*5f060*/  @!P0 LOP3.LUT R7, R7, R6, RZ, 0x3c, !PT ;  /* 0x0000000607078212 */ /* 0x000fca00078e3cff */
[----:B------:R-:W4:Y:S04]  /*5f070*/  @!P0 LDG.E.U16 R3, desc[UR48][R6.64] ;  /* 0x0000003006038981 */ /* 0x000f28000c1e1500 */
[----:B--2---:R0:W-:Y:S04]  /*5f080*/  STL [R1+0x80], R13 ;  /* 0x0000800d01007387 */ /* 0x0041e80000100800 */
[----:B0-----:R-:W2:Y:S04]  /*5f090*/  LDL R13, [R1+0x4444] ;  /* 0x00444400010d7983 */ /* 0x001ea80000100800 */
[----:B----4-:R0:W-:Y:S04]  /*5f0a0*/  STL [R1+0x78], R3 ;  /* 0x0000780301007387 */ /* 0x0101e80000100800 */
[----:B0-----:R-:W4:Y:S04]  /*5f0b0*/  LDL.LU R3, [R1+0x4910] ;  /* 0x0049100001037983 */ /* 0x001f280000300800 */
[----:B------:R-:W2:Y:S04]  /*5f0c0*/  LDL R6, [R1+0x4728] ;  /* 0x0047280001067983 */ /* 0x000ea80000100800 */
[----:B------:R-:W2:Y:S01]  /*5f0d0*/  LDL R7, [R1+0x4734] ;  /* 0x0047340001077983 */ /* 0x000ea20000100800 */
[----:B---3--:R-:W-:-:S02]  /*5f0e0*/  PRMT R12, RZ, 0x7610, R12 ;  /* 0x00007610ff0c7816 */ /* 0x008fc4000000000c */
[----:B--2---:R-:W-:-:S04]  /*5f0f0*/  @!P0 LOP3.LUT R7, R7, R6, RZ, 0x3c, !PT ;  /* 0x0000000607078212 */ /* 0x004fc800078e3cff */
        /* <DEDUP_REMOVED lines=14> */
[----:B--2---:R-:W-:Y:S02]  /*5f1e0*/  PRMT R12, RZ, 0x7610, R12 ;  /* 0x00007610ff0c7816 */ /* 0x004fe4000000000c */
[----:B0-----:R-:W-:-:S04]  /*5f1f0*/  @!P0 LOP3.LUT R7, R7, R6, RZ, 0x3c, !PT ;  /* 0x0000000607078212 */ /* 0x001fc800078e3cff */
[----:B------:R-:W-:-:S04]  /*5f200*/  @!P0 LOP3.LUT R6, R7, R6, RZ, 0x3c, !PT ;  /* 0x0000000607068212 */ /* 0x000fc800078e3cff */
[----:B------:R-:W-:-:S05]  /*5f210*/  @!P0 LOP3.LUT R7, R7, R6, RZ, 0x3c, !PT ;  /* 0x0000000607078212 */ /* 0x000fca00078e3cff */
[----:B------:R-:W2:Y:S04]  /*5f220*/  @!P0 LDG.E.U16 R12, desc[UR48][R6.64] ;  /* 0x00000030060c8981 */ /* 0x000ea8000c1e1500 */
[----:B---3--:R-:W-:Y:S04]  /*5f230*/  STL [R1+0x48b0], R8 ;  /* 0x0048b00801007387 */ /* 0x008fe80000100800 */
        /* <DEDUP_REMOVED lines=9> */
[----:B--2---:R-:W-:-:S03]  /*5f2d0*/  PRMT R12, RZ, 0x7610, R12 ;  /* 0x00007610ff0c7816 */ /* 0x004fc6000000000c */
[----:B---3--:R0:W-:Y:S04]  /*5f2e0*/  STL [R1+0x6c], R3 ;  /* 0x00006c0301007387 */ /* 0x0081e80000100800 */
[----:B0-----:R-:W2:Y:S04]  /*5f2f0*/  LDL.LU R3, [R1+0x4904] ;  /* 0x0049040001037983 */ /* 0x001ea80000300800 */
[----:B------:R-:W3:Y:S01]  /*5f300*/  LDL R7, [R1+0x4438] ;  /* 0x0044380001077983 */ /* 0x000ee20000100800 */
[----:B------:R-:W-:-:S03]  /*5f310*/  @!P0 IMAD.MOV.U32 R6, RZ, RZ, R13 ;  /* 0x000000ffff068224 */ /* 0x000fc600078e000d */
[----:B------:R-:W4:Y:S04]  /*5f320*/  LDL R13, [R1+0x4738] ;  /* 0x00473800010d7983 */ /* 0x000f280000100800 */
[----:B---3--:R0:W3:Y:S04]  /*5f330*/  @!P0 LDG.E.U16 R12, desc[UR48][R6.64] ;  /* 0x00000030060c8981 */ /* 0x0080e8000c1e1500 */
[----:B------:R-:W0:Y:S04]  /*5f340*/  LDL R6, [R1+0x44b8] ;  /* 0x0044b80001067983 */ /* 0x000e280000100800 */
[----:B------:R-:W0:Y:S01]  /*5f350*/  LDL R7, [R1+0x44c4] ;  /* 0x0044c40001077983 */ /* 0x000e220000100800 */
[----:B--2---:R-:W-:-:S02]  /*5f360*/  PRMT R3, RZ, 0x7610, R3 ;  /* 0x00007610ff037816 */ /* 0x004fc40000000003 */
[----:B0-----:R-:W-:-:S04]  /*5f370*/  @!P0 LOP3.LUT R7, R7, R6, RZ, 0x3c, !PT ;  /* 0x0000000607078212 */ /* 0x001fc800078e3cff */
[----:B------:R-:W-:-:S04]  /*5f380*/  @!P0 LOP3.LUT R6, R7, R6, RZ, 0x3c, !PT ;  /* 0x0000000607068212 */ /* 0x000fc800078e3cff */
[----:B------:R-:W-:-:S05]  /*5f390*/  @!P0 LOP3.LUT R7, R7, R6, RZ, 0x3c, !PT ;  /* 0x0000000607078212 */ /* 0x000fca00078e3cff */
[----:B------:R-:W2:Y:S04]  /*5f3a0*/  @!P0 LDG.E.U16 R3, desc[UR48][R6.64] ;  /* 0x0000003006038981 */ /* 0x000ea8000c1e1500 */
[----:B---3--:R0:W-:Y:S04]  /*5f3b0*/  STL [R1+0x68], R12 ;  /* 0x0000680c01007387 */ /* 0x0081e80000100800 */
[----:B0-----:R-:W4:Y:S04]  /*5f3c0*/  LDL R12, [R1+0x4744] ;  /* 0x00474400010c7983 */ /* 0x001f280000100800 */
        /* <DEDUP_REMOVED lines=53> */
[----:B------:R-:W-:Y:S01]  /*5f720*/  @!P0 LOP3.LUT R13, R13, R12, RZ, 0x3c, !PT ;  /* 0x0000000c0d0d8212 */ /* 0x000fe200078e3cff */
[----:B---3--:R0:W-:Y:S04]  /*5f730*/  STL [R1+0x48a0], R7 ;  /* 0x0048a00701007387 */ /* 0x0081e80000100800 */
[----:B------:R1:W3:Y:S04]  /*5f740*/  @!P0 LDG.E.U16 R11, desc[UR48][R12.64] ;  /* 0x000000300c0b8981 */ /* 0x0002e8000c1e1500 */
[----:B------:R-:W1:Y:S04]  /*5f750*/  LDL R12, [R1+0x4348] ;  /* 0x00434800010c7983 */ /* 0x000e680000100800 */
[----:B------:R-:W1:Y:S01]  /*5f760*/  LDL R13, [R1+0x4354] ;  /* 0x00435400010d7983 */ /* 0x000e620000100800 */
[----:B--2---:R-:W-:-:S02]  /*5f770*/  PRMT R3, RZ, 0x7610, R3 ;  /* 0x00007610ff037816 */ /* 0x004fc40000000003 */
[----:B-1----:R-:W-:-:S04]  /*5f780*/  @!P0 LOP3.LUT R13, R13, R12, RZ, 0x3c, !PT ;  /* 0x0000000c0d0d8212 */ /* 0x002fc800078e3cff */
[----:B------:R-:W-:-:S04]  /*5f790*/  @!P0 LOP3.LUT R12, R13, R12, RZ, 0x3c, !PT ;  /* 0x0000000c0d0c8212 */ /* 0x000fc800078e3cff */
[----:B------:R-:W-:-:S05]  /*5f7a0*/  @!P0 LOP3.LUT R13, R13, R12, RZ, 0x3c, !PT ;  /* 0x0000000c0d0d8212 */ /* 0x000fca00078e3cff */
[----:B------:R-:W2:Y:S04]  /*5f7b0*/  @!P0 LDG.E.U16 R3, desc[UR48][R12.64] ;  /* 0x000000300c038981 */ /* 0x000ea8000c1e1500 */
[----:B---3--:R1:W-:Y:S04]  /*5f7c0*/  STL [R1+0x48], R11 ;  /* 0x0000480b01007387 */ /* 0x0083e80000100800 */
[----:B0-----:R-:W3:Y:S04]  /*5f7d0*/  LDL R7, [R1+0x45d4] ;  /* 0x0045d40001077983 */ /* 0x001ee80000100800 */
[----:B-1----:R-:W4:Y:S04]  /*5f7e0*/  LDL R11, [R1+0x45c8] ;  /* 0x0045c800010b7983 */ /* 0x002f280000100800 */
        /* <DEDUP_REMOVED lines=8> */
[----:B------:R-:W2:Y:S04]  /*5f870*/  @!P0 LDG.E.U16 R27, desc[UR48][R12.64] ;  /* 0x000000300c1b8981 */ /* 0x000ea8000c1e1500 */
        /* <DEDUP_REMOVED lines=24> */
[----:B------:R3:W4:Y:S01]  /*5fa00*/  @!P0 LDG.E.U16 R3, desc[UR48][R12.64] ;  /* 0x000000300c038981 */ /* 0x000722000c1e1500 */
[----:B------:R-:W-:-:S03]  /*5fa10*/  PRMT R28, RZ, 0x7610, R28 ;  /* 0x00007610ff1c7816 */ /* 0x000fc6000000001c */
[----:B--2---:R0:W-:Y:S01]  /*5fa20*/  STL [R1+0x38], R9 ;  /* 0x0000380901007387 */ /* 0x0041e20000100800 */
[----:B---3--:R-:W-:Y:S02]  /*5fa30*/  @!P0 IMAD.MOV.U32 R12, RZ, RZ, R7 ;  /* 0x000000ffff0c8224 */ /* 0x008fe400078e0007 */
[----:B----4-:R-:W-:Y:S01]  /*5fa40*/  @!P0 IMAD.MOV.U32 R13, RZ, RZ, R11 ;  /* 0x000000ffff0d8224 */ /* 0x010fe200078e000b */
[----:B0-----:R-:W2:Y:S04]  /*5fa50*/  LDL R9, [R1+0x4754] ;  /* 0x0047540001097983 */ /* 0x001ea80000100800 */
[----:B------:R0:W3:Y:S04]  /*5fa60*/  @!P0 LDG.E.U16 R28, desc[UR48][R12.64] ;  /* 0x000000300c1c8981 */ /* 0x0000e8000c1e1500 */
[----:B------:R1:W-:Y:S04]  /*5fa70*/  STL [R1+0x34], R3 ;  /* 0x0000340301007387 */ /* 0x0003e80000100800 */
[----:B-1----:R-:W4:Y:S04]  /*5fa80*/  LDL.LU R3, [R1+0x48e0] ;  /* 0x0048e00001037983 */ /* 0x002f280000300800 */
[----:B------:R-:W0:Y:S04]  /*5fa90*/  LDL R12, [R1+0x4648] ;  /* 0x00464800010c7983 */ /* 0x000e280000100800 */
[----:B------:R-:W0:Y:S04]  /*5faa0*/  LDL R13, [R1+0x4654] ;  /* 0x00465400010d7983 */ /* 0x000e280000100800 */
[----:B------:R-:W2:Y:S04]  /*5fab0*/  LDL R11, [R1+0x47c8] ;  /* 0x0047c800010b7983 */ /* 0x000ea80000100800 */
[----:B------:R-:W2:Y:S01]  /*5fac0*/  LDL R7, [R1+0x47d4] ;  /* 0x0047d40001077983 */ /* 0x000ea20000100800 */
[----:B0-----:R-:W-:-:S02]  /*5fad0*/  @!P0 LOP3.LUT R13, R13, R12, RZ, 0x3c, !PT ;  /* 0x0000000c0d0d8212 */ /* 0x001fc400078e3cff */
[----:B----4-:R-:W-:Y:S02]  /*5fae0*/  PRMT R3, RZ, 0x7610, R3 ;  /* 0x00007610ff037816 */ /* 0x010fe40000000003 */
[----:B------:R-:W-:-:S04]  /*5faf0*/  @!P0 LOP3.LUT R12, R13, R12, RZ, 0x3c, !PT ;  /* 0x0000000c0d0c8212 */ /* 0x000fc800078e3cff */
[----:B------:R-:W-:-:S05]  /*5fb00*/  @!P0 LOP3.LUT R13, R13, R12, RZ, 0x3c, !PT ;  /* 0x0000000c0d0d8212 */ /* 0x000fca00078e3cff */
[----:B------:R-:W4:Y:S04]  /*5fb10*/  @!P0 LDG.E.U16 R3, desc[UR48][R12.64] ;  /* 0x000000300c038981 */ /* 0x000f28000c1e1500 */
[----:B---3--:R0:W-:Y:S04]  /*5fb20*/  STL [R1+0x488c], R28 ;  /* 0x00488c1c01007387 */ /* 0x0081e80000100800 */
[----:B0-----:R-:W3:Y:S04]  /*5fb30*/  LDL R28, [R1+0x4748] ;  /* 0x00474800011c7983 */ /* 0x001ee80000100800 */
[----:B----4-:R0:W-:Y:S04]  /*5fb40*/  STL [R1+0x2c], R3 ;  /* 0x00002c0301007387 */ /* 0x0101e80000100800 */
[----:B0-----:R-:W4:Y:S04]  /*5fb50*/  LDL.LU R3, [R1+0x48dc] ;  /* 0x0048dc0001037983 */ /* 0x001f280000300800 */
[----:B------:R-:W2:Y:S04]  /*5fb60*/  LDL R12, [R1+0x46c8] ;  /* 0x0046c800010c7983 */ /* 0x000ea80000100800 */
[----:B------:R-:W2:Y:S01]  /*5fb70*/  LDL R13, [R1+0x46d4] ;  /* 0x0046d400010d7983 */ /* 0x000ea20000100800 */
[----:B------:R-:W-:-:S02]  /*5fb80*/  PRMT R2, RZ, 0x7610, R2 ;  /* 0x00007610ff027816 */ /* 0x000fc40000000002 */
[----:B------:R-:W-:Y:S02]  /*5fb90*/  PRMT R27, RZ, 0x7610, R27 ;  /* 0x00007610ff1b7816 */ /* 0x000fe4000000001b */
[----:B--2---:R-:W-:-:S04]  /*5fba0*/  @!P0 LOP3.LUT R13, R13, R12, RZ, 0x3c, !PT ;  /* 0x0000000c0d0d8212 */ /* 0x004fc800078e3cff */
[----:B------:R-:W-:-:S04]  /*5fbb0*/  @!P0 LOP3.LUT R12, R13, R12, RZ, 0x3c, !PT ;  /* 0x0000000c0d0c8212 */ /* 0x000fc800078e3cff */
[----:B------:R-:W-:-:S05]  /*5fbc0*/  @!P0 LOP3.LUT R13, R13, R12, RZ, 0x3c, !PT ;  /* 0x0000000c0d0d8212 */ /* 0x000fca00078e3cff */
[----:B------:R0:W2:Y:S02]  /*5fbd0*/  @!P0 LDG.E.U16 R2, desc[UR48][R12.64] ;  /* 0x000000300c028981 */ /* 0x0000a4000c1e1500 */
[----:B0-----:R-:W-:Y:S02]  /*5fbe0*/  @!P0 IMAD.MOV.U32 R12, RZ, RZ, R9 ;  /* 0x000000ffff0c8224 */ /* 0x001fe400078e0009 */
[----:B---3--:R-:W-:-:S05]  /*5fbf0*/  @!P0 IMAD.MOV.U32 R13, RZ, RZ, R28 ;  /* 0x000000ffff0d8224 */ /* 0x008fca00078e001c */
[----:B------:R0:W3:Y:S01]  /*5fc00*/  @!P0 LDG.E.U16 R27, desc[UR48][R12.64] ;  /* 0x000000300c1b8981 */ /* 0x0000e2000c1e1500 */
[----:B------:R-:W-:Y:S01]  /*5fc10*/  PRMT R6, RZ, 0x7610, R6 ;  /* 0x00007610ff067816 */ /* 0x000fe20000000006 */
[----:B0-----:R-:W-:Y:S02]  /*5fc20*/  @!P0 IMAD.MOV.U32 R12, RZ, RZ, R7 ;  /* 0x000000ffff0c8224 */ /* 0x001fe400078e0007 */
[----:B------:R-:W-:-:S05]  /*5fc30*/  @!P0 IMAD.MOV.U32 R13, RZ, RZ, R11 ;  /* 0x000000ffff0d8224 */ /* 0x000fca00078e000b */
[----:B------:R-:W4:Y:S04]  /*5fc40*/  @!P0 LDG.E.U16 R6, desc[UR48][R12.64] ;  /* 0x000000300c068981 */ /* 0x000f28000c1e1500 */
[----:B--2---:R0:W-:Y:S04]  /*5fc50*/  STL [R1+0x4890], R2 ;  /* 0x0048900201007387 */ /* 0x0041e80000100800 */
[----:B------:R-:W2:Y:S04]  /*5fc60*/  LDL R9, [R1+0x4458] ;  /* 0x0044580001097983 */ /* 0x000ea80000100800 */
[----:B0-----:R-:W2:Y:S04]  /*5fc70*/  LDL R2, [R1+0x4464] ;  /* 0x0044640001027983 */ /* 0x001ea80000100800 */
[----:B---3--:R-:W-:Y:S04]  /*5fc80*/  STL [R1+0x4894], R27 ;  /* 0x0048941b01007387 */ /* 0x008fe80000100800 */
[----:B------:R-:W3:Y:S04]  /*5fc90*/  LDL R12, [R1+0x4358] ;  /* 0x00435800010c7983 */ /* 0x000ee80000100800 */
[----:B------:R-:W3:Y:S01]  /*5fca0*/  LDL R13, [R1+0x4364] ;  /* 0x00436400010d7983 */ /* 0x000ee20000100800 */
[----:B------:R-:W-:-:S03]  /*5fcb0*/  PRMT R4, RZ, 0x7610, R4 ;  /* 0x00007610ff047816 */ /* 0x000fc60000000004 */
[----:B------:R-:W2:Y:S04]  /*5fcc0*/  LDL R28, [R1+0x44e4] ;  /* 0x0044e400011c7983 */ /* 0x000ea80000100800 */
[----:B------:R-:W2:Y:S04]  /*5fcd0*/  LDL R11, [R1+0x4558] ;  /* 0x00455800010b7983 */ /* 0x000ea80000100800 */
[----:B------:R-:W2:Y:S04]  /*5fce0*/  LDL R7, [R1+0x4564] ;  /* 0x0045640001077983 */ /* 0x000ea80000100800 */
[----:B----4-:R0:W-:Y:S01]  /*5fcf0*/  STL [R1+0x4898], R6 ;  /* 0x0048980601007387 */ /* 0x0101e20000100800 */
[----:B------:R-:W-:-:S02]  /*5fd00*/  PRMT R26, RZ, 0x7610, R26 ;  /* 0x00007610ff1a7816 */ /* 0x000fc4000000001a */
[----:B------:R-:W-:Y:S01]  /*5fd10*/  PRMT R3, RZ, 0x7610, R3 ;  /* 0x00007610ff037816 */ /* 0x000fe20000000003 */
[----:B0-----:R-:W4:Y:S01]  /*5fd20*/  LDL R6, [R1+0x45d8] ;  /* 0x0045d80001067983 */ /* 0x001f220000100800 */
[----:B---3--:R-:W-:-:S04]  /*5fd30*/  @!P0 LOP3.LUT R13, R13, R12, RZ, 0x3c, !PT ;  /* 0x0000000c0d0d8212 */ /* 0x008fc800078e3cff */
[----:B------:R-:W-:-:S04]  /*5fd40*/  @!P0 LOP3.LUT R12, R13, R12, RZ, 0x3c, !PT ;  /* 0x0000000c0d0c8212 */ /* 0x000fc800078e3cff */
[----:B------:R-:W-:-:S05]  /*5fd50*/  @!P0 LOP3.LUT R13, R13, R12, RZ, 0x3c, !PT ;  /* 0x0000000c0d0d8212 */ /* 0x000fca00078e3cff */
[----:B------:R0:W3:Y:S04]  /*5fd60*/  @!P0 LDG.E.U16 R4, desc[UR48][R12.64] ;  /* 0x000000300c048981 */ /* 0x0000e8000c1e1500 */
[----:B------:R-:W0:Y:S04]  /*5fd70*/  LDL R12, [R1+0x43d8] ;  /* 0x0043d800010c7983 */ /* 0x000e280000100800 */
[----:B------:R-:W0:Y:S02]  /*5fd80*/  LDL R13, [R1+0x43e4] ;  /* 0x0043e400010d7983 */ /* 0x000e240000100800 */
[----:B0-----:R-:W-:-:S04]  /*5fd90*/  @!P0 LOP3.LUT R13, R13, R12, RZ, 0x3c, !PT ;  /* 0x0000000c0d0d8212 */ /* 0x001fc800078e3cff */
[----:B------:R-:W-:-:S04]  /*5fda0*/  @!P0 LOP3.LUT R12, R13, R12, RZ, 0x3c, !PT ;  /* 0x0000000c0d0c8212 */ /* 0x000fc800078e3cff */
[----:B------:R-:W-:-:S05]  /*5fdb0*/  @!P0 LOP3.LUT R13, R13, R12, RZ, 0x3c, !PT ;  /* 0x0000000c0d0d8212 */ /* 0x000fca00078e3cff */
[----:B------:R2:W4:Y:S02]  /*5fdc0*/  @!P0 LDG.E.U16 R26, desc[UR48][R12.64] ;  /* 0x000000300c1a8981 */ /* 0x000524000c1e1500 */
[----:B--2---:R-:W-:Y:S02]  /*5fdd0*/  @!P0 IMAD.MOV.U32 R12, RZ, RZ, R2 ;  /* 0x000000ffff0c8224 */ /* 0x004fe400078e0002 */
[----:B------:R-:W-:-:S05]  /*5fde0*/  @!P0 IMAD.MOV.U32 R13, RZ, RZ, R9 ;  /* 0x000000ffff0d8224 */ /* 0x000fca00078e0009 */
[----:B------:R-:W2:Y:S04]  /*5fdf0*/  @!P0 LDG.E.U16 R3, desc[UR48][R12.64] ;  /* 0x000000300c038981 */ /* 0x000ea8000c1e1500 */
[----:B---3--:R0:W-:Y:S04]  /*5fe00*/  STL [R1+0x1c], R4 ;  /* 0x00001c0401007387 */ /* 0x0081e80000100800 */
[----:B0-----:R-:W3:Y:S04]  /*5fe10*/  LDL R4, [R1+0x45e4] ;  /* 0x0045e40001047983 */ /* 0x001ee80000100800 */
[----:B----4-:R0:W-:Y:S04]  /*5fe20*/  STL [R1+0x18], R26 ;  /* 0x0000181a01007387 */ /* 0x0101e80000100800 */
[----:B0-----:R-:W4:Y:S04]  /*5fe30*/  LDL.LU R26, [R1+0x48d8] ;  /* 0x0048d800011a7983 */ /* 0x001f280000300800 */
[----:B------:R-:W3:Y:S04]  /*5fe40*/  LDL R9, [R1+0x4658] ;  /* 0x0046580001097983 */ /* 0x000ee80000100800 */
[----:B------:R-:W3:Y:S04]  /*5fe50*/  LDL R2, [R1+0x4664] ;  /* 0x0046640001027983 */ /* 0x000ee80000100800 */
[----:B--2---:R-:W-:Y:S04]  /*5fe60*/  STL [R1+0x14], R3 ;  /* 0x0000140301007387 */ /* 0x004fe80000100800 */
[----:B------:R-:W2:Y:S01]  /*5fe70*/  LDL R13, [R1+0x44d8] ;  /* 0x0044d800010d7983 */ /* 0x000ea20000100800 */
[----:B------:R-:W-:Y:S01]  /*5fe80*/  PRMT R27, RZ, 0x7610, R27 ;  /* 0x00007610ff1b7816 */ /* 0x000fe2000000001b */
[----:B------:R-:W-:-:S05]  /*5fe90*/  @!P0 IMAD.MOV.U32 R12, RZ, RZ, R28 ;  /* 0x000000ffff0c8224 */ /* 0x000fca00078e001c */
[----:B--2---:R0:W2:Y:S02]  /*5fea0*/  @!P0 LDG.E.U16 R27, desc[UR48][R12.64] ;  /* 0x000000300c1b8981 */ /* 0x0040a4000c1e1500 */
[----:B0-----:R-:W-:Y:S01]  /*5feb0*/  @!P0 IMAD.MOV.U32 R12, RZ, RZ, R7 ;  /* 0x000000ffff0c8224 */ /* 0x001fe200078e0007 */
[----:B------:R-:W-:Y:S01]  /*5fec0*/  PRMT R10, RZ, 0x7610, R10 ;  /* 0x00007610ff0a7816 */ /* 0x000fe2000000000a */
[----:B------:R-:W-:Y:S01]  /*5fed0*/  @!P0 IMAD.MOV.U32 R13, RZ, RZ, R11 ;  /* 0x000000ffff0d8224 */ /* 0x000fe200078e000b */
[----:B------:R-:W-:-:S04]  /*5fee0*/  PRMT R29, RZ, 0x7610, R29 ;  /* 0x00007610ff1d7816 */ /* 0x000fc8000000001d */
[----:B------:R3:W4:Y:S04]  /*5fef0*/  @!P0 LDG.E.U16 R10, desc[UR48][R12.64] ;  /* 0x000000300c0a8981 */ /* 0x000728000c1e1500 */
[----:B--2---:R0:W-:Y:S04]  /*5ff00*/  STL [R1+0x10], R27 ;  /* 0x0000101b01007387 */ /* 0x0041e80000100800 */
[----:B------:R-:W2:Y:S04]  /*5ff10*/  LDL R7, [R1+0x46e4] ;  /* 0x0046e40001077983 */ /* 0x000ea80000100800 */
[----:B0-----:R-:W4:Y:S01]  /*5ff20*/  LDL R27, [R1+0x46d8] ;  /* 0x0046d800011b7983 */ /* 0x001f220000100800 */
[----:B---3--:R-:W-:-:S02]  /*5ff30*/  @!P0 IMAD.MOV.U32 R12, RZ, RZ, R4 ;  /* 0x000000ffff0c8224 */ /* 0x008fc400078e0004 */
[----:B------:R-:W-:Y:S01]  /*5ff40*/  @!P0 IMAD.MOV.U32 R13, RZ, RZ, R6 ;  /* 0x000000ffff0d8224 */ /* 0x000fe200078e0006 */
[----:B------:R-:W-:Y:S02]  /*5ff50*/  PRMT R0, RZ, 0x7610, R0 ;  /* 0x00007610ff007816 */ /* 0x000fe40000000000 */
[----:B------:R-:W-:Y:S01]  /*5ff60*/  PRMT R8, RZ, 0x7610, R8 ;  /* 0x00007610ff087816 */ /* 0x000fe20000000008 */
[----:B------:R-:W3:Y:S04]  /*5ff70*/  LDL R6, [R1+0x4758] ;  /* 0x0047580001067983 */ /* 0x000ee80000100800 */
[----:B------:R0:W3:Y:S04]  /*5ff80*/  @!P0 LDG.E.U16 R29, desc[UR48][R12.64] ;  /* 0x000000300c1d8981 */ /* 0x0000e8000c1e1500 */
[----:B------:R-:W3:Y:S01]  /*5ff90*/  LDL R4, [R1+0x4764] ;  /* 0x0047640001047983 */ /* 0x000ee20000100800 */
[----:B0-----:R-:W-:-:S02]  /*5ffa0*/  @!P0 IMAD.MOV.U32 R12, RZ, RZ, R2 ;  /* 0x000000ffff0c8224 */ /* 0x001fc400078e0002 */
[----:B------:R-:W-:-:S05]  /*5ffb0*/  @!P0 IMAD.MOV.U32 R13, RZ, RZ, R9 ;  /* 0x000000ffff0d8224 */ /* 0x000fca00078e0009 */
[----:B------:R2:W3:Y:S02]  /*5ffc0*/  @!P0 LDG.E.U16 R0, desc[UR48][R12.64] ;  /* 0x000000300c008981 */ /* 0x0004e4000c1e1500 */
[----:B--2---:R-:W-:Y:S02]  /*5ffd0*/  @!P0 IMAD.MOV.U32 R12, RZ, RZ, R7 ;  /* 0x000000ffff0c8224 */ /* 0x004fe400078e0007 */
[----:B----4-:R-:W-:-:S05]  /*5ffe0*/  @!P0 IMAD.MOV.U32 R13, RZ, RZ, R27 ;  /* 0x000000ffff0d8224 */ /* 0x010fca00078e001b */
[----:B------:R0:W2:Y:S04]  /*5fff0*/  @!P0 LDG.E.U16 R8, desc[UR48][R12.64] ;  /* 0x000000300c088981 */ /* 0x0000a8000c1e1500 */
[----:B---3--:R-:W-:Y:S04]  /*60000*/  STL [R1+0x4850], R29 ;  /* 0x0048501d01007387 */ /* 0x008fe80000100800 */
[----:B------:R-:W3:Y:S04]  /*60010*/  LDL R11, [R1+0x47d8] ;  /* 0x0047d800010b7983 */ /* 0x000ee80000100800 */
[----:B------:R1:W-:Y:S04]  /*60020*/  STL [R1+0xc], R10 ;  /* 0x00000c0a01007387 */ /* 0x0003e80000100800 */
[----:B------:R-:W4:Y:S04]  /*60030*/  LDL R9, [R1+0x42e8] ;  /* 0x0042e80001097983 */ /* 0x000f280000100800 */
[----:B------:R-:W3:Y:S04]  /*60040*/  LDL R2, [R1+0x42f4] ;  /* 0x0042f40001027983 */ /* 0x000ee80000100800 */
[----:B-1----:R-:W3:Y:S04]  /*60050*/  LDL R10, [R1+0x47e4] ;  /* 0x0047e400010a7983 */ /* 0x002ee80000100800 */
[----:B------:R-:W-:Y:S04]  /*60060*/  STL [R1+0x4854], R0 ;  /* 0x0048540001007387 */ /* 0x000fe80000100800 */
[----:B------:R-:W4:Y:S01]  /*60070*/  LDL R7, [R1+0x4374] ;  /* 0x0043740001077983 */ /* 0x000f220000100800 */
[----:B0-----:R-:W-:-:S02]  /*60080*/  @!P0 IMAD.MOV.U32 R12, RZ, RZ, R4 ;  /* 0x000000ffff0c8224 */ /* 0x001fc400078e0004 */
[----:B------:R-:W-:Y:S01]  /*60090*/  @!P0 IMAD.MOV.U32 R13, RZ, RZ, R6 ;  /* 0x000000ffff0d8224 */ /* 0x000fe200078e0006 */
[----:B--2---:R0:W-:Y:S04]  /*600a0*/  STL [R1], R8 ;  /* 0x0000000801007387 */ /* 0x0041e80000100800 */
[----:B------:R-:W2:Y:S04]  /*600b0*/  LDL R6, [R1+0x43e8] ;  /* 0x0043e80001067983 */ /* 0x000ea80000100800 */
[----:B------:R-:W2:Y:S04]  /*600c0*/  LDL R4, [R1+0x43f4] ;  /* 0x0043f40001047983 */ /* 0x000ea80000100800 */
[----:B0-----:R-:W2:Y:S01]  /*600d0*/  LDL R8, [R1+0x4368] ;  /* 0x0043680001087983 */ /* 0x001ea20000100800 */
[----:B------:R-:W-:-:S02]  /*600e0*/  PRMT R26, RZ, 0x7610, R26 ;  /* 0x00007610ff1a7816 */ /* 0x000fc4000000001a */
[----:B------:R-:W-:-:S04]  /*600f0*/  PRMT R5, RZ, 0x7610, R5 ;  /* 0x00007610ff057816 */ /* 0x000fc80000000005 */
[----:B------:R3:W2:Y:S01]  /*60100*/  @!P0 LDG.E.U16 R26, desc[UR48][R12.64] ;  /* 0x000000300c1a8981 */ /* 0x0006a2000c1e1500 */
[----:B------:R-:W-:Y:S01]  /*60110*/  PRMT R25, RZ, 0x7610, R25 ;  /* 0x00007610ff197816 */ /* 0x000fe20000000019 */
[----:B---3--:R-:W-:Y:S02]  /*60120*/  @!P0 IMAD.MOV.U32 R12, RZ, RZ, R10 ;  /* 0x000000ffff0c8224 */ /* 0x008fe400078e000a */
[----:B------:R-:W-:-:S05]  /*60130*/  @!P0 IMAD.MOV.U32 R13, RZ, RZ, R11 ;  /* 0x000000ffff0d8224 */ /* 0x000fca00078e000b */
[----:B------:R0:W3:Y:S01]  /*60140*/  @!P0 LDG.E.U16 R5, desc[UR48][R12.64] ;  /* 0x000000300c058981 */ /* 0x0000e2000c1e1500 */
[----:B------:R-:W-:Y:S01]  /*60150*/  PRMT R24, RZ, 0x7610, R24 ;  /* 0x00007610ff187816 */ /* 0x000fe20000000018 */
[----:B0-----:R-:W-:Y:S02]  /*60160*/  @!P0 IMAD.MOV.U32 R12, RZ, RZ, R2 ;  /* 0x000000ffff0c8224 */ /* 0x001fe400078e0002 */
[----:B----4-:R-:W-:-:S05]  /*60170*/  @!P0 IMAD.MOV.U32 R13, RZ, RZ, R9 ;  /* 0x000000ffff0d8224 */ /* 0x010fca00078e0009 */
[----:B------:R0:W4:Y:S02]  /*60180*/  @!P0 LDG.E.U16 R25, desc[UR48][R12.64] ;  /* 0x000000300c198981 */ /* 0x000124000c1e1500 */
[----:B0-----:R-:W-:Y:S01]  /*60190*/  @!P0 IMAD.MOV.U32 R12, RZ, RZ, R7 ;  /* 0x000000ffff0c8224 */ /* 0x001fe200078e0007 */
[----:B------:R-:W-:Y:S01]  /*601a0*/  PRMT R20, RZ, 0x7610, R20 ;  /* 0x00007610ff147816 */ /* 0x000fe20000000014 */
[----:B--2---:R-:W-:-:S05]  /*601b0*/  @!P0 IMAD.MOV.U32 R13, RZ, RZ, R8 ;  /* 0x000000ffff0d8224 */ /* 0x004fca00078e0008 */
[----:B------:R0:W2:Y:S02]  /*601c0*/  @!P0 LDG.E.U16 R24, desc[UR48][R12.64] ;  /* 0x000000300c188981 */ /* 0x0000a4000c1e1500 */
[----:B0-----:R-:W-:Y:S02]  /*601d0*/  @!P0 IMAD.MOV.U32 R12, RZ, RZ, R4 ;  /* 0x000000ffff0c8224 */ /* 0x001fe400078e0004 */
[----:B------:R-:W-:-:S05]  /*601e0*/  @!P0 IMAD.MOV.U32 R13, RZ, RZ, R6 ;  /* 0x000000ffff0d8224 */ /* 0x000fca00078e0006 */
[----:B------:R-:W2:Y:S04]  /*601f0*/  @!P0 LDG.E.U16 R20, desc[UR48][R12.64] ;  /* 0x000000300c148981 */ /* 0x000ea8000c1e1500 */
[----:B------:R-:W-:Y:S04]  /*60200*/  STL [R1+0x4858], R26 ;  /* 0x0048581a01007387 */ /* 0x000fe80000100800 */
[----:B---3--:R0:W-:Y:S04]  /*60210*/  STL [R1+0x485c], R5 ;  /* 0x00485c0501007387 */ /* 0x0081e80000100800 */
[----:B------:R-:W3:Y:S04]  /*60220*/  LDL R2, [R1+0x4468] ;  /* 0x0044680001027983 */ /* 0x000ee80000100800 */
[----:B------:R-:W3:Y:S04]  /*60230*/  LDL R0, [R1+0x4474] ;  /* 0x0044740001007983 */ /* 0x000ee80000100800 */
[----:B----4-:R-:W-:Y:S04]  /*60240*/  STL [R1+0x4860], R25 ;  /* 0x0048601901007387 */ /* 0x010fe80000100800 */
[----:B------:R-:W4:Y:S04]  /*60250*/  LDL R11, [R1+0x44e8] ;  /* 0x0044e800010b7983 */ /* 0x000f280000100800 */
[----:B------:R-:W4:Y:S04]  /*60260*/  LDL R10, [R1+0x44f4] ;  /* 0x0044f400010a7983 */ /* 0x000f280000100800 */
[----:B--2---:R-:W-:Y:S04]  /*60270*/  STL [R1+0x4864], R24 ;  /* 0x0048641801007387 */ /* 0x004fe80000100800 */
[----:B------:R-:W2:Y:S04]  /*60280*/  LDL R9, [R1+0x4568] ;  /* 0x0045680001097983 */ /* 0x000ea80000100800 */
[----:B------:R-:W2:Y:S04]  /*60290*/  LDL R8, [R1+0x4574] ;  /* 0x0045740001087983 */ /* 0x000ea80000100800 */
[----:B------:R-:W2:Y:S04]  /*602a0*/  LDL R7, [R1+0x45e8] ;  /* 0x0045e80001077983 */ /* 0x000ea80000100800 */
[----:B------:R-:W2:Y:S04]  /*602b0*/  LDL R6, [R1+0x45f4] ;  /* 0x0045f40001067983 */ /* 0x000ea80000100800 */
[----:B------:R-:W-:Y:S04]  /*602c0*/  STL [R1+0x4868], R20 ;  /* 0x0048681401007387 */ /* 0x000fe80000100800 */
[----:B0-----:R-:W2:Y:S04]  /*602d0*/  LDL R5, [R1+0x4668] ;  /* 0x0046680001057983 */ /* 0x001ea80000100800 */
[----:B------:R-:W2:Y:S01]  /*602e0*/  LDL R4, [R1+0x4674] ;  /* 0x0046740001047983 */ /* 0x000ea20000100800 */
[----:B------:R-:W-:Y:S01]  /*602f0*/  PRMT R18, RZ, 0x7610, R18 ;  /* 0x00007610ff127816 */ /* 0x000fe20000000012 */
[----:B---3--:R-:W-:-:S02]  /*60300*/  @!P0 IMAD.MOV.U32 R12, RZ, RZ, R0 ;  /* 0x000000ffff0c8224 */ /* 0x008fc400078e0000 */
[----:B------:R-:W-:Y:S01]  /*60310*/  @!P0 IMAD.MOV.U32 R13, RZ, RZ, R2 ;  /* 0x000000ffff0d8224 */ /* 0x000fe200078e0002 */
[----:B------:R-:W-:Y:S02]  /*60320*/  PRMT R16, RZ, 0x7610, R16 ;  /* 0x00007610ff107816 */ /* 0x000fe40000000010 */
[----:B------:R-:W-:Y:S02]  /*60330*/  PRMT R14, RZ, 0x7610, R14 ;  /* 0x00007610ff0e7816 */ /* 0x000fe4000000000e */
[----:B------:R-:W-:Y:S02]  /*60340*/  PRMT R15, RZ, 0x7610, R15 ;  /* 0x00007610ff0f7816 */ /* 0x000fe4000000000f */
[----:B------:R-:W-:Y:S01]  /*60350*/  PRMT R17, RZ, 0x7610, R17 ;  /* 0x00007610ff117816 */ /* 0x000fe20000000011 */
[----:B------:R4:W3:Y:S04]  /*60360*/  @!P0 LDG.E.U16 R18, desc[UR48][R12.64] ;  /* 0x000000300c128981 */ /* 0x0008e8000c1e1500 */
[----:B------:R-:W3:Y:S04]  /*60370*/  LDL R0, [R1+0x46f4] ;  /* 0x0046f40001007983 */ /* 0x000ee80000100800 */
[----:B------:R-:W3:Y:S01]  /*60380*/  LDL R2, [R1+0x46e8] ;  /* 0x0046e80001027983 */ /* 0x000ee20000100800 */
[----:B----4-:R-:W-:-:S02]  /*60390*/  @!P0 IMAD.MOV.U32 R12, RZ, RZ, R10 ;  /* 0x000000ffff0c8224 */ /* 0x010fc400078e000a */
[----:B------:R-:W-:-:S05]  /*603a0*/  @!P0 IMAD.MOV.U32 R13, RZ, RZ, R11 ;  /* 0x000000ffff0d8224 */ /* 0x000fca00078e000b */
[----:B------:R2:W4:Y:S02]  /*603b0*/  @!P0 LDG.E.U16 R16, desc[UR48][R12.64] ;  /* 0x000000300c108981 */ /* 0x000524000c1e1500 */
[----:B--2---:R-:W-:Y:S02]  /*603c0*/  @!P0 IMAD.MOV.U32 R13, RZ, RZ, R9 ;  /* 0x000000ffff0d8224 */ /* 0x004fe400078e0009 */
[----:B------:R-:W-:-:S05]  /*603d0*/  @!P0 IMAD.MOV.U32 R12, RZ, RZ, R8 ;  /* 0x000000ffff0c8224 */ /* 0x000fca00078e0008 */
[----:B------:R0:W2:Y:S02]  /*603e0*/  @!P0 LDG.E.U16 R14, desc[UR48][R12.64] ;  /* 0x000000300c0e8981 */ /* 0x0000a4000c1e1500 */
[----:B0-----:R-:W-:Y:S02]  /*603f0*/  @!P0 IMAD.MOV.U32 R12, RZ, RZ, R6 ;  /* 0x000000ffff0c8224 */ /* 0x001fe400078e0006 */
[----:B------:R-:W-:-:S05]  /*60400*/  @!P0 IMAD.MOV.U32 R13, RZ, RZ, R7 ;  /* 0x000000ffff0d8224 */ /* 0x000fca00078e0007 */
[----:B------:R0:W2:Y:S02]  /*60410*/  @!P0 LDG.E.U16 R15, desc[UR48][R12.64] ;  /* 0x000000300c0f8981 */ /* 0x0000a4000c1e1500 */
[----:B0-----:R-:W-:Y:S02]  /*60420*/  @!P0 IMAD.MOV.U32 R12, RZ, RZ, R4 ;  /* 0x000000ffff0c8224 */ /* 0x001fe400078e0004 */
[----:B------:R-:W-:-:S05]  /*60430*/  @!P0 IMAD.MOV.U32 R13, RZ, RZ, R5 ;  /* 0x000000ffff0d8224 */ /* 0x000fca00078e0005 */
[----:B------:R0:W2:Y:S04]  /*60440*/  @!P0 LDG.E.U16 R17, desc[UR48][R12.64] ;  /* 0x000000300c118981 */ /* 0x0000a8000c1e1500 */
[----:B---3--:R-:W-:Y:S04]  /*60450*/  STL [R1+0x486c], R18 ;  /* 0x00486c1201007387 */ /* 0x008fe80000100800 */
[----:B----4-:R-:W-:Y:S01]  /*60460*/  STL [R1+0x4870], R16 ;  /* 0x0048701001007387 */ /* 0x010fe20000100800 */
[----:B------:R-:W-:Y:S01]  /*60470*/  PRMT R19, RZ, 0x7610, R19 ;  /* 0x00007610ff137816 */ /* 0x000fe20000000013 */
[----:B0-----:R-:W-:-:S02]  /*60480*/  @!P0 IMAD.MOV.U32 R12, RZ, RZ, R0 ;  /* 0x000000ffff0c8224 */ /* 0x001fc400078e0000 */
[----:B------:R-:W-:-:S05]  /*60490*/  @!P0 IMAD.MOV.U32 R13, RZ, RZ, R2 ;  /* 0x000000ffff0d8224 */ /* 0x000fca00078e0002 */
[----:B------:R-:W3:Y:S04]  /*604a0*/  @!P0 LDG.E.U16 R19, desc[UR48][R12.64] ;  /* 0x000000300c138981 */ /* 0x000ee8000c1e1500 */
[----:B--2---:R-:W-:Y:S04]  /*604b0*/  STL [R1+0x4874], R14 ;  /* 0x0048740e01007387 */ /* 0x004fe80000100800 */
[----:B------:R0:W-:Y:S04]  /*604c0*/  STL [R1+0x4878], R15 ;  /* 0x0048780f01007387 */ /* 0x0001e80000100800 */
[----:B------:R1:W-:Y:S04]  /*604d0*/  STL [R1+0x487c], R17 ;  /* 0x00487c1101007387 */ /* 0x0003e80000100800 */
[----:B0-----:R-:W2:Y:S04]  /*604e0*/  LDL R15, [R1+0x47f8] ;  /* 0x0047f800010f7983 */ /* 0x001ea80000100800 */
[----:B-1----:R-:W4:Y:S04]  /*604f0*/  LDL R17, [R1+0x47f0] ;  /* 0x0047f00001117983 */ /* 0x002f280000100800 */
        /* <DEDUP_REMOVED lines=20> */
[----:B------:R-:W2:Y:S04]  /*60640*/  LDL R12, [R1+0x4768] ;  /* 0x00476800010c7983 */ /* 0x000ea80000100800 */
[----:B------:R-:W2:Y:S01]  /*60650*/  LDL R13, [R1+0x4774] ;  /* 0x00477400010d7983 */ /* 0x000ea20000100800 */
[----:B------:R-:W-:-:S03]  /*60660*/  PRMT R21, RZ, 0x7610, R21 ;  /* 0x00007610ff157816 */ /* 0x000fc60000000015 */
[----:B---3--:R0:W-:Y:S04]  /*60670*/  STL [R1+0x4880], R19 ;  /* 0x0048801301007387 */ /* 0x0081e80000100800 */
[----:B0-----:R-:W3:Y:S01]  /*60680*/  LDL R19, [R1+0x477c] ;  /* 0x00477c0001137983 */ /* 0x001ee20000100800 */
[----:B--2---:R-:W-:-:S04]  /*60690*/  @!P0 LOP3.LUT R13, R13, R12, RZ, 0x3c, !PT ;  /* 0x0000000c0d0d8212 */ /* 0x004fc800078e3cff */
[----:B------:R-:W-:-:S04]  /*606a0*/  @!P0 LOP3.LUT R12, R13, R12, RZ, 0x3c, !PT ;  /* 0x0000000c0d0c8212 */ /* 0x000fc800078e3cff */
[----:B------:R-:W-:-:S05]  /*606b0*/  @!P0 LOP3.LUT R13, R13, R12, RZ, 0x3c, !PT ;  /* 0x0000000c0d0d8212 */ /* 0x000fca00078e3cff */
[----:B------:R3:W2:Y:S04]  /*606c0*/  @!P0 LDG.E.U16 R21, desc[UR48][R12.64] ;  /* 0x000000300c158981 */ /* 0x0006a8000c1e1500 */
[----:B------:R-:W2:Y:S01]  /*606d0*/  LDL R13, [R1+0x4770] ;  /* 0x00477000010d7983 */ /* 0x000ea20000100800 */
[----:B------:R-:W-:Y:S01]  /*606e0*/  PRMT R22, RZ, 0x7610, R22 ;  /* 0x00007610ff167816 */ /* 0x000fe20000000016 */
[----:B---3--:R-:W-:Y:S01]  /*606f0*/  @!P2 IMAD.MOV.U32 R12, RZ, RZ, R19 ;  /* 0x000000ffff0ca224 */ /* 0x008fe200078e0013 */
[----:B------:R-:W-:Y:S01]  /*60700*/  PRMT R23, RZ, 0x7610, R23 ;  /* 0x00007610ff177816 */ /* 0x000fe20000000017 */
[----:B------:R-:W0:Y:S03]  /*60710*/  S2R R3, SR_TID.X ;  /* 0x0000000000037919 */ /* 0x000e260000002100 */
[----:B--2---:R1:W2:Y:S02]  /*60720*/  @!P2 LDG.E.U16 R22, desc[UR48][R12.64] ;  /* 0x000000300c16a981 */ /* 0x0042a4000c1e1500 */
[----:B-1----:R-:W-:-:S02]  /*60730*/  @!P1 IMAD.MOV.U32 R12, RZ, RZ, R15 ;  /* 0x000000ffff0c9224 */ /* 0x002fc400078e000f */
[----:B----4-:R-:W-:-:S05]  /*60740*/  @!P1 IMAD.MOV.U32 R13, RZ, RZ, R17 ;  /* 0x000000ffff0d9224 */ /* 0x010fca00078e0011 */
[----:B------:R1:W3:Y:S01]  /*60750*/  @!P1 LDG.E.U16 R23, desc[UR48][R12.64] ;  /* 0x000000300c179981 */ /* 0x0002e2000c1e1500 */
[----:B0-----:R-:W-:-:S05]  /*60760*/  LOP3.LUT R3, R3, 0x3f, RZ, 0xc0, !PT ;  /* 0x0000003f03037812 */ /* 0x001fca00078ec0ff */
[----:B------:R-:W-:-:S05]  /*60770*/  IMAD.SHL.U32 R3, R3, 0x2, RZ ;  /* 0x0000000203037824 */ /* 0x000fca00078e00ff */
[----:B-1----:R-:W-:-:S05]  /*60780*/  LOP3.LUT R13, R3, 0x70, RZ, 0x3c, !PT ;  /* 0x00000070030d7812 */ /* 0x002fca00078e3cff */
        /* <DEDUP_REMOVED lines=16> */
[----:B------:R-:W-:Y:S04]  /*60890*/  STL [R1+0x4884], R21 ;  /* 0x0048841501007387 */ /* 0x000fe80000100800 */
[----:B------:R-:W-:Y:S04]  /*608a0*/  STS.U16 [R13+UR5+0x1fe00], R8 ;  /* 0x01fe00080d007988 */ /* 0x000fe80008000405 */
[----:B------:R-:W-:Y:S04]  /*608b0*/  STS.U16 [R13+UR5+0x1fe80], R9 ;  /* 0x01fe80090d007988 */ /* 0x000fe80008000405 */
[----:B------:R0:W-:Y:S04]  /*608c0*/  STS.U16 [R13+UR5+0x1ff00], R10 ;  /* 0x01ff000a0d007988 */ /* 0x0001e80008000405 */
[----:B------:R1:W-:Y:S04]  /*608d0*/  STS.U16 [R13+UR5+0x1ff80], R11 ;  /* 0x01ff800b0d007988 */ /* 0x0003e80008000405 */
[----:B--2---:R-:W-:Y:S04]  /*608e0*/  STL [R1+0x48a4], R22 ;  /* 0x0048a41601007387 */ /* 0x004fe80000100800 */
[----:B---3--:R-:W-:Y:S04]  /*608f0*/  STL [R1+0x48a8], R23 ;  /* 0x0048a81701007387 */ /* 0x008fe80000100800 */
[----:B0-----:R-:W2:Y:S04]  /*60900*/  LDL.LU R10, [R1+0x414] ;  /* 0x00041400010a7983 */ /* 0x001ea80000300800 */
[----:B-1----:R-:W3:Y:S04]  /*60910*/  LDL.LU R11, [R1+0x3a8] ;  /* 0x0003a800010b7983 */ /* 0x002ee80000300800 */
[----:B---3--:R0:W-:Y:S04]  /*60920*/  STL [R1+0x48d0], R11 ;  /* 0x0048d00b01007387 */ /* 0x0081e80000100800 */
[----:B0-----:R-:W3:Y:S04]  /*60930*/  LDL.LU R11, [R1+0x3ac] ;  /* 0x0003ac00010b7983 */ /* 0x001ee80000300800 */
        /* <DEDUP_REMOVED lines=26> */
[----:B------:R0:W-:Y:S04]  /*60ae0*/  STL [R1+0x48ac], R13 ;  /* 0x0048ac0d01007387 */ /* 0x0001e80000100800 */
[----:B--2---:R1:W-:Y:S04]  /*60af0*/  STS.U16 [R3+UR5+0x20080], R10 ;  /* 0x0200800a03007988 */ /* 0x0043e80008000405 */
[----:B0-----:R-:W2:Y:S04]  /*60b00*/  LDL.LU R13, [R1+0x3a4] ;  /* 0x0003a400010d7983 */ /* 0x001ea80000300800 */
[----:B------:R-:W2:Y:S04]  /*60b10*/  LDL.LU R9, [R1+0xa4] ;  /* 0x0000a40001097983 */ /* 0x000ea80000300800 */
[----:B-1----:R-:W2:Y:S04]  /*60b20*/  LDL.LU R10, [R1+0x74] ;  /* 0x00007400010a7983 */ /* 0x002ea80000300800 */
[----:B---3--:R0:W-:Y:S04]  /*60b30*/  STS.U16 [R3+UR5+0x20000], R11 ;  /* 0x0200000b03007988 */ /* 0x0081e80008000405 */
[----:B0-----:R-:W3:Y:S04]  /*60b40*/  LDL.LU R11, [R1+0x48d4] ;  /* 0x0048d400010b7983 */ /* 0x001ee80000300800 */
[----:B---3--:R0:W-:Y:S04]  /*60b50*/  STS.U16 [R3+UR5+0x20880], R11 ;  /* 0x0208800b03007988 */ /* 0x0081e80008000405 */
[----:B0-----:R-:W3:Y:S04]  /*60b60*/  LDL.LU R11, [R1+0x48d0] ;  /* 0x0048d000010b7983 */ /* 0x001ee80000300800 */
[----:B--2---:R-:W-:Y:S04]  /*60b70*/  STS.U16 [R3+UR5+0x26800], R9 ;  /* 0x0268000903007988 */ /* 0x004fe80008000405 */
[----:B------:R-:W-:Y:S04]  /*60b80*/  STS.U16 [R3+UR5+0x27000], R10 ;  /* 0x0270000a03007988 */ /* 0x000fe80008000405 */
[----:B---3--:R0:W-:Y:S04]  /*60b90*/  STS.U16 [R3+UR5+0x21080], R11 ;  /* 0x0210800b03007988 */ /* 0x0081e80008000405 */
[----:B0-----:R-:W2:Y:S04]  /*60ba0*/  LDL.LU R11, [R1+0x48cc] ;  /* 0x0048cc00010b7983 */ /* 0x001ea80000300800 */
[----:B------:R-:W3:Y:S04]  /*60bb0*/  LDL.LU R9, [R1+0x360] ;  /* 0x0003600001097983 */ /* 0x000ee80000300800 */
[----:B------:R-:W2:Y:S04]  /*60bc0*/  LDL.LU R10, [R1+0x354] ;  /* 0x00035400010a7983 */ /* 0x000ea80000300800 */
[----:B--2---:R0:W-:Y:S04]  /*60bd0*/  STL [R1+0x48c4], R10 ;  /* 0x0048c40a01007387 */ /* 0x0041e80000100800 */
[----:B0-----:R-:W2:Y:S04]  /*60be0*/  LDL.LU R10, [R1+0x358] ;  /* 0x00035800010a7983 */ /* 0x001ea80000300800 */
        /* <DEDUP_REMOVED lines=29> */
[----:B------:R1:W-:Y:S04]  /*60dc0*/  STS.U16 [R3+UR5+0x21000], R5 ;  /* 0x0210000503007988 */ /* 0x0003e80008000405 */
[----:B------:R0:W-:Y:S04]  /*60dd0*/  STS.U16 [R3+UR5+0x21800], R26 ;  /* 0x0218001a03007988 */ /* 0x0001e80008000405 */
[----:B------:R0:W-:Y:S04]  /*60de0*/  STS.U16 [R3+UR5+0x22000], R0 ;  /* 0x0220000003007988 */ /* 0x0001e80008000405 */
[----:B------:R1:W-:Y:S04]  /*60df0*/  STS.U16 [R3+UR5+0x22800], R29 ;  /* 0x0228001d03007988 */ /* 0x0003e80008000405 */
[----:B------:R3:W-:Y:S04]  /*60e00*/  STS.U16 [R3+UR5+0x23000], R6 ;  /* 0x0230000603007988 */ /* 0x0007e80008000405 */
[----:B0-----:R-:W4:Y:S04]  /*60e10*/  LDL.LU R25, [R1+0x190] ;  /* 0x0001900001197983 */ /* 0x001f280000300800 */
[----:B-1----:R-:W4:Y:S04]  /*60e20*/  LDL.LU R5, [R1+0x18c] ;  /* 0x00018c0001057983 */ /* 0x002f280000300800 */
[----:B------:R-:W4:Y:S04]  /*60e30*/  LDL.LU R26, [R1+0x188] ;  /* 0x00018800011a7983 */ /* 0x000f280000300800 */
[----:B------:R-:W4:Y:S04]  /*60e40*/  LDL.LU R0, [R1+0x184] ;  /* 0x0001840001007983 */ /* 0x000f280000300800 */
[----:B------:R-:W4:Y:S04]  /*60e50*/  LDL.LU R29, [R1+0x180] ;  /* 0x00018000011d7983 */ /* 0x000f280000300800 */
[----:B------:R0:W-:Y:S04]  /*60e60*/  STS.U16 [R3+UR5+0x23800], R27 ;  /* 0x0238001b03007988 */ /* 0x0001e80008000405 */
[----:B---3--:R-:W3:Y:S04]  /*60e70*/  LDL.LU R6, [R1+0x178] ;  /* 0x0001780001067983 */ /* 0x008ee80000300800 */
[----:B------:R1:W-:Y:S04]  /*60e80*/  STS.U16 [R3+UR5+0x24000], R2 ;  /* 0x0240000203007988 */ /* 0x0003e80008000405 */
[----:B------:R0:W-:Y:S04]  /*60e90*/  STS.U16 [R3+UR5+0x24800], R28 ;  /* 0x0248001c03007988 */ /* 0x0001e80008000405 */
[----:B------:R0:W-:Y:S04]  /*60ea0*/  STS.U16 [R3+UR5+0x25000], R7 ;  /* 0x0250000703007988 */ /* 0x0001e80008000405 */
[----:B------:R0:W-:Y:S04]  /*60eb0*/  STS.U16 [R3+UR5+0x25800], R4 ;  /* 0x0258000403007988 */ /* 0x0001e80008000405 */
[----:B------:R-:W-:Y:S04]  /*60ec0*/  STS.U16 [R3+UR5+0x26000], R8 ;  /* 0x0260000803007988 */ /* 0x000fe80008000405 */
[----:B------:R1:W-:Y:S04]  /*60ed0*/  STS.U16 [R3+UR5+0x27800], R11 ;  /* 0x0278000b03007988 */ /* 0x0003e80008000405 */
[----:B0-----:R-:W3:Y:S04]  /*60ee0*/  LDL.LU R27, [R1+0x170] ;  /* 0x00017000011b7983 */ /* 0x001ee80000300800 */
[----:B-1----:R-:W3:Y:S01]  /*60ef0*/  LDL.LU R2, [R1+0x168] ;  /* 0x0001680001027983 */ /* 0x002ee20000300800 */
[----:B------:R-:W-:-:S03]  /*60f00*/  LOP3.LUT R28, R3, 0x10, RZ, 0x3c, !PT ;  /* 0x00000010031c7812 */ /* 0x000fc600078e3cff */
        /* <DEDUP_REMOVED lines=38> */
[----:B------:R0:W-:Y:S04]  /*61170*/  STS.U16 [R28+UR5+0x26900], R8 ;  /* 0x026900081c007988 */ /* 0x0001e80008000405 */
[----:B------:R1:W-:Y:S04]  /*61180*/  STS.U16 [R28+UR5+0x27100], R9 ;  /* 0x027100091c007988 */ /* 0x0003e80008000405 */
[----:B0-----:R-:W3:Y:S04]  /*61190*/  LDL.LU R8, [R1+0x31c] ;  /* 0x00031c0001087983 */ /* 0x001ee80000300800 */
[----:B-1----:R-:W4:Y:S01]  /*611a0*/  LDL.LU R9, [R1+0x304] ;  /* 0x0003040001097983 */ /* 0x002f220000300800 */
[----:B------:R-:W0:Y:S02]  /*611b0*/  S2R R3, SR_TID.X ;  /* 0x0000000000037919 */ /* 0x000e240000002100 */
[----:B0-----:R-:W-:Y:S01]  /*611c0*/  LOP3.LUT R3, R3, 0x3f, RZ, 0xc0, !PT ;  /* 0x0000003f03037812 */ /* 0x001fe200078ec0ff */
[----:B----4-:R0:W-:Y:S04]  /*611d0*/  STL [R1+0x48bc], R9 ;  /* 0x0048bc0901007387 */ /* 0x0101e80000100800 */
[----:B0-----:R-:W4:Y:S01]  /*611e0*/  LDL.LU R9, [R1+0x318] ;  /* 0x0003180001097983 */ /* 0x001f220000300800 */
[----:B------:R-:W-:-:S05]  /*611f0*/  IMAD.SHL.U32 R3, R3, 0x2, RZ ;  /* 0x0000000203037824 */ /* 0x000fca00078e00ff */
[----:B------:R-:W-:Y:S02]  /*61200*/  LOP3.LUT R4, R3, 0x20, RZ, 0x3c, !PT ;  /* 0x0000002003047812 */ /* 0x000fe400078e3cff */
[----:B------:R-:W4:Y:S04]  /*61210*/  LDL.LU R3, [R1+0x2f0] ;  /* 0x0002f00001037983 */ /* 0x000f280000300800 */
[----:B------:R-:W4:Y:S04]  /*61220*/  LDL.LU R11, [R1+0x1c8] ;  /* 0x0001c800010b7983 */ /* 0x000f280000300800 */
[----:B------:R-:W4:Y:S04]  /*61230*/  LDL.LU R13, [R1+0x2c4] ;  /* 0x0002c400010d7983 */ /* 0x000f280000300800 */
[----:B------:R-:W4:Y:S04]  /*61240*/  LDL.LU R23, [R1+0x2ac] ;  /* 0x0002ac0001177983 */ /* 0x000f280000300800 */
        /* <DEDUP_REMOVED lines=24> */
[----:B0-----:R-:W3:Y:S04]  /*613d0*/  LDL.LU R8, [R1+0x7c] ;  /* 0x00007c0001087983 */ /* 0x001ee80000300800 */
[----:B----4-:R0:W-:Y:S04]  /*613e0*/  STS.U16 [R4+UR5+0x20a80], R9 ;  /* 0x020a800904007988 */ /* 0x0101e80008000405 */
[----:B0-----:R-:W4:Y:S04]  /*613f0*/  LDL.LU R9, [R1+0x48bc] ;  /* 0x0048bc0001097983 */ /* 0x001f280000300800 */
[----:B----4-:R0:W-:Y:S04]  /*61400*/  STS.U16 [R4+UR5+0x27a80], R9 ;  /* 0x027a800904007988 */ /* 0x0101e80008000405 */
[----:B------:R-:W-:Y:S04]  /*61410*/  STS.U16 [R4+UR5+0x27280], R3 ;  /* 0x0272800304007988 */ /* 0x000fe80008000405 */
[----:B--2---:R-:W-:Y:S04]  /*61420*/  STS.U16 [R4+UR5+0x26a80], R10 ;  /* 0x026a800a04007988 */ /* 0x004fe80008000405 */
[----:B------:R-:W-:Y:S04]  /*61430*/  STS.U16 [R4+UR5+0x26280], R11 ;  /* 0x0262800b04007988 */ /* 0x000fe80008000405 */
[----:B------:R-:W-:Y:S04]  /*61440*/  STS.U16 [R4+UR5+0x25a80], R13 ;  /* 0x025a800d04007988 */ /* 0x000fe80008000405 */
[----:B------:R-:W-:Y:S04]  /*61450*/  STS.U16 [R4+UR5+0x25280], R23 ;  /* 0x0252801704007988 */ /* 0x000fe80008000405 */
[----:B------:R-:W-:Y:S04]  /*61460*/  STS.U16 [R4+UR5+0x24a80], R12 ;  /* 0x024a800c04007988 */ /* 0x000fe80008000405 */
        /* <DEDUP_REMOVED lines=21> */
[----:B-1----:R-:W4:Y:S04]  /*615c0*/  LDL.LU R7, [R1+0x4c] ;  /* 0x00004c0001077983 */ /* 0x002f280000300800 */
[----:B---3--:R0:W-:Y:S04]  /*615d0*/  STS.U16 [R4+UR5+0x26a00], R8 ;  /* 0x026a000804007988 */ /* 0x0081e80008000405 */
[----:B0-----:R-:W3:Y:S01]  /*615e0*/  LDL.LU R8, [R1+0x14c] ;  /* 0x00014c0001087983 */ /* 0x001ee20000300800 */
[----:B------:R-:W0:Y:S02]  /*615f0*/  S2R R3, SR_TID.X ;  /* 0x0000000000037919 */ /* 0x000e240000002100 */
[----:B0-----:R-:W-:Y:S01]  /*61600*/  LOP3.LUT R3, R3, 0x3f, RZ, 0xc0, !PT ;  /* 0x0000003f03037812 */ /* 0x001fe200078ec0ff */
[----:B---3--:R0:W-:Y:S04]  /*61610*/  STL [R1+0x48b4], R8 ;  /* 0x0048b40801007387 */ /* 0x0081e80000100800 */
[----:B0-----:R-:W3:Y:S01]  /*61620*/  LDL.LU R8, [R1+0x140] ;  /* 0x0001400001087983 */ /* 0x001ee20000300800 */
[----:B------:R-:W-:-:S05]  /*61630*/  IMAD.SHL.U32 R3, R3, 0x2, RZ ;  /* 0x0000000203037824 */ /* 0x000fca00078e00ff */
[----:B------:R-:W-:Y:S02]  /*61640*/  LOP3.LUT R28, R3, 0x30, RZ, 0x3c, !PT ;  /* 0x00000030031c7812 */ /* 0x000fe400078e3cff */
        /* <DEDUP_REMOVED lines=17> */
[----:B----4-:R-:W-:Y:S04]  /*61760*/  STS.U16 [R4+UR5+0x27200], R7 ;  /* 0x0272000704007988 */ /* 0x010fe80008000405 */
        /* <DEDUP_REMOVED lines=33> */
[----:B----4-:R-:W-:Y:S04]  /*61980*/  STS.U16 [R28+UR5+0x25300], R25 ;  /* 0x025300191c007988 */ /* 0x010fe80008000405 */
[----:B-1----:R-:W3:Y:S04]  /*61990*/  LDL.LU R27, [R1+0x2f4] ;  /* 0x0002f400011b7983 */ /* 0x002ee80000300800 */
[----:B------:R0:W-:Y:S04]  /*619a0*/  STS.U16 [R28+UR5+0x25380], R2 ;  /* 0x025380021c007988 */ /* 0x0001e80008000405 */
[----:B0-----:R-:W4:Y:S01]  /*619b0*/  LDL.LU R2, [R1+0x308] ;  /* 0x0003080001027983 */ /* 0x001f220000300800 */
[----:B------:R-:W0:Y:S03]  /*619c0*/  S2R R3, SR_TID.X ;  /* 0x0000000000037919 */ /* 0x000e260000002100 */
[----:B------:R-:W-:Y:S04]  /*619d0*/  STS.U16 [R28+UR5+0x25b00], R5 ;  /* 0x025b00051c007988 */ /* 0x000fe80008000405 */
[----:B------:R-:W-:Y:S04]  /*619e0*/  STS.U16 [R28+UR5+0x25b80], R26 ;  /* 0x025b801a1c007988 */ /* 0x000fe80008000405 */
[----:B------:R-:W-:Y:S04]  /*619f0*/  STS.U16 [R28+UR5+0x26300], R0 ;  /* 0x026300001c007988 */ /* 0x000fe80008000405 */
[----:B------:R-:W-:Y:S04]  /*61a00*/  STS.U16 [R28+UR5+0x26380], R29 ;  /* 0x0263801d1c007988 */ /* 0x000fe80008000405 */
[----:B------:R-:W2:Y:S04]  /*61a10*/  LDL.LU R13, [R1+0x13c] ;  /* 0x00013c00010d7983 */ /* 0x000ea80000300800 */
[----:B------:R-:W-:Y:S04]  /*61a20*/  STS.U16 [R28+UR5+0x26b00], R6 ;  /* 0x026b00061c007988 */ /* 0x000fe80008000405 */
[----:B------:R-:W2:Y:S04]  /*61a30*/  LDL.LU R23, [R1+0x150] ;  /* 0x0001500001177983 */ /* 0x000ea80000300800 */
[----:B------:R1:W-:Y:S04]  /*61a40*/  STS.U16 [R28+UR5+0x26b80], R7 ;  /* 0x026b80071c007988 */ /* 0x0003e80008000405 */
[----:B------:R-:W2:Y:S04]  /*61a50*/  LDL.LU R22, [R1+0x128] ;  /* 0x0001280001167983 */ /* 0x000ea80000300800 */
[----:B------:R0:W-:Y:S04]  /*61a60*/  STS.U16 [R28+UR5+0x27300], R4 ;  /* 0x027300041c007988 */ /* 0x0001e80008000405 */
[----:B-1----:R-:W2:Y:S04]  /*61a70*/  LDL.LU R7, [R1+0x1dc] ;  /* 0x0001dc0001077983 */ /* 0x002ea80000300800 */
[----:B0-----:R-:W2:Y:S04]  /*61a80*/  LDL.LU R4, [R1+0x110] ;  /* 0x0001100001047983 */ /* 0x001ea80000300800 */
[----:B------:R-:W2:Y:S04]  /*61a90*/  LDL.LU R9, [R1+0x20c] ;  /* 0x00020c0001097983 */ /* 0x000ea80000300800 */
[----:B------:R-:W2:Y:S01]  /*61aa0*/  LDL.LU R20, [R1+0xe0] ;  /* 0x0000e00001147983 */ /* 0x000ea20000300800 */
[----:B------:R-:W-:-:S05]  /*61ab0*/  LOP3.LUT R3, R3, 0x3f, RZ, 0xc0, !PT ;  /* 0x0000003f03037812 */ /* 0x000fca00078ec0ff */
[----:B------:R-:W-:-:S05]  /*61ac0*/  IMAD.SHL.U32 R3, R3, 0x2, RZ ;  /* 0x0000000203037824 */ /* 0x000fca00078e00ff */
[----:B------:R-:W-:Y:S02]  /*61ad0*/  LOP3.LUT R25, R3, 0x40, RZ, 0x3c, !PT ;  /* 0x0000004003197812 */ /* 0x000fe400078e3cff */
        /* <DEDUP_REMOVED lines=20> */
[----:B--2---:R1:W-:Y:S04]  /*61c20*/  STS.U16 [R28+UR5+0x27b00], R8 ;  /* 0x027b00081c007988 */ /* 0x0043e80008000405 */
[----:B0-----:R-:W2:Y:S04]  /*61c30*/  LDL.LU R2, [R1+0x54] ;  /* 0x0000540001027983 */ /* 0x001ea80000300800 */
[----:B-1----:R-:W4:Y:S04]  /*61c40*/  LDL.LU R8, [R1+0xf8] ;  /* 0x0000f80001087983 */ /* 0x002f280000300800 */
[----:B------:R-:W2:Y:S04]  /*61c50*/  LDL.LU R28, [R1+0x2e0] ;  /* 0x0002e000011c7983 */ /* 0x000ea80000300800 */
        /* <DEDUP_REMOVED lines=10> */
[----:B------:R-:W-:Y:S04]  /*61d00*/  STS.U16 [R25+UR5+0x21480], R3 ;  /* 0x0214800319007988 */ /* 0x000fe80008000405 */
[----:B----4-:R-:W-:Y:S04]  /*61d10*/  STS.U16 [R25+UR5+0x21c00], R8 ;  /* 0x021c000819007988 */ /* 0x010fe80008000405 */
        /* <DEDUP_REMOVED lines=13> */
[----:B------:R0:W-:Y:S04]  /*61df0*/  STS.U16 [R25+UR5+0x24c80], R24 ;  /* 0x024c801819007988 */ /* 0x0001e80008000405 */
[----:B------:R1:W-:Y:S04]  /*61e00*/  STS.U16 [R25+UR5+0x25400], R5 ;  /* 0x0254000519007988 */ /* 0x0003e80008000405 */
[----:B------:R-:W-:Y:S04]  /*61e10*/  STS.U16 [R25+UR5+0x25480], R26 ;  /* 0x0254801a19007988 */ /* 0x000fe80008000405 */
[----:B------:R-:W-:Y:S04]  /*61e20*/  STS.U16 [R25+UR5+0x25c00], R0 ;  /* 0x025c000019007988 */ /* 0x000fe80008000405 */
[----:B0-----:R-:W4:Y:S04]  /*61e30*/  LDL.LU R24, [R1+0x30c] ;  /* 0x00030c0001187983 */ /* 0x001f280000300800 */
[----:B------:R-:W-:Y:S04]  /*61e40*/  STS.U16 [R25+UR5+0x25c80], R29 ;  /* 0x025c801d19007988 */ /* 0x000fe80008000405 */
[----:B------:R0:W-:Y:S04]  /*61e50*/  STS.U16 [R25+UR5+0x26400], R6 ;  /* 0x0264000619007988 */ /* 0x0001e80008000405 */
[----:B-1----:R-:W4:Y:S04]  /*61e60*/  LDL.LU R5, [R1+0x138] ;  /* 0x0001380001057983 */ /* 0x002f280000300800 */
[----:B---3--:R1:W-:Y:S04]  /*61e70*/  STS.U16 [R25+UR5+0x26480], R27 ;  /* 0x0264801b19007988 */ /* 0x0083e80008000405 */
[----:B--2---:R2:W-:Y:S04]  /*61e80*/  STS.U16 [R25+UR5+0x26c00], R2 ;  /* 0x026c000219007988 */ /* 0x0045e80008000405 */
[----:B------:R3:W-:Y:S04]  /*61e90*/  STS.U16 [R25+UR5+0x26c80], R28 ;  /* 0x026c801c19007988 */ /* 0x0007e80008000405 */
[----:B0-----:R-:W4:Y:S04]  /*61ea0*/  LDL.LU R6, [R1+0x154] ;  /* 0x0001540001067983 */ /* 0x001f280000300800 */
[----:B-1----:R-:W4:Y:S04]  /*61eb0*/  LDL.LU R27, [R1+0x124] ;  /* 0x00012400011b7983 */ /* 0x002f280000300800 */
[----:B--2---:R-:W2:Y:S04]  /*61ec0*/  LDL.LU R2, [R1+0x1e4] ;  /* 0x0001e40001027983 */ /* 0x004ea80000300800 */
[----:B------:R-:W2:Y:S04]  /*61ed0*/  LDL.LU R26, [R1+0x10c] ;  /* 0x00010c00011a7983 */ /* 0x000ea80000300800 */
[----:B---3--:R-:W3:Y:S04]  /*61ee0*/  LDL.LU R28, [R1+0x1f8] ;  /* 0x0001f800011c7983 */ /* 0x008ee80000300800 */
[----:B------:R-:W3:Y:S01]  /*61ef0*/  LDL.LU R29, [R1+0xf4] ;  /* 0x0000f400011d7983 */ /* 0x000ee20000300800 */
[----:B------:R-:W0:Y:S03]  /*61f00*/  S2R R3, SR_TID.X ;  /* 0x0000000000037919 */ /* 0x000e260000002100 */
[----:B------:R1:W-:Y:S04]  /*61f10*/  STS.U16 [R25+UR5+0x27400], R4 ;  /* 0x0274000419007988 */ /* 0x0003e80008000405 */
[----:B-1----:R-:W3:Y:S01]  /*61f20*/  LDL.LU R4, [R1+0x210] ;  /* 0x0002100001047983 */ /* 0x002ee20000300800 */
[----:B0-----:R-:W-:-:S05]  /*61f30*/  LOP3.LUT R3, R3, 0x3f, RZ, 0xc0, !PT ;  /* 0x0000003f03037812 */ /* 0x001fca00078ec0ff */
        /* <DEDUP_REMOVED lines=16> */
[----:B------:R-:W-:Y:S04]  /*62040*/  STS.U16 [R25+UR5+0x27c80], R24 ;  /* 0x027c801819007988 */ /* 0x000fe80008000405 */
[----:B------:R0:W-:Y:S04]  /*62050*/  STS.U16 [R25+UR5+0x27c00], R7 ;  /* 0x027c000719007988 */ /* 0x0001e80008000405 */
[----:B------:R1:W-:Y:S04]  /*62060*/  STS.U16 [R0+UR5+0x20500], R5 ;  /* 0x0205000500007988 */ /* 0x0003e80008000405 */
[----:B0-----:R-:W4:Y:S04]  /*62070*/  LDL.LU R7, [R1+0x228] ;  /* 0x0002280001077983 */ /* 0x001f280000300800 */
[----:B------:R-:W4:Y:S04]  /*62080*/  LDL.LU R20, [R1+0x2d0] ;  /* 0x0002d00001147983 */ /* 0x000f280000300800 */
[----:B------:R-:W4:Y:S04]  /*62090*/  LDL.LU R24, [R1+0x2c] ;  /* 0x00002c0001187983 */ /* 0x000f280000300800 */
[----:B------:R-:W4:Y:S04]  /*620a0*/  LDL.LU R25, [R1+0x1bc] ;  /* 0x0001bc0001197983 */ /* 0x000f280000300800 */
[----:B-1----:R-:W4:Y:S04]  /*620b0*/  LDL.LU R5, [R1+0x2e4] ;  /* 0x0002e40001057983 */ /* 0x002f280000300800 */
[----:B------:R0:W-:Y:S04]  /*620c0*/  STS.U16 [R0+UR5+0x20580], R6 ;  /* 0x0205800600007988 */ /* 0x0001e80008000405 */
[----:B------:R1:W-:Y:S04]  /*620d0*/  STS.U16 [R0+UR5+0x20d00], R27 ;  /* 0x020d001b00007988 */ /* 0x0003e80008000405 */
[----:B--2---:R2:W-:Y:S04]  /*620e0*/  STS.U16 [R0+UR5+0x20d80], R2 ;  /* 0x020d800200007988 */ /* 0x0045e80008000405 */
[----:B------:R1:W-:Y:S04]  /*620f0*/  STS.U16 [R0+UR5+0x21500], R26 ;  /* 0x0215001a00007988 */ /* 0x0003e80008000405 */
[----:B---3--:R3:W-:Y:S04]  /*62100*/  STS.U16 [R0+UR5+0x21580], R28 ;  /* 0x0215801c00007988 */ /* 0x0087e80008000405 */
[----:B0-----:R-:W4:Y:S04]  /*62110*/  LDL.LU R6, [R1+0x4898] ;  /* 0x0048980001067983 */ /* 0x001f280000300800 */
[----:B-1----:R-:W4:Y:S04]  /*62120*/  LDL.LU R27, [R1+0x4894] ;  /* 0x00489400011b7983 */ /* 0x002f280000300800 */
[----:B--2---:R-:W2:Y:S04]  /*62130*/  LDL.LU R2, [R1+0x4890] ;  /* 0x0048900001027983 */ /* 0x004ea80000300800 */
[----:B------:R-:W2:Y:S04]  /*62140*/  LDL.LU R26, [R1+0x2fc] ;  /* 0x0002fc00011a7983 */ /* 0x000ea80000300800 */
[----:B---3--:R-:W3:Y:S04]  /*62150*/  LDL.LU R28, [R1+0x488c] ;  /* 0x00488c00011c7983 */ /* 0x008ee80000300800 */
[----:B------:R0:W-:Y:S04]  /*62160*/  STS.U16 [R0+UR5+0x21d00], R29 ;  /* 0x021d001d00007988 */ /* 0x0001e80008000405 */
[----:B0-----:R-:W2:Y:S04]  /*62170*/  LDL.LU R29, [R1+0x310] ;  /* 0x00031000011d7983 */ /* 0x001ea80000300800 */
[----:B------:R0:W-:Y:S04]  /*62180*/  STS.U16 [R0+UR5+0x21d80], R4 ;  /* 0x021d800400007988 */ /* 0x0001e80008000405 */
        /* <DEDUP_REMOVED lines=15> */
[----:B---3--:R0:W-:Y:S04]  /*62280*/  STS.U16 [R0+UR5+0x25d00], R28 ;  /* 0x025d001c00007988 */ /* 0x0081e80008000405 */
[----:B------:R-:W-:Y:S04]  /*62290*/  STS.U16 [R0+UR5+0x25d80], R20 ;  /* 0x025d801400007988 */ /* 0x000fe80008000405 */
[----:B------:R-:W-:Y:S04]  /*622a0*/  STS.U16 [R0+UR5+0x26500], R24 ;  /* 0x0265001800007988 */ /* 0x000fe80008000405 */
[----:B------:R-:W-:Y:S04]  /*622b0*/  STS.U16 [R0+UR5+0x26580], R25 ;  /* 0x0265801900007988 */ /* 0x000fe80008000405 */
[----:B--2---:R1:W-:Y:S04]  /*622c0*/  STS.U16 [R0+UR5+0x26d00], R2 ;  /* 0x026d000200007988 */ /* 0x0043e80008000405 */
[----:B0-----:R-:W2:Y:S04]  /*622d0*/  LDL.LU R28, [R1+0x158] ;  /* 0x00015800011c7983 */ /* 0x001ea80000300800 */
[----:B-1----:R-:W3:Y:S04]  /*622e0*/  LDL.LU R2, [R1+0x4888] ;  /* 0x0048880001027983 */ /* 0x002ee80000300800 */
        /* <DEDUP_REMOVED lines=13> */
[----:B------:R-:W-:Y:S04]  /*623c0*/  STS.U16 [R0+UR5+0x27500], R27 ;  /* 0x0275001b00007988 */ /* 0x000fe80008000405 */
[----:B------:R-:W4:Y:S04]  /*623d0*/  LDL.LU R24, [R1+0x274] ;  /* 0x0002740001187983 */ /* 0x000f280000300800 */
[----:B------:R1:W-:Y:S04]  /*623e0*/  STS.U16 [R0+UR5+0x27580], R26 ;  /* 0x0275801a00007988 */ /* 0x0003e80008000405 */
[----:B------:R-:W4:Y:S04]  /*623f0*/  LDL.LU R25, [R1+0x14] ;  /* 0x0000140001197983 */ /* 0x000f280000300800 */
[----:B------:R-:W-:Y:S04]  /*62400*/  STS.U16 [R0+UR5+0x27d00], R6 ;  /* 0x027d000600007988 */ /* 0x000fe80008000405 */
[----:B------:R1:W-:Y:S04]  /*62410*/  STS.U16 [R0+UR5+0x27d80], R29 ;  /* 0x027d801d00007988 */ /* 0x0003e80008000405 */
[----:B0-----:R-:W4:Y:S04]  /*62420*/  LDL.LU R5, [R1+0x28c] ;  /* 0x00028c0001057983 */ /* 0x001f280000300800 */
[----:B-1----:R-:W4:Y:S04]  /*62430*/  LDL.LU R26, [R1+0x10] ;  /* 0x00001000011a7983 */ /* 0x002f280000300800 */
[----:B------:R-:W4:Y:S04]  /*62440*/  LDL.LU R0, [R1+0x2a4] ;  /* 0x0002a40001007983 */ /* 0x000f280000300800 */
[----:B------:R-:W4:Y:S01]  /*62450*/  LDL.LU R29, [R1+0xc] ;  /* 0x00000c00011d7983 */ /* 0x000f220000300800 */
[----:B------:R-:W0:Y:S02]  /*62460*/  S2R R3, SR_TID.X ;  /* 0x0000000000037919 */ /* 0x000e240000002100 */
[----:B0-----:R-:W-:-:S05]  /*62470*/  LOP3.LUT R3, R3, 0x3f, RZ, 0xc0, !PT ;  /* 0x0000003f03037812 */ /* 0x001fca00078ec0ff */
[----:B------:R-:W-:-:S05]  /*62480*/  IMAD.SHL.U32 R3, R3, 0x2, RZ ;  /* 0x0000000203037824 */ /* 0x000fca00078e00ff */
[----:B------:R-:W-:-:S05]  /*62490*/  LOP3.LUT R7, R3, 0x60, RZ, 0x3c, !PT ;  /* 0x0000006003077812 */ /* 0x000fca00078e3cff */
[----:B------:R0:W-:Y:S04]  /*624a0*/  STS.U16 [R7+UR5+0x20600], R4 ;  /* 0x0206000407007988 */ /* 0x0001e80008000405 */
[----:B0-----:R-:W4:Y:S04]  /*624b0*/  LDL.LU R4, [R1+0x2bc] ;  /* 0x0002bc0001047983 */ /* 0x001f280000300800 */
[----:B--2---:R0:W-:Y:S04]  /*624c0*/  STS.U16 [R7+UR5+0x20680], R28 ;  /* 0x0206801c07007988 */ /* 0x0041e80008000405 */
[----:B---3--:R1:W-:Y:S04]  /*624d0*/  STS.U16 [R7+UR5+0x20e00], R2 ;  /* 0x020e000207007988 */ /* 0x0083e80008000405 */
[----:B----4-:R2:W-:Y:S04]  /*624e0*/  STS.U16 [R7+UR5+0x20e80], R9 ;  /* 0x020e800907007988 */ /* 0x0105e80008000405 */
[----:B0-----:R-:W3:Y:S04]  /*624f0*/  LDL.LU R28, [R1+0x2d4] ;  /* 0x0002d400011c7983 */ /* 0x001ee80000300800 */
[----:B-1----:R-:W4:Y:S04]  /*62500*/  LDL.LU R2, [R1+0x1b8] ;  /* 0x0001b80001027983 */ /* 0x002f280000300800 */
[----:B------:R-:W3:Y:S04]  /*62510*/  LDL.LU R3, [R1] ;  /* 0x0000000001037983 */ /* 0x000ee80000300800 */
[----:B------:R-:W3:Y:S04]  /*62520*/  LDL.LU R6, [R1+0x2e8] ;  /* 0x0002e80001067983 */ /* 0x000ee80000300800 */
[----:B------:R-:W3:Y:S04]  /*62530*/  LDL.LU R27, [R1+0x300] ;  /* 0x00030000011b7983 */ /* 0x000ee80000300800 */
[----:B------:R-:W3:Y:S04]  /*62540*/  LDL.LU R8, [R1+0x314] ;  /* 0x0003140001087983 */ /* 0x000ee80000300800 */
[----:B------:R0:W-:Y:S04]  /*62550*/  STS.U16 [R7+UR5+0x21600], R10 ;  /* 0x0216000a07007988 */ /* 0x0001e80008000405 */
[----:B--2---:R-:W2:Y:S04]  /*62560*/  LDL.LU R9, [R1+0x130] ;  /* 0x0001300001097983 */ /* 0x004ea80000300800 */
        /* <DEDUP_REMOVED lines=34> */
[----:B0-----:R-:W4:Y:S04]  /*62790*/  LDL.LU R4, [R1+0x484c] ;  /* 0x00484c0001047983 */ /* 0x001f280000300800 */
[----:B--2---:R0:W-:Y:S04]  /*627a0*/  STS.U16 [R7+UR5+0x25e00], R29 ;  /* 0x025e001d07007988 */ /* 0x0041e80008000405 */
[----:B---3--:R1:W-:Y:S04]  /*627b0*/  STS.U16 [R7+UR5+0x25e80], R28 ;  /* 0x025e801c07007988 */ /* 0x0083e80008000405 */
[----:B------:R2:W-:Y:S04]  /*627c0*/  STS.U16 [R7+UR5+0x26600], R0 ;  /* 0x0266000007007988 */ /* 0x0005e80008000405 */
[----:B0-----:R-:W3:Y:S04]  /*627d0*/  LDL.LU R29, [R1+0x4848] ;  /* 0x00484800011d7983 */ /* 0x001ee80000300800 */
[----:B-1----:R-:W3:Y:S04]  /*627e0*/  LDL.LU R28, [R1+0x4844] ;  /* 0x00484400011c7983 */ /* 0x002ee80000300800 */
[----:B--2---:R-:W2:Y:S04]  /*627f0*/  LDL.LU R0, [R1+0x4840] ;  /* 0x0048400001007983 */ /* 0x004ea80000300800 */
[----:B----4-:R0:W-:Y:S04]  /*62800*/  STS.U16 [R7+UR5+0x26680], R2 ;  /* 0x0266800207007988 */ /* 0x0101e80008000405 */
        /* <DEDUP_REMOVED lines=9> */
[----:B--2---:R0:W-:Y:S04]  /*628a0*/  STS.U16 [R13+UR5+0x20f00], R0 ;  /* 0x020f00000d007988 */ /* 0x0041e80008000405 */
[----:B0-----:R-:W2:Y:S04]  /*628b0*/  LDL.LU R0, [R1+0x4838] ;  /* 0x0048380001007983 */ /* 0x001ea80000300800 */
[----:B------:R-:W-:Y:S04]  /*628c0*/  STS.U16 [R13+UR5+0x20f80], R11 ;  /* 0x020f800b0d007988 */ /* 0x000fe80008000405 */
[----:B---3--:R0:W-:Y:S04]  /*628d0*/  STS.U16 [R13+UR5+0x21700], R28 ;  /* 0x0217001c0d007988 */ /* 0x0081e80008000405 */
[----:B0-----:R-:W3:Y:S04]  /*628e0*/  LDL.LU R28, [R1+0x4834] ;  /* 0x00483400011c7983 */ /* 0x001ee80000300800 */
[----:B------:R-:W-:Y:S04]  /*628f0*/  STS.U16 [R13+UR5+0x21780], R12 ;  /* 0x0217800c0d007988 */ /* 0x000fe80008000405 */
[----:B------:R0:W-:Y:S04]  /*62900*/  STS.U16 [R13+UR5+0x21f00], R29 ;  /* 0x021f001d0d007988 */ /* 0x0001e80008000405 */
[----:B----4-:R1:W-:Y:S04]  /*62910*/  STS.U16 [R13+UR5+0x21f80], R2 ;  /* 0x021f80020d007988 */ /* 0x0103e80008000405 */
[----:B------:R4:W-:Y:S04]  /*62920*/  STS.U16 [R13+UR5+0x22700], R4 ;  /* 0x022700040d007988 */ /* 0x0009e80008000405 */
[----:B0-----:R-:W3:Y:S04]  /*62930*/  LDL.LU R29, [R1+0x4830] ;  /* 0x00483000011d7983 */ /* 0x001ee80000300800 */
[----:B-1----:R-:W3:Y:S04]  /*62940*/  LDL.LU R2, [R1+0x482c] ;  /* 0x00482c0001027983 */ /* 0x002ee80000300800 */
[----:B----4-:R-:W4:Y:S04]  /*62950*/  LDL.LU R4, [R1+0x4828] ;  /* 0x0048280001047983 */ /* 0x010f280000300800 */
[----:B--2---:R0:W-:Y:S04]  /*62960*/  STS.U16 [R13+UR5+0x22780], R0 ;  /* 0x022780000d007988 */ /* 0x0041e80008000405 */
[----:B0-----:R-:W2:Y:S04]  /*62970*/  LDL.LU R0, [R1+0x4824] ;  /* 0x0048240001007983 */ /* 0x001ea80000300800 */
[----:B------:R-:W-:Y:S04]  /*62980*/  STS.U16 [R13+UR5+0x22f00], R25 ;  /* 0x022f00190d007988 */ /* 0x000fe80008000405 */
[----:B---3--:R0:W-:Y:S04]  /*62990*/  STS.U16 [R13+UR5+0x22f80], R28 ;  /* 0x022f801c0d007988 */ /* 0x0081e80008000405 */
[----:B0-----:R-:W3:Y:S04]  /*629a0*/  LDL.LU R28, [R1+0x4820] ;  /* 0x00482000011c7983 */ /* 0x001ee80000300800 */
[----:B------:R-:W-:Y:S04]  /*629b0*/  STS.U16 [R13+UR5+0x23700], R24 ;  /* 0x023700180d007988 */ /* 0x000fe80008000405 */
[----:B------:R0:W-:Y:S04]  /*629c0*/  STS.U16 [R13+UR5+0x23780], R29 ;  /* 0x0237801d0d007988 */ /* 0x0001e80008000405 */
[----:B------:R-:W-:Y:S04]  /*629d0*/  STS.U16 [R13+UR5+0x23f00], R20 ;  /* 0x023f00140d007988 */ /* 0x000fe80008000405 */
[----:B------:R1:W-:Y:S04]  /*629e0*/  STS.U16 [R13+UR5+0x23f80], R2 ;  /* 0x023f80020d007988 */ /* 0x0003e80008000405 */
[----:B------:R-:W-:Y:S04]  /*629f0*/  STS.U16 [R13+UR5+0x24700], R18 ;  /* 0x024700120d007988 */ /* 0x000fe80008000405 */
[----:B0-----:R-:W4:Y:S04]  /*62a00*/  LDL.LU R29, [R1+0x481c] ;  /* 0x00481c00011d7983 */ /* 0x001f280000300800 */
[----:B-1----:R-:W4:Y:S04]  /*62a10*/  LDL.LU R2, [R1+0x4818] ;  /* 0x0048180001027983 */ /* 0x002f280000300800 */
[----:B--2---:R0:W-:Y:S04]  /*62a20*/  STS.U16 [R13+UR5+0x24780], R0 ;  /* 0x024780000d007988 */ /* 0x0041e80008000405 */
[----:B0-----:R-:W2:Y:S04]  /*62a30*/  LDL.LU R0, [R1+0x4814] ;  /* 0x0048140001007983 */ /* 0x001ea80000300800 */
[----:B------:R-:W-:Y:S04]  /*62a40*/  STS.U16 [R13+UR5+0x24f00], R16 ;  /* 0x024f00100d007988 */ /* 0x000fe80008000405 */
[----:B---3--:R0:W-:Y:S04]  /*62a50*/  STS.U16 [R13+UR5+0x24f80], R28 ;  /* 0x024f801c0d007988 */ /* 0x0081e80008000405 */
[----:B0-----:R-:W3:Y:S04]  /*62a60*/  LDL.LU R28, [R1+0x4810] ;  /* 0x00481000011c7983 */ /* 0x001ee80000300800 */
[----:B------:R-:W-:Y:S04]  /*62a70*/  STS.U16 [R13+UR5+0x25700], R14 ;  /* 0x0257000e0d007988 */ /* 0x000fe80008000405 */
[----:B----4-:R0:W-:Y:S04]  /*62a80*/  STS.U16 [R13+UR5+0x25780], R29 ;  /* 0x0257801d0d007988 */ /* 0x0101e80008000405 */
[----:B------:R-:W-:Y:S04]  /*62a90*/  STS.U16 [R13+UR5+0x25f00], R15 ;  /* 0x025f000f0d007988 */ /* 0x000fe80008000405 */
[----:B------:R1:W-:Y:S04]  /*62aa0*/  STS.U16 [R13+UR5+0x25f80], R2 ;  /* 0x025f80020d007988 */ /* 0x0003e80008000405 */
[----:B------:R-:W-:Y:S04]  /*62ab0*/  STS.U16 [R13+UR5+0x26700], R17 ;  /* 0x026700110d007988 */ /* 0x000fe80008000405 */
[----:B0-----:R-:W4:Y:S04]  /*62ac0*/  LDL.LU R29, [R1+0x480c] ;  /* 0x00480c00011d7983 */ /* 0x001f280000300800 */
[----:B-1----:R-:W4:Y:S01]  /*62ad0*/  LDL.LU R2, [R1+0x4808] ;  /* 0x0048080001027983 */ /* 0x002f220000300800 */
[----:B------:R-:W0:Y:S03]  /*62ae0*/  S2R R3, SR_TID.X ;  /* 0x0000000000037919 */ /* 0x000e260000002100 */
[----:B--2---:R1:W-:Y:S04]  /*62af0*/  STS.U16 [R13+UR5+0x26780], R0 ;  /* 0x026780000d007988 */ /* 0x0043e80008000405 */
[----:B-1----:R-:W2:Y:S04]  /*62b00*/  LDL.LU R0, [R1+0x4804] ;  /* 0x0048040001007983 */ /* 0x002ea80000300800 */
[----:B------:R-:W-:Y:S04]  /*62b10*/  STS.U16 [R13+UR5+0x26f00], R19 ;  /* 0x026f00130d007988 */ /* 0x000fe80008000405 */
[----:B---3--:R1:W-:Y:S04]  /*62b20*/  STS.U16 [R13+UR5+0x26f80], R28 ;  /* 0x026f801c0d007988 */ /* 0x0083e80008000405 */
[----:B------:R-:W-:Y:S04]  /*62b30*/  STS.U16 [R13+UR5+0x27700], R21 ;  /* 0x027700150d007988 */ /* 0x000fe80008000405 */
[----:B------:R-:W-:Y:S04]  /*62b40*/  STS.U16 [R13+UR5+0x27780], R22 ;  /* 0x027780160d007988 */ /* 0x000fe80008000405 */
[----:B------:R-:W-:Y:S01]  /*62b50*/  STS.U16 [R13+UR5+0x27f00], R4 ;  /* 0x027f00040d007988 */ /* 0x000fe20008000405 */
[----:B-1----:R-:W1:Y:S03]  /*62b60*/  LDC R28, c[0x0][0x3a8] ;  /* 0x0000ea00ff1c7b82 */ /* 0x002e660000000800 */
[----:B------:R3:W-:Y:S01]  /*62b70*/  STS.U16 [R13+UR5+0x27f80], R23 ;  /* 0x027f80170d007988 */ /* 0x0007e20008000405 */
[----:B0-----:R-:W-:-:S05]  /*62b80*/  LOP3.LUT R3, R3, 0x3f, RZ, 0xc0, !PT ;  /* 0x0000003f03037812 */ /* 0x001fca00078ec0ff */
[----:B------:R-:W-:Y:S02]  /*62b90*/  IMAD.SHL.U32 R3, R3, 0x2, RZ ;  /* 0x0000000203037824 */ /* 0x000fe400078e00ff */
[----:B-1----:R-:W-:-:S04]  /*62ba0*/  IMAD.SHL.U32 R28, R28, 0x80, RZ ;  /* 0x000000801c1c7824 */ /* 0x002fc800078e00ff */
[----:B------:R-:W-:Y:S01]  /*62bb0*/  IMAD.SHL.U32 R28, R28, 0x2, RZ ;  /* 0x000000021c1c7824 */ /* 0x000fe200078e00ff */
[----:B------:R-:W0:Y:S01]  /*62bc0*/  S2R R12, SR_TID.X ;  /* 0x00000000000c7919 */ /* 0x000e220000002100 */
[----:B------:R-:W-:Y:S06]  /*62bd0*/  BAR.SYNC.DEFER_BLOCKING 0x0 ;  /* 0x0000000000007b1d */ /* 0x000fec0000010000 */
[----:B--2---:R-:W-:Y:S04]  /*62be0*/  STL [R1+0x49b8], R0 ;  /* 0x0049b80001007387 */ /* 0x004fe80000100800 */
[----:B----4-:R-:W-:Y:S01]  /*62bf0*/  STL [R1+0x4804], R2 ;  /* 0x0048040201007387 */ /* 0x010fe20000100800 */
[C---:B0-----:R-:W-:Y:S01]  /*62c00*/  LOP3.LUT R16, R12.reuse, 0x7, RZ, 0xc0, !PT ;  /* 0x000000070c107812 */ /* 0x041fe200078ec0ff */
[----:B---3--:R-:W-:-:S04]  /*62c10*/  IMAD.SHL.U32 R13, R12, 0x2, RZ ;  /* 0x000000020c0d7824 */ /* 0x008fc800078e00ff */
[----:B------:R-:W-:-:S05]  /*62c20*/  IMAD R16, R16, 0x110, RZ ;  /* 0x0000011010107824 */ /* 0x000fca00078e02ff */
[----:B------:R-:W-:Y:S02]  /*62c30*/  LOP3.LUT R16, R16, 0x30, R13, 0x78, !PT ;  /* 0x0000003010107812 */ /* 0x000fe400078e780d */
[----:B------:R-:W-:Y:S04]  /*62c40*/  LDSM.16.MT88.4 R12, [R29+UR5] ;  /* 0x000000051d0c783b */ /* 0x000fe80008004200 */
[----:B------:R-:W0:Y:S04]  /*62c50*/  LDSM.16.M88.4 R8, [R16+UR5+0x20800] ;  /* 0x020800051008783b */ /* 0x000e280008000200 */
[----:B------:R-:W1:Y:S04]  /*62c60*/  LDSM.16.M88.4 R4, [R16+UR5+0x21000] ;  /* 0x021000051004783b */ /* 0x000e680008000200 */
[----:B------:R-:W2:Y:S04]  /*62c70*/  LDSM.16.M88.4 R20, [R16+UR5+0x20000] ;  /* 0x020000051014783b */ /* 0x000ea80008000200 */
[----:B------:R-:W3:Y:S04]  /*62c80*/  LDSM.16.M88.4 R24, [R16+UR5+0x21800] ;  /* 0x021800051018783b */ /* 0x000ee80008000200 */
[----:B0-----:R-:W-:Y:S04]  /*62c90*/  STL.64 [R1+0x10], R8 ;  /* 0x0000100801007387 */ /* 0x001fe80000100a00 */
[----:B------:R-:W-:Y:S01]  /*62ca0*/  STL.64 [R1+0x18], R10 ;  /* 0x0000180a01007387 */ /* 0x000fe20000100a00 */
[----:B-1----:R-:W-:-:S02]  /*62cb0*/  IMAD.MOV.U32 R2, RZ, RZ, R4 ;  /* 0x000000ffff027224 */ /* 0x002fc400078e0004 */
[----:B------:R-:W-:Y:S01]  /*62cc0*/  IMAD.MOV.U32 R0, RZ, RZ, R5 ;  /* 0x000000ffff007224 */ /* 0x000fe200078e0005 */
[----:B------:R-:W-:Y:S04]  /*62cd0*/  STL.64 [R1], R4 ;  /* 0x0000000401007387 */ /* 0x000fe80000100a00 */
[----:B------:R-:W-:Y:S04]  /*62ce0*/  STL.64 [R1+0x8], R6 ;  /* 0x0000080601007387 */ /* 0x000fe80000100a00 */
[----:B--2---:R-:W-:Y:S04]  /*62cf0*/  STL.64 [R1+0x20], R20 ;  /* 0x0000201401007387 */ /* 0x004fe80000100a00 */
[----:B------:R-:W-:Y:S04]  /*62d00*/  STL.64 [R1+0x28], R22 ;  /* 0x0000281601007387 */ /* 0x000fe80000100a00 */
[----:B------:R-:W0:Y:S04]  /*62d10*/  LDSM.16.M88.4 R8, [R16+UR5+0x22000] ;  /* 0x022000051008783b */ /* 0x000e280008000200 */
[----:B---3--:R-:W-:Y:S04]  /*62d20*/  STL [R1+0xcd4c], R26 ;  /* 0x00cd4c1a01007387 */ /* 0x008fe80000100800 */
[----:B------:R-:W-:Y:S04]  /*62d30*/  STL [R1+0xcd48], R27 ;  /* 0x00cd481b01007387 */ /* 0x000fe80000100800 */
[----:B------:R-:W1:Y:S04]  /*62d40*/  LDSM.16.M88.4 R4, [R16+UR5+0x22800] ;  /* 0x022800051004783b */ /* 0x000e680008000200 */
[----:B------:R-:W-:Y:S04]  /*62d50*/  STL.64 [R1+0xd7f8], R24 ;  /* 0x00d7f81801007387 */ /* 0x000fe80000100a00 */
[----:B------:R-:W2:Y:S04]  /*62d60*/  LDSM.16.M88.4 R24, [R16+UR5+0x23000] ;  /* 0x023000051018783b */ /* 0x000ea80008000200 */
[----:B0-----:R-:W-:Y:S04]  /*62d70*/  STL [R1+0xc7e4], R10 ;  /* 0x00c7e40a01007387 */ /* 0x001fe80000100800 */
[----:B------:R-:W-:Y:S04]  /*62d80*/  STL [R1+0xc7e0], R11 ;  /* 0x00c7e00b01007387 */ /* 0x000fe80000100800 */
[----:B-1----:R-:W-:Y:S04]  /*62d90*/  STL [R1+0xc7dc], R6 ;  /* 0x00c7dc0601007387 */ /* 0x002fe80000100800 */
[----:B------:R-:W-:Y:S04]  /*62da0*/  STL [R1+0xc7d8], R7 ;  /* 0x00c7d80701007387 */ /* 0x000fe80000100800 */
[----:B--2---:R-:W-:Y:S04]  /*62db0*/  STL.64 [R1+0x30], R24 ;  /* 0x0000301801007387 */ /* 0x004fe80000100a00 */
[----:B------:R-:W-:Y:S04]  /*62dc0*/  STL.64 [R1+0x38], R26 ;  /* 0x0000381a01007387 */ /* 0x000fe80000100a00 */
[----:B------:R-:W0:Y:S02]  /*62dd0*/  LDSM.16.M88.4 R24, [R16+UR5+0x23800] ;  /* 0x023800051018783b */ /* 0x000e240008000200 */
[----:B0-----:R-:W-:-:S02]  /*62de0*/  IMAD.MOV.U32 R11, RZ, RZ, R24 ;  /* 0x000000ffff0b7224 */ /* 0x001fc400078e0018 */
[----:B------:R0:W-:Y:S01]  /*62df0*/  STL.64 [R1+0xc0], R24 ;  /* 0x0000c01801007387 */ /* 0x0001e20000100a00 */
[----:B------:R-:W-:-:S03]  /*62e00*/  IMAD.MOV.U32 R10, RZ, RZ, R25 ;  /* 0x000000ffff0a7224 */ /* 0x000fc600078e0019 */
[----:B------:R-:W-:Y:S01]  /*62e10*/  STL.64 [R1+0xc8], R26 ;  /* 0x0000c81a01007387 */ /* 0x000fe20000100a00 */
[----:B0-----:R-:W-:Y:S02]  /*62e20*/  IMAD.MOV.U32 R24, RZ, RZ, R2 ;  /* 0x000000ffff187224 */ /* 0x001fe400078e0002 */
[----:B------:R-:W-:-:S05]  /*62e30*/  IMAD.MOV.U32 R25, RZ, RZ, R0 ;  /* 0x000000ffff197224 */ /* 0x000fca00078e0000 */
[----:B------:R0:W-:Y:S04]  /*62e40*/  STL.64 [R1+0xd810], R24 ;  /* 0x00d8101801007387 */ /* 0x0001e80000100a00 */
[----:B0-----:R-:W2:Y:S04]  /*62e50*/  LDL.64 R24, [R1+0x10] ;  /* 0x0000100001187983 */ /* 0x001ea80000100a00 */
[----:B--2---:R-:W-:Y:S04]  /*62e60*/  STL.64 [R1+0xd818], R24 ;  /* 0x00d8181801007387 */ /* 0x004fe80000100a00 */
[----:B------:R-:W0:Y:S04]  /*62e70*/  LDSM.16.M88.4 R24, [R16+UR5+0x24000] ;  /* 0x024000051018783b */ /* 0x000e280008000200 */
[----:B------:R-:W-:Y:S04]  /*62e80*/  STL.64 [R1+0xd7f0], R10 ;  /* 0x00d7f00a01007387 */ /* 0x000fe80000100a00 */
[----:B------:R-:W-:Y:S04]  /*62e90*/  STL.64 [R1+0xd7e8], R8 ;  /* 0x00d7e80801007387 */ /* 0x000fe80000100a00 */
[----:B------:R-:W-:Y:S01]  /*62ea0*/  LDSM.16.M88.4 R8, [R16+UR5+0x25800] ;  /* 0x025800051008783b */ /* 0x000fe20008000200 */
[----:B0-----:R-:W-:-:S03]  /*62eb0*/  IMAD.MOV.U32 R7, RZ, RZ, R24 ;  /* 0x000000ffff077224 */ /* 0x001fc600078e0018 */
[----:B------:R0:W-:Y:S01]  /*62ec0*/  STL.64 [R1+0xb0], R24 ;  /* 0x0000b01801007387 */ /* 0x0001e20000100a00 */
[----:B------:R-:W-:-:S03]  /*62ed0*/  IMAD.MOV.U32 R6, RZ, RZ, R25 ;  /* 0x000000ffff067224 */ /* 0x000fc600078e0019 */
[----:B------:R1:W-:Y:S04]  /*62ee0*/  STL.64 [R1+0xb8], R26 ;  /* 0x0000b81a01007387 */ /* 0x0003e80000100a00 */
[----:B------:R-:W-:Y:S04]  /*62ef0*/  STL.64 [R1+0xd808], R6 ;  /* 0x00d8080601007387 */ /* 0x000fe80000100a00 */
[----:B------:R-:W-:Y:S04]  /*62f00*/  STL.64 [R1+0xd800], R4 ;  /* 0x00d8000401007387 */ /* 0x000fe80000100a00 */
[----:B0-----:R-:W2:Y:S04]  /*62f10*/  LDL.LU.64 R24, [R1+0x1ba0] ;  /* 0x001ba00001187983 */ /* 0x001ea80000300a00 */
[----:B-1----:R-:W2:Y:S04]  /*62f20*/  LDL.LU.64 R26, [R1+0x1ba8] ;  /* 0x001ba800011a7983 */ /* 0x002ea80000300a00 */
[----:B------:R-:W0:Y:S04]  /*62f30*/  LDSM.16.M88.4 R4, [R16+UR5+0x24800] ;  /* 0x024800051004783b */ /* 0x000e280008000200 */
[----:B0-----:R-:W-:Y:S04]  /*62f40*/  STL.64 [R1+0xa0], R4 ;  /* 0x0000a00401007387 */ /* 0x001fe80000100a00 */
[----:B------:R-:W-:Y:S04]  /*62f50*/  STL.64 [R1+0xa8], R6 ;  /* 0x0000a80601007387 */ /* 0x000fe80000100a00 */
[----:B------:R-:W0:Y:S04]  /*62f60*/  LDSM.16.M88.4 R4, [R16+UR5+0x25000] ;  /* 0x025000051004783b */ /* 0x000e280008000200 */
[----:B0-----:R-:W-:Y:S01]  /*62f70*/  STL.64 [R1+0x90], R4 ;  /* 0x0000900401007387 */ /* 0x001fe20000100a00 */
[----:B------:R-:W-:-:S02]  /*62f80*/  IMAD.MOV.U32 R28, RZ, RZ, R4 ;  /* 0x000000ffff1c7224 */ /* 0x000fc400078e0004 */
[----:B------:R-:W-:Y:S01]  /*62f90*/  IMAD.MOV.U32 R3, RZ, RZ, R5 ;  /* 0x000000ffff037224 */ /* 0x000fe200078e0005 */
[----:B------:R-:W-:Y:S04]  /*62fa0*/  STL.64 [R1+0x98], R6 ;  /* 0x0000980601007387 */ /* 0x000fe80000100a00 */
[----:B------:R-:W0:Y:S04]  /*62fb0*/  LDSM.16.M88.4 R4, [R16+UR5+0x26000] ;  /* 0x026000051004783b */ /* 0x000e280008000200 */
[----:B------:R-:W-:Y:S04]  /*62fc0*/  STL.64 [R1+0x80], R8 ;  /* 0x0000800801007387 */ /* 0x000fe80000100a00 */
[----:B------:R-:W-:Y:S04]  /*62fd0*/  STL.64 [R1+0x88], R10 ;  /* 0x0000880a01007387 */ /* 0x000fe80000100a00 */
[----:B------:R-:W1:Y:S04]  /*62fe0*/  LDSM.16.M88.4 R8, [R16+UR5+0x26800] ;  /* 0x026800051008783b */ /* 0x000e680008000200 */
[----:B0-----:R-:W-:Y:S04]  /*62ff0*/  STL.64 [R1+0x70], R4 ;  /* 0x0000700401007387 */ /* 0x001fe80000100a00 */
[----:B------:R-:W-:Y:S04]  /*63000*/  STL.64 [R1+0x78], R6 ;  /* 0x0000780601007387 */ /* 0x000fe80000100a00 */
[----:B------:R-:W0:Y:S04]  /*63010*/  LDSM.16.M88.4 R4, [R16+UR5+0x27000] ;  /* 0x027000051004783b */ /* 0x000e280008000200 */
[----:B-1----:R-:W-:Y:S04]  /*63020*/  STL.64 [R1+0x60], R8 ;  /* 0x0000600801007387 */ /* 0x002fe80000100a00 */
[----:B------:R-:W-:Y:S04]  /*63030*/  STL.64 [R1+0x68], R10 ;  /* 0x0000680a01007387 */ /* 0x000fe80000100a00 */
[----:B------:R-:W1:Y:S04]  /*63040*/  LDSM.16.M88.4 R8, [R16+UR5+0x27800] ;  /* 0x027800051008783b */ /* 0x000e680008000200 */
[----:B------:R-:W3:Y:S04]  /*63050*/  LDSM.16.MT88.4 R16, [R29+UR5+0x80] ;  /* 0x000080051d10783b */ /* 0x000ee80008004200 */
[----:B0-----:R0:W-:Y:S04]  /*63060*/  STL.64 [R1+0x50], R4 ;  /* 0x0000500401007387 */ /* 0x0011e80000100a00 */
[----:B------:R4:W-:Y:S04]  /*63070*/  STL.64 [R1+0x58], R6 ;  /* 0x0000580601007387 */ /* 0x0009e80000100a00 */
[----:B0-----:R-:W2:Y:S04]  /*63080*/  LDL.LU.64 R4, [R1+0x19a0] ;  /* 0x0019a00001047983 */ /* 0x001ea80000300a00 */
[----:B----4-:R-:W4:Y:S04]  /*63090*/  LDL.LU.64 R6, [R1+0x19a8] ;  /* 0x0019a80001067983 */ /* 0x010f280000300a00 */
[----:B-1----:R0:W-:Y:S04]  /*630a0*/  STL.64 [R1+0x40], R8 ;  /* 0x0000400801007387 */ /* 0x0021e80000100a00 */
[----:B------:R1:W-:Y:S04]  /*630b0*/  STL.64 [R1+0x48], R10 ;  /* 0x0000480a01007387 */ /* 0x0003e80000100a00 */
[----:B0-----:R-:W4:Y:S04]  /*630c0*/  LDL.LU.64 R8, [R1+0x18a0] ;  /* 0x0018a00001087983 */ /* 0x001f280000300a00 */
[----:B-1----:R-:W4:Y:S04]  /*630d0*/  LDL.LU.64 R10, [R1+0x18a8] ;  /* 0x0018a800010a7983 */ /* 0x002f280000300a00 */
[----:B---3--:R-:W-:Y:S04]  /*630e0*/  STL.64 [R1+0xd760], R18 ;  /* 0x00d7601201007387 */ /* 0x008fe80000100a00 */
[----:B------:R0:W-:Y:S04]  /*630f0*/  STL.64 [R1+0xd758], R16 ;  /* 0x00d7581001007387 */ /* 0x0001e80000100a00 */
[----:B0-----:R-:W3:Y:S04]  /*63100*/  LDL.LU.64 R16, [R1+0x1aa0] ;  /* 0x001aa00001107983 */ /* 0x001ee80000300a00 */
[----:B------:R-:W3:Y:S01]  /*63110*/  LDL.LU.64 R18, [R1+0x1aa8] ;  /* 0x001aa80001127983 */ /* 0x000ee20000300a00 */
[----:B--2---:R-:W-:-:S15]  /*63120*/  HMMA.16816.F32.BF16 R24, R12, R20, R24 ;  /* 0x000000140c18723c */ /* 0x004fde0000041818 */
[----:B------:R-:W-:-:S04]  /*63130*/  NOP ;  /* 0x0000000000007918 */ /* 0x000fc80000000000 */
[----:B------:R0:W-:Y:S04]  /*63140*/  STL.64 [R1+0x870], R24 ;  /* 0x0008701801007387 */ /* 0x0001e80000100a00 */
[----:B------:R-:W-:Y:S04]  /*63150*/  STL.64 [R1+0x878], R26 ;  /* 0x0008781a01007387 */ /* 0x000fe80000100a00 */
[----:B0-----:R-:W3:Y:S01]  /*63160*/  LDL.LU.64 R24, [R1+0xd818] ;  /* 0x00d8180001187983 */ /* 0x001ee20000300a00 */
[----:B------:R-:W-:Y:S02]  /*63170*/  IMAD.MOV.U32 R2, RZ, RZ, R20 ;  /* 0x000000ffff027224 */ /* 0x000fe400078e0014 */
[----:B------:R-:W-:-:S02]  /*63180*/  IMAD.MOV.U32 R0, RZ, RZ, R21 ;  /* 0x000000ffff007224 */ /* 0x000fc400078e0015 */
[----:B------:R-:W2:Y:S04]  /*63190*/  LDL.LU.64 R20, [R1+0x1660] ;  /* 0x0016600001147983 */ /* 0x000ea80000300a00 */
[----:B------:R-:W2:Y:S01]  /*631a0*/  LDL.LU.64 R22, [R1+0x1668] ;  /* 0x0016680001167983 */ /* 0x000ea20000300a00 */
[----:B---3--:R-:W-:-:S15]  /*631b0*/  HMMA.16816.F32.BF16 R16, R12, R24, R16 ;  /* 0x000000180c10723c */ /* 0x008fde0000041810 */
[----:B------:R-:W-:-:S04]  /*631c0*/  NOP ;  /* 0x0000000000007918 */ /* 0x000fc80000000000 */
[----:B------:R0:W-:Y:S04]  /*631d0*/  STL.64 [R1+0x860], R16 ;  /* 0x0008601001007387 */ /* 0x0001e80000100a00 */
[----:B------:R-:W-:Y:S01]  /*631e0*/  STL.64 [R1+0x868], R18 ;  /* 0x0008681201007387 */ /* 0x000fe20000100a00 */
[----:B0-----:R-:W-:Y:S02]  /*631f0*/  IMAD.MOV.U32 R17, RZ, RZ, R24 ;  /* 0x000000ffff117224 */ /* 0x001fe400078e0018 */
[----:B------:R-:W-:Y:S02]  /*63200*/  IMAD.MOV.U32 R16, RZ, RZ, R25 ;  /* 0x000000ffff107224 */ /* 0x000fe400078e0019 */
[----:B------:R-:W4:Y:S04]  /*63210*/  LDL.LU.64 R24, [R1+0xd810] ;  /* 0x00d8100001187983 */ /* 0x000f280000300a00 */
[----:B------:R0:W-:Y:S04]  /*63220*/  STL.64 [R1+0xd7b0], R16 ;  /* 0x00d7b01001007387 */ /* 0x0001e80000100a00 */
[----:B0-----:R-:W3:Y:S01]  /*63230*/  LDL.64 R16, [R1+0xa0] ;  /* 0x0000a00001107983 */ /* 0x001ee20000100a00 */
[C---:B----4-:R-:W-:Y:S03]  /*63240*/  HMMA.16816.F32.BF16 R24, R12.reuse, R24, R4 ;  /* 0x000000180c18723c */ /* 0x050fe60000041804 */
[----:B---3--:R0:W-:Y:S04]  /*63250*/  STL.64 [R1+0xd7b8], R16 ;  /* 0x00d7b81001007387 */ /* 0x0081e80000100a00 */
[----:B0-----:R-:W3:Y:S04]  /*63260*/  LDL.LU.64 R16, [R1+0x17b0] ;  /* 0x0017b00001107983 */ /* 0x001ee80000300a00 */
[----:B------:R-:W3:Y:S04]  /*63270*/  LDL.LU.64 R18, [R1+0x17b8] ;  /* 0x0017b80001127983 */ /* 0x000ee80000300a00 */
[----:B------:R-:W4:Y:S04]  /*63280*/  LDL.LU.64 R6, [R1+0xd808] ;  /* 0x00d8080001067983 */ /* 0x000f280000300a00 */
[----:B------:R-:W2:Y:S04]  /*63290*/  LDL.LU.64 R4, [R1+0xd800] ;  /* 0x00d8000001047983 */ /* 0x000ea80000300a00 */
[----:B------:R0:W-:Y:S04]  /*632a0*/  STL.64 [R1+0x850], R24 ;  /* 0x0008501801007387 */ /* 0x0001e80000100a00 */
[----:B------:R-:W-:Y:S04]  /*632b0*/  STL.64 [R1+0x858], R26 ;  /* 0x0008581a01007387 */ /* 0x000fe80000100a00 */
[----:B0-----:R-:W2:Y:S02]  /*632c0*/  LDL.LU.64 R24, [R1+0xd7f8] ;  /* 0x00d7f80001187983 */ /* 0x001ea40000300a00 */
[----:B--2---:R-:W-:-:S15]  /*632d0*/  HMMA.16816.F32.BF16 R8, R12, R24, R8 ;  /* 0x000000180c08723c */ /* 0x004fde0000041808 */
[----:B------:R-:W-:-:S04]  /*632e0*/  NOP ;  /* 0x0000000000007918 */ /* 0x000fc80000000000 */
[----:B------:R-:W-:Y:S04]  /*632f0*/  STL.64 [R1+0x840], R8 ;  /* 0x0008400801007387 */ /* 0x000fe80000100a00 */
[----:B------:R0:W-:Y:S04]  /*63300*/  STL.64 [R1+0x848], R10 ;  /* 0x0008480a01007387 */ /* 0x0001e80000100a00 */
[----:B0-----:R-:W2:Y:S04]  /*63310*/  LDL.LU.64 R10, [R1+0xd7f0] ;  /* 0x00d7f000010a7983 */ /* 0x001ea80000300a00 */
[----:B------:R-:W3:Y:S02]  /*63320*/  LDL.LU.64 R8, [R1+0xd7e8] ;  /* 0x00d7e80001087983 */ /* 0x000ee40000300a00 */
[----:B---3--:R-:W-:Y:S02]  /*63330*/  HMMA.16816.F32.BF16 R16, R12, R8, R16 ;  /* 0x000000080c10723c */ /* 0x008fe40000041810 */
[----:B------:R2:W-:Y:S02]  /*63340*/  STL.64 [R1+0xd7c0], R8 ;  /* 0x00d7c00801007387 */ /* 0x0005e40000100a00 */
[----:B--2---:R-:W-:-:S02]  /*63350*/  IMAD.MOV.U32 R8, RZ, RZ, R11 ;  /* 0x000000ffff087224 */ /* 0x004fc400078e000b */
[----:B------:R-:W-:-:S13]  /*63360*/  IMAD.MOV.U32 R9, RZ, RZ, R10 ;  /* 0x000000ffff097224 */ /* 0x000fda00078e000a */
[----:B------:R-:W-:Y:S04]  /*63370*/  STL.64 [R1+0x830], R16 ;  /* 0x0008301001007387 */ /* 0x000fe80000100a00 */
[----:B------:R0:W-:Y:S04]  /*63380*/  STL.64 [R1+0x838], R18 ;  /* 0x0008381201007387 */ /* 0x0001e80000100a00 */
[----:B------:R1:W-:Y:S01]  /*63390*/  STL.64 [R1+0xd7d8], R8 ;  /* 0x00d7d80801007387 */ /* 0x0003e20000100a00 */
[C---:B0-----:R-:W-:Y:S03]  /*633a0*/  HMMA.16816.F32.BF16 R16, R12.reuse, R4, R20 ;  /* 0x000000040c10723c */ /* 0x041fe60000041814 */
[----:B------:R-:W0:Y:S04]  /*633b0*/  LDSM.16.MT88.4 R20, [R29+UR5+0x100] ;  /* 0x000100051d14783b */ /* 0x000e280008004200 */
[----:B-1----:R-:W2:Y:S04]  /*633c0*/  LDL.LU.64 R8, [R1+0x1560] ;  /* 0x0015600001087983 */ /* 0x002ea80000300a00 */
[----:B------:R-:W2:Y:S04]  /*633d0*/  LDL.LU.64 R10, [R1+0x1568] ;  /* 0x00156800010a7983 */ /* 0x000ea80000300a00 */
[----:B------:R1:W-:Y:S04]  /*633e0*/  STL.64 [R1+0xd7e0], R4 ;  /* 0x00d7e00401007387 */ /* 0x0003e80000100a00 */
[----:B-1----:R-:W2:Y:S04]  /*633f0*/  LDL.64 R4, [R1+0x30] ;  /* 0x0000300001047983 */ /* 0x002ea80000100a00 */
[----:B------:R1:W-:Y:S04]  /*63400*/  STL.64 [R1+0x820], R16 ;  /* 0x0008201001007387 */ /* 0x0003e80000100a00 */
[----:B------:R3:W-:Y:S04]  /*63410*/  STL.64 [R1+0x828], R18 ;  /* 0x0008281201007387 */ /* 0x0007e80000100a00 */
[----:B-1----:R-:W4:Y:S04]  /*63420*/  LDL.LU.64 R16, [R1+0x1360] ;  /* 0x0013600001107983 */ /* 0x002f280000300a00 */
[----:B---3--:R-:W3:Y:S01]  /*63430*/  LDL.LU.64 R18, [R1+0x1368] ;  /* 0x0013680001127983 */ /* 0x008ee20000300a00 */
[----:B--2---:R-:W-:Y:S01]  /*63440*/  HMMA.16816.F32.BF16 R8, R12, R4, R8 ;  /* 0x000000040c08723c */ /* 0x004fe20000041808 */
[----:B------:R-:W-:-:S02]  /*63450*/  IMAD.MOV.U32 R27, RZ, RZ, R4 ;  /* 0x000000ffff1b7224 */ /* 0x000fc400078e0004 */
[----:B------:R-:W-:Y:S01]  /*63460*/  IMAD.MOV.U32 R26, RZ, RZ, R5 ;  /* 0x000000ffff1a7224 */ /* 0x000fe200078e0005 */
[----:B---3--:R-:W-:Y:S04]  /*63470*/  STL.64 [R1+0xd7d0], R18 ;  /* 0x00d7d01201007387 */ /* 0x008fe80000100a00 */
[----:B----4-:R1:W-:Y:S04]  /*63480*/  STL.64 [R1+0xd7c8], R16 ;  /* 0x00d7c81001007387 */ /* 0x0103e80000100a00 */
[----:B-1----:R-:W2:Y:S04]  /*63490*/  LDL.LU.64 R16, [R1+0x1460] ;  /* 0x0014600001107983 */ /* 0x002ea80000300a00 */
[----:B------:R-:W2:Y:S04]  /*634a0*/  LDL.LU.64 R18, [R1+0x1468] ;  /* 0x0014680001127983 */ /* 0x000ea80000300a00 */
[----:B0-----:R-:W-:Y:S04]  /*634b0*/  STL.64 [R1+0xd670], R22 ;  /* 0x00d6701601007387 */ /* 0x001fe80000100a00 */
[----:B------:R0:W-:Y:S04]  /*634c0*/  STL.64 [R1+0xd668], R20 ;  /* 0x00d6681401007387 */ /* 0x0001e80000100a00 */
[----:B------:R-:W3:Y:S04]  /*634d0*/  LDL.LU.64 R4, [R1+0xd7e0] ;  /* 0x00d7e00001047983 */ /* 0x000ee80000300a00 */
[----:B------:R-:W-:Y:S01]  /*634e0*/  STL.64 [R1+0x1028], R10 ;  /* 0x0010280a01007387 */ /* 0x000fe20000100a00 */
[----:B0-----:R-:W-:-:S02]  /*634f0*/  IMAD.MOV.U32 R20, RZ, RZ, R7 ;  /* 0x000000ffff147224 */ /* 0x001fc400078e0007 */
[----:B------:R-:W-:Y:S02]  /*63500*/  IMAD.MOV.U32 R21, RZ, RZ, R6 ;  /* 0x000000ffff157224 */ /* 0x000fe400078e0006 */
[----:B------:R-:W-:Y:S02]  /*63510*/  IMAD.MOV.U32 R6, RZ, RZ, R8 ;  /* 0x000000ffff067224 */ /* 0x000fe400078e0008 */
[----:B------:R-:W-:Y:S02]  /*63520*/  IMAD.MOV.U32 R7, RZ, RZ, R9 ;  /* 0x000000ffff077224 */ /* 0x000fe400078e0009 */
[----:B------:R-:W2:Y:S04]  /*63530*/  LDL.LU.64 R8, [R1+0xd7d8] ;  /* 0x00d7d80001087983 */ /* 0x000ea80000300a00 */
[----:B------:R-:W-:Y:S04]  /*63540*/  STL.64 [R1+0xd718], R26 ;  /* 0x00d7181a01007387 */ /* 0x000fe80000100a00 */
[----:B------:R0:W-:Y:S04]  /*63550*/  STL.64 [R1+0xd710], R24 ;  /* 0x00d7101801007387 */ /* 0x0001e80000100a00 */
[----:B0-----:R-:W4:Y:S04]  /*63560*/  LDL.LU.64 R24, [R1+0x1260] ;  /* 0x0012600001187983 */ /* 0x001f280000300a00 */
[----:B------:R-:W4:Y:S04]  /*63570*/  LDL.LU.64 R26, [R1+0x1268] ;  /* 0x00126800011a7983 */ /* 0x000f280000300a00 */
[----:B------:R-:W-:Y:S04]  /*63580*/  STL [R1+0xcd28], R6 ;  /* 0x00cd280601007387 */ /* 0x000fe80000100800 */
[----:B------:R-:W-:Y:S01]  /*63590*/  STL [R1+0xc7e8], R7 ;  /* 0x00c7e80701007387 */ /* 0x000fe20000100800 */
[----:B--2---:R-:W-:Y:S03]  /*635a0*/  HMMA.16816.F32.BF16 R8, R12, R8, R16 ;  /* 0x000000080c08723c */ /* 0x004fe60000041810 */
[----:B------:R-:W2:Y:S04]  /*635b0*/  LDL.LU.64 R18, [R1+0xd7d0] ;  /* 0x00d7d00001127983 */ /* 0x000ea80000300a00 */
[----:B------:R-:W2:-:S12]  /*635c0*/  LDL.LU.64 R16, [R1+0xd7c8] ;  /* 0x00d7c80001107983 */ /* 0x000e980000300a00 */
[----:B------:R0:W-:Y:S04]  /*635d0*/  STL.64 [R1+0x1010], R8 ;  /* 0x0010100801007387 */ /* 0x0001e80000100a00 */
[----:B------:R-:W-:Y:S04]  /*635e0*/  STL.64 [R1+0x1018], R10 ;  /* 0x0010180a01007387 */ /* 0x000fe80000100a00 */
[----:B0-----:R-:W3:Y:S01]  /*635f0*/  LDL.LU.64 R8, [R1+0xd7c0] ;  /* 0x00d7c00001087983 */ /* 0x001ee20000300a00 */
[----:B--2---:R-:W-:-:S15]  /*63600*/  HMMA.16816.F32.BF16 R16, R12, R20, R16 ;  /* 0x000000140c10723c */ /* 0x004fde0000041810 */
[----:B------:R-:W-:-:S04]  /*63610*/  NOP ;  /* 0x0000000000007918 */ /* 0x000fc80000000000 */
[----:B------:R0:W-:Y:S04]  /*63620*/  STL.64 [R1+0x1000], R16 ;  /* 0x0010001001007387 */ /* 0x0001e80000100a00 */
[----:B------:R-:W-:Y:S04]  /*63630*/  STL.64 [R1+0x1008], R18 ;  /* 0x0010081201007387 */ /* 0x000fe80000100a00 */
[----:B0-----:R-:W4:Y:S04]  /*63640*/  LDL.LU.64 R16, [R1+0xd7b8] ;  /* 0x00d7b80001107983 */ /* 0x001f280000300a00 */
[----:B------:R-:W-:Y:S01]  /*63650*/  STL.64 [R1+0xd6e0], R20 ;  /* 0x00d6e01401007387 */ /* 0x000fe20000100a00 */
[----:B----4-:R-:W-:Y:S01]  /*63660*/  HMMA.16816.F32.BF16 R24, R12, R16, R24 ;  /* 0x000000100c18723c */ /* 0x010fe20000041818 */
[----:B------:R-:W-:-:S02]  /*63670*/  IMAD.MOV.U32 R23, RZ, RZ, R16 ;  /* 0x000000ffff177224 */ /* 0x000fc400078e0010 */
[----:B------:R-:W-:Y:S02]  /*63680*/  IMAD.MOV.U32 R22, RZ, RZ, R17 ;  /* 0x000000ffff167224 */ /* 0x000fe400078e0011 */
[----:B------:R-:W2:-:S14]  /*63690*/  LDL.LU.64 R16, [R1+0xd7b0] ;  /* 0x00d7b00001107983 */ /* 0x000e9c0000300a00 */
[----:B------:R-:W-:Y:S01]  /*636a0*/  IMAD.MOV.U32 R7, RZ, RZ, R24 ;  /* 0x000000ffff077224 */ /* 0x000fe200078e0018 */
[----:B------:R0:W-:Y:S04]  /*636b0*/  STL [R1+0xff4], R25 ;  /* 0x000ff41901007387 */ /* 0x0001e80000100800 */
[----:B0-----:R-:W4:Y:S04]  /*636c0*/  LDL.64 R24, [R1] ;  /* 0x0000000001187983 */ /* 0x001f280000100a00 */
[----:B----4-:R2:W-:Y:S02]  /*636d0*/  STL.64 [R1+0xd728], R24 ;  /* 0x00d7281801007387 */ /* 0x0105e40000100a00 */
[----:B--2---:R-:W-:-:S02]  /*636e0*/  IMAD.MOV.U32 R24, RZ, RZ, R17 ;  /* 0x000000ffff187224 */ /* 0x004fc400078e0011 */
[----:B------:R-:W-:Y:S02]  /*636f0*/  IMAD.MOV.U32 R25, RZ, RZ, R16 ;  /* 0x000000ffff197224 */ /* 0x000fe400078e0010 */
[----:B------:R-:W2:Y:S04]  /*63700*/  LDL.64 R16, [R1+0x40] ;  /* 0x0000400001107983 */ /* 0x000ea80000100a00 */
[----:B--2---:R0:W-:Y:S04]  /*63710*/  STL.64 [R1+0xd770], R16 ;  /* 0x00d7701001007387 */ /* 0x0041e80000100a00 */
[----:B0-----:R-:W2:Y:S04]  /*63720*/  LDL.64 R16, [R1+0x50] ;  /* 0x0000500001107983 */ /* 0x001ea80000100a00 */
[----:B--2---:R0:W-:Y:S04]  /*63730*/  STL.64 [R1+0xd778], R16 ;  /* 0x00d7781001007387 */ /* 0x0041e80000100a00 */
[----:B0-----:R-:W2:Y:S04]  /*63740*/  LDL.LU.64 R16, [R1+0x1110] ;  /* 0x0011100001107983 */ /* 0x001ea80000300a00 */
[----:B------:R-:W4:Y:S04]  /*63750*/  LDL.LU.64 R18, [R1+0x1118] ;  /* 0x0011180001127983 */ /* 0x000f280000300a00 */
[----:B----4-:R-:W-:Y:S04]  /*63760*/  STL.64 [R1+0xd788], R18 ;  /* 0x00d7881201007387 */ /* 0x010fe80000100a00 */
[----:B--2---:R0:W-:Y:S04]  /*63770*/  STL.64 [R1+0xd780], R16 ;  /* 0x00d7801001007387 */ /* 0x0041e80000100a00 */
[----:B0-----:R-:W2:Y:S04]  /*63780*/  LDL.64 R16, [R1+0x70] ;  /* 0x0000700001107983 */ /* 0x001ea80000100a00 */
[----:B--2---:R0:W-:Y:S04]  /*63790*/  STL.64 [R1+0xd7a0], R16 ;  /* 0x00d7a01001007387 */ /* 0x0041e80000100a00 */
[----:B0-----:R-:W2:Y:S04]  /*637a0*/  LDL.64 R16, [R1+0x80] ;  /* 0x0000800001107983 */ /* 0x001ea80000100a00 */
[----:B------:R-:W-:Y:S04]  /*637b0*/  STL.64 [R1+0xd740], R24 ;  /* 0x00d7401801007387 */ /* 0x000fe80000100a00 */
[----:B------:R-:W-:Y:S04]  /*637c0*/  STL [R1+0xd6f4], R23 ;  /* 0x00d6f41701007387 */ /* 0x000fe80000100800 */
[----:B------:R0:W-:Y:S04]  /*637d0*/  STL [R1+0xd6f0], R22 ;  /* 0x00d6f01601007387 */ /* 0x0001e80000100800 */
[----:B------:R-:W4:Y:S04]  /*637e0*/  LDL.LU.64 R20, [R1+0x11b0] ;  /* 0x0011b00001147983 */ /* 0x000f280000300a00 */
[----:B0-----:R-:W4:Y:S04]  /*637f0*/  LDL.LU.64 R22, [R1+0x11b8] ;  /* 0x0011b80001167983 */ /* 0x001f280000300a00 */
[----:B------:R-:W-:Y:S04]  /*63800*/  STL [R1+0xcd2c], R7 ;  /* 0x00cd2c0701007387 */ /* 0x000fe80000100800 */
[----:B---3--:R0:W-:Y:S01]  /*63810*/  STL.64 [R1+0xd7a8], R4 ;  /* 0x00d7a80401007387 */ /* 0x0081e20000100a00 */
[----:B------:R-:W-:-:S02]  /*63820*/  IMAD.MOV.U32 R24, RZ, RZ, R28 ;  /* 0x000000ffff187224 */ /* 0x000fc400078e001c */
[----:B------:R-:W-:Y:S02]  /*63830*/  IMAD.MOV.U32 R25, RZ, RZ, R3 ;  /* 0x000000ffff197224 */ /* 0x000fe400078e0003 */
[----:B------:R-:W-:Y:S01]  /*63840*/  IMAD.MOV.U32 R11, RZ, RZ, R27 ;  /* 0x000000ffff0b7224 */ /* 0x000fe200078e001b */
[----:B0-----:R-:W2:Y:S04]  /*63850*/  LDL.LU.64 R4, [R1+0x1130] ;  /* 0x0011300001047983 */ /* 0x001ea80000300a00 */
[----:B------:R-:W2:Y:S01]  /*63860*/  LDL.LU.64 R6, [R1+0x1138] ;  /* 0x0011380001067983 */ /* 0x000ea20000300a00 */
[----:B------:R-:W-:-:S03]  /*63870*/  IMAD.MOV.U32 R10, RZ, RZ, R26 ;  /* 0x000000ffff0a7224 */ /* 0x000fc600078e001a */
[----:B------:R-:W-:Y:S04]  /*63880*/  STL [R1+0xc8fc], R11 ;  /* 0x00c8fc0b01007387 */ /* 0x000fe80000100800 */
[----:B------:R-:W-:Y:S01]  /*63890*/  STL [R1+0xc8f8], R10 ;  /* 0x00c8f80a01007387 */ /* 0x000fe20000100800 */
[C---:B----4-:R-:W-:Y:S03]  /*638a0*/  HMMA.16816.F32.BF16 R24, R12.reuse, R24, R20 ;  /* 0x000000180c18723c */ /* 0x050fe60000041814 */
[----:B------:R-:W3:Y:S04]  /*638b0*/  LDL.LU.64 R20, [R1+0x1100] ;  /* 0x0011000001147983 */ /* 0x000ee80000300a00 */
[----:B------:R-:W4:Y:S01]  /*638c0*/  LDL.LU.64 R22, [R1+0x1108] ;  /* 0x0011080001167983 */ /* 0x000f220000300a00 */
[----:B--2---:R-:W-:Y:S11]  /*638d0*/  HMMA.16816.F32.BF16 R4, R12, R16, R4 ;  /* 0x000000100c04723c */ /* 0x004ff60000041804 */
[----:B------:R0:W-:Y:S04]  /*638e0*/  STL.64 [R1+0xfe0], R24 ;  /* 0x000fe01801007387 */ /* 0x0001e80000100a00 */
[----:B------:R-:W-:Y:S01]  /*638f0*/  STL.64 [R1+0xfe8], R26 ;  /* 0x000fe81a01007387 */ /* 0x000fe20000100a00 */
[----:B0-----:R-:W-:-:S02]  /*63900*/  IMAD.MOV.U32 R24, RZ, RZ, R2 ;  /* 0x000000ffff187224 */ /* 0x001fc400078e0002 */
[----:B------:R-:W-:Y:S02]  /*63910*/  IMAD.MOV.U32 R25, RZ, RZ, R0 ;  /* 0x000000ffff197224 */ /* 0x000fe400078e0000 */
[----:B------:R-:W-:Y:S01]  /*63920*/  IMAD.MOV.U32 R10, RZ, RZ, R16 ;  /* 0x000000ffff0a7224 */ /* 0x000fe200078e0010 */
[----:B----4-:R-:W-:Y:S04]  /*63930*/  STL.64 [R1+0xd798], R22 ;  /* 0x00d7981601007387 */ /* 0x010fe80000100a00 */
[----:B---3--:R0:W-:Y:S04]  /*63940*/  STL.64 [R1+0xd790], R20 ;  /* 0x00d7901401007387 */ /* 0x0081e80000100a00 */
[----:B0-----:R-:W2:Y:S04]  /*63950*/  LDL.LU.64 R20, [R1+0x1120] ;  /* 0x0011200001147983 */ /* 0x001ea80000300a00 */
[----:B------:R-:W2:Y:S04]  /*63960*/  LDL.LU.64 R22, [R1+0x1128] ;  /* 0x0011280001167983 */ /* 0x000ea80000300a00 */
[----:B------:R0:W-:Y:S04]  /*63970*/  STL.64 [R1+0xd768], R24 ;  /* 0x00d7681801007387 */ /* 0x0001e80000100a00 */
[----:B0-----:R-:W3:Y:S04]  /*63980*/  LDL.64 R24, [R1+0x60] ;  /* 0x0000600001187983 */ /* 0x001ee80000100a00 */
[----:B------:R0:W-:Y:S04]  /*63990*/  STL.64 [R1+0xfd0], R4 ;  /* 0x000fd00401007387 */ /* 0x0001e80000100a00 */
[----:B------:R1:W-:Y:S04]  /*639a0*/  STL.64 [R1+0xfd8], R6 ;  /* 0x000fd80601007387 */ /* 0x0003e80000100a00 */
[----:B0-----:R-:W4:Y:S01]  /*639b0*/  LDL.LU.64 R4, [R1+0xd7a8] ;  /* 0x00d7a80001047983 */ /* 0x001f220000300a00 */
[----:B-1----:R-:W-:-:S03]  /*639c0*/  IMAD.MOV.U32 R7, RZ, RZ, R17 ;  /* 0x000000ffff077224 */ /* 0x002fc600078e0011 */
[----:B------:R-:W2:Y:S04]  /*639d0*/  LDL.LU.64 R16, [R1+0xd7a0] ;  /* 0x00d7a00001107983 */ /* 0x000ea80000300a00 */
[----:B------:R-:W-:Y:S01]  /*639e0*/  STL [R1+0xd6fc], R10 ;  /* 0x00d6fc0a01007387 */ /* 0x000fe20000100800 */
[----:B--2---:R-:W-:Y:S01]  /*639f0*/  HMMA.16816.F32.BF16 R20, R12, R16, R20 ;  /* 0x000000100c14723c */ /* 0x004fe20000041814 */
[----:B------:R-:W-:Y:S02]  /*63a00*/  IMAD.MOV.U32 R28, RZ, RZ, R16 ;  /* 0x000000ffff1c7224 */ /* 0x000fe400078e0010 */
[----:B------:R-:W-:-:S15]  /*63a10*/  IMAD.MOV.U32 R11, RZ, RZ, R17 ;  /* 0x000000ffff0b7224 */ /* 0x000fde00078e0011 */
[----:B------:R-:W-:Y:S01]  /*63a20*/  NOP ;  /* 0x0000000000007918 */ /* 0x000fe20000000000 */
[----:B------:R-:W-:Y:S04]  /*63a30*/  STL.64 [R1+0xfc0], R20 ;  /* 0x000fc01401007387 */ /* 0x000fe80000100a00 */
[----:B------:R0:W-:Y:S04]  /*63a40*/  STL.64 [R1+0xfc8], R22 ;  /* 0x000fc81601007387 */ /* 0x0001e80000100a00 */
[----:B0-----:R-:W2:Y:S04]  /*63a50*/  LDL.LU.64 R22, [R1+0xd798] ;  /* 0x00d7980001167983 */ /* 0x001ea80000300a00 */
[----:B------:R-:W2:Y:S04]  /*63a60*/  LDL.LU.64 R20, [R1+0xd790] ;  /* 0x00d7900001147983 */ /* 0x000ea80000300a00 */
[----:B------:R-:W3:Y:S04]  /*63a70*/  LDL.LU.64 R18, [R1+0xd788] ;  /* 0x00d7880001127983 */ /* 0x000ee80000300a00 */
[----:B------:R-:W3:Y:S02]  /*63a80*/  LDL.LU.64 R16, [R1+0xd780] ;  /* 0x00d7800001107983 */ /* 0x000ee40000300a00 */
[----:B---3--:R-:W-:-:S15]  /*63a90*/  HMMA.16816.F32.BF16 R16, R12, R24, R16 ;  /* 0x000000180c10723c */ /* 0x008fde0000041810 */
[----:B------:R-:W-:-:S04]  /*63aa0*/  NOP ;  /* 0x0000000000007918 */ /* 0x000fc80000000000 */
[----:B------:R0:W-:Y:S04]  /*63ab0*/  STL.64 [R1+0xfb0], R16 ;  /* 0x000fb01001007387 */ /* 0x0001e80000100a00 */
[----:B------:R-:W-:Y:S04]  /*63ac0*/  STL.64 [R1+0xfb8], R18 ;  /* 0x000fb81201007387 */ /* 0x000fe80000100a00 */
[----:B0-----:R-:W2:Y:S01]  /*63ad0*/  LDL.LU.64 R16, [R1+0xd778] ;  /* 0x00d7780001107983 */ /* 0x001ea20000300a00 */
[----:B------:R-:W-:Y:S02]  /*63ae0*/  IMAD.MOV.U32 R6, RZ, RZ, R24 ;  /* 0x000000ffff067224 */ /* 0x000fe400078e0018 */
[----:B------:R-:W-:-:S02]  /*63af0*/  IMAD.MOV.U32 R3, RZ, RZ, R25 ;  /* 0x000000ffff037224 */ /* 0x000fc400078e0019 */
[----:B------:R-:W3:Y:S04]  /*63b00*/  LDL.LU.64 R24, [R1+0x8a0] ;  /* 0x0008a00001187983 */ /* 0x000ee80000300a00 */
[----:B------:R-:W3:Y:S04]  /*63b10*/  LDL.LU.64 R26, [R1+0x8a8] ;  /* 0x0008a800011a7983 */ /* 0x000ee80000300a00 */
[----:B------:R-:W-:Y:S01]  /*63b20*/  STL [R1+0xd6f8], R6 ;  /* 0x00d6f80601007387 */ /* 0x000fe20000100800 */
[----:B--2---:R-:W-:-:S15]  /*63b30*/  HMMA.16816.F32.BF16 R20, R12, R16, R20 ;  /* 0x000000100c14723c */ /* 0x004fde0000041814 */
[----:B------:R-:W-:-:S04]  /*63b40*/  NOP ;  /* 0x0000000000007918 */ /* 0x000fc80000000000 */
[----:B------:R-:W-:Y:S04]  /*63b50*/  STL.64 [R1+0xfa0], R20 ;  /* 0x000fa01401007387 */ /* 0x000fe80000100a00 */
[----:B------:R0:W-:Y:S02]  /*63b60*/  STL.64 [R1+0xfa8], R22 ;  /* 0x000fa81601007387 */ /* 0x0001e40000100a00 */
[----:B0-----:R-:W-:Y:S02]  /*63b70*/  IMAD.MOV.U32 R23, RZ, RZ, R16 ;  /* 0x000000ffff177224 */ /* 0x001fe400078e0010 */
[----:B------:R-:W-:Y:S02]  /*63b80*/  IMAD.MOV.U32 R22, RZ, RZ, R17 ;  /* 0x000000ffff167224 */ /* 0x000fe400078e0011 */
[----:B------:R-:W3:Y:S04]  /*63b90*/  LDL.LU.64 R16, [R1+0xd770] ;  /* 0x00d7700001107983 */ /* 0x000ee80000300a00 */
[----:B------:R0:W-:Y:S04]  /*63ba0*/  STL.64 [R1+0xd720], R22 ;  /* 0x00d7201601007387 */ /* 0x0001e80000100a00 */
[----:B------:R-:W2:Y:S04]  /*63bb0*/  LDL.LU.64 R20, [R1+0x1990] ;  /* 0x0019900001147983 */ /* 0x000ea80000300a00 */
[----:B0-----:R-:W2:Y:S04]  /*63bc0*/  LDL.LU.64 R22, [R1+0x1998] ;  /* 0x0019980001167983 */ /* 0x001ea80000300a00 */
[----:B--2---:R-:W-:Y:S04]  /*63bd0*/  STL.64 [R1+0xd738], R22 ;  /* 0x00d7381601007387 */ /* 0x004fe80000100a00 */
[----:B------:R0:W-:Y:S04]  /*63be0*/  STL.64 [R1+0xd730], R20 ;  /* 0x00d7301401007387 */ /* 0x0001e80000100a00 */
[----:B0-----:R-:W2:Y:S04]  /*63bf0*/  LDL.LU.64 R20, [R1+0x1a90] ;  /* 0x001a900001147983 */ /* 0x001ea80000300a00 */
[----:B------:R-:W2:Y:S01]  /*63c00*/  LDL.LU.64 R22, [R1+0x1a98] ;  /* 0x001a980001167983 */ /* 0x000ea20000300a00 */
[----:B---3--:R-:W-:Y:S01]  /*63c10*/  HMMA.16816.F32.BF16 R12, R12, R16, R24 ;  /* 0x000000100c0c723c */ /* 0x008fe20000041818 */
[----:B------:R-:W-:-:S02]  /*63c20*/  IMAD.MOV.U32 R10, RZ, RZ, R16 ;  /* 0x000000ffff0a7224 */ /* 0x000fc400078e0010 */
[----:B------:R-:W-:Y:S01]  /*63c30*/  IMAD.MOV.U32 R6, RZ, RZ, R17 ;  /* 0x000000ffff067224 */ /* 0x000fe200078e0011 */
[----:B--2---:R-:W-:Y:S04]  /*63c40*/  STL.64 [R1+0xd750], R22 ;  /* 0x00d7501601007387 */ /* 0x004fe80000100a00 */
[----:B------:R0:W-:Y:S04]  /*63c50*/  STL.64 [R1+0xd748], R20 ;  /* 0x00d7481401007387 */ /* 0x0001e80000100a00 */
[----:B0-----:R-:W2:Y:S04]  /*63c60*/  LDL.LU.64 R20, [R1+0x1b90] ;  /* 0x001b900001147983 */ /* 0x001ea80000300a00 */
[----:B------:R-:W2:Y:S04]  /*63c70*/  LDL.LU.64 R22, [R1+0x1b98] ;  /* 0x001b980001167983 */ /* 0x000ea80000300a00 */
[----:B------:R-:W2:Y:S04]  /*63c80*/  LDL.LU.64 R24, [R1+0xd768] ;  /* 0x00d7680001187983 */ /* 0x000ea80000300a00 */
[----:B------:R-:W-:Y:S04]  /*63c90*/  STL.64 [R1+0x810], R12 ;  /* 0x0008100c01007387 */ /* 0x000fe80000100a00 */
[----:B------:R-:W-:Y:S04]  /*63ca0*/  STL.64 [R1+0x818], R14 ;  /* 0x0008180e01007387 */ /* 0x000fe80000100a00 */
[----:B------:R-:W2:Y:S04]  /*63cb0*/  LDL.LU.64 R18, [R1+0xd760] ;  /* 0x00d7600001127983 */ /* 0x000ea80000300a00 */
[----:B------:R-:W2:Y:S04]  /*63cc0*/  LDL.LU.64 R16, [R1+0xd758] ;  /* 0x00d7580001107983 */ /* 0x000ea80000300a00 */
[----:B------:R-:W-:Y:S04]  /*63cd0*/  STL.64 [R1+0xd708], R10 ;  /* 0x00d7080a01007387 */ /* 0x000fe80000100a00 */
[----:B------:R0:W-:Y:S04]  /*63ce0*/  STL.64 [R1+0xd700], R8 ;  /* 0x00d7000801007387 */ /* 0x0001e80000100a00 */
[----:B0-----:R-:W3:Y:S04]  /*63cf0*/  LDL.LU.64 R8, [R1+0x1890] ;  /* 0x0018900001087983 */ /* 0x001ee80000300a00 */
[----:B------:R-:W3:Y:S04]  /*63d00*/  LDL.LU.64 R10, [R1+0x1898] ;  /* 0x00189800010a7983 */ /* 0x000ee80000300a00 */
[----:B------:R-:W4:Y:S04]  /*63d10*/  LDL.LU.64 R12, [R1+0x1650] ;  /* 0x00165000010c7983 */ /* 0x000f280000300a00 */
[----:B------:R-:W4:Y:S01]  /*63d20*/  LDL.LU.64 R14, [R1+0x1658] ;  /* 0x00165800010e7983 */ /* 0x000f220000300a00 */
[----:B--2---:R-:W-:Y:S03]  /*63d30*/  HMMA.16816.F32.BF16 R24, R16, R24, R20 ;  /* 0x000000181018723c */ /* 0x004fe60000041814 */
[----:B------:R-:W2:Y:S04]  /*63d40*/  LDL.LU.64 R22, [R1+0xd750] ;  /* 0x00d7500001167983 */ /* 0x000ea80000300a00 */
[----:B------:R-:W2:-:S12]  /*63d50*/  LDL.LU.64 R20, [R1+0xd748] ;  /* 0x00d7480001147983 */ /* 0x000e980000300a00 */
[----:B------:R0:W-:Y:S04]  /*63d60*/  STL.64 [R1+0x790], R24 ;  /* 0x0007901801007387 */ /* 0x0001e80000100a00 */
[----:B------:R2:W-:Y:S04]  /*63d70*/  STL.64 [R1+0x798], R26 ;  /* 0x0007981a01007387 */ /* 0x0005e80000100a00 */
[----:B0-----:R-:W2:Y:S02]  /*63d80*/  LDL.LU.64 R24, [R1+0xd740] ;  /* 0x00d7400001187983 */ /* 0x001ea40000300a00 */
[----:B--2---:R-:W-:Y:S02]  /*63d90*/  HMMA.16816.F32.BF16 R24, R16, R24, R20 ;  /* 0x000000181018723c */ /* 0x004fe40000041814 */
[----:B------:R-:W2:Y:S04]  /*63da0*/  LDL.LU.64 R22, [R1+0xd738] ;  /* 0x00d7380001167983 */ /* 0x000ea80000300a00 */
[----:B------:R-:W2:-:S13]  /*63db0*/  LDL.LU.64 R20, [R1+0xd730] ;  /* 0x00d7300001147983 */ /* 0x000e9a0000300a00 */
[----:B------:R0:W-:Y:S04]  /*63dc0*/  STL.64 [R1+0x780], R24 ;  /* 0x0007801801007387 */ /* 0x0001e80000100a00 */
[----:B------:R-:W-:Y:S04]  /*63dd0*/  STL.64 [R1+0x788], R26 ;  /* 0x0007881a01007387 */ /* 0x000fe80000100a00 */
[----:B0-----:R-:W2:Y:S02]  /*63de0*/  LDL.LU.64 R24, [R1+0xd728] ;  /* 0x00d7280001187983 */ /* 0x001ea40000300a00 */
[----:B--2---:R-:W-:Y:S01]  /*63df0*/  HMMA.16816.F32.BF16 R20, R16, R24, R20 ;  /* 0x000000181014723c */ /* 0x004fe20000041814 */
[----:B------:R-:W-:-:S02]  /*63e00*/  IMAD.MOV.U32 R2, RZ, RZ, R24 ;  /* 0x000000ffff027224 */ /* 0x000fc400078e0018 */
[----:B------:R-:W-:-:S15]  /*63e10*/  IMAD.MOV.U32 R0, RZ, RZ, R25 ;  /* 0x000000ffff007224 */ /* 0x000fde00078e0019 */
[----:B------:R-:W-:Y:S01]  /*63e20*/  NOP ;  /* 0x0000000000007918 */ /* 0x000fe20000000000 */
[----:B------:R-:W-:Y:S04]  /*63e30*/  STL.64 [R1+0x770], R20 ;  /* 0x0007701401007387 */ /* 0x000fe80000100a00 */
[----:B------:R0:W-:Y:S04]  /*63e40*/  STL.64 [R1+0x778], R22 ;  /* 0x0007781601007387 */ /* 0x0001e80000100a00 */
[----:B0-----:R-:W2:Y:S04]  /*63e50*/  LDL.LU.64 R22, [R1+0xd720] ;  /* 0x00d7200001167983 */ /* 0x001ea80000300a00 */
[----:B------:R-:W2:Y:S04]  /*63e60*/  LDL.LU.64 R26, [R1+0xd718] ;  /* 0x00d71800011a7983 */ /* 0x000ea80000300a00 */
[----:B------:R-:W3:Y:S02]  /*63e70*/  LDL.LU.64 R24, [R1+0xd710] ;  /* 0x00d7100001187983 */ /* 0x000ee40000300a00 */
[----:B---3--:R-:W-:Y:S01]  /*63e80*/  HMMA.16816.F32.BF16 R8, R16, R24, R8 ;  /* 0x000000181008723c */ /* 0x008fe20000041808 */
[----:B--2---:R-:W-:-:S02]  /*63e90*/  IMAD.MOV.U32 R20, RZ, RZ, R27 ;  /* 0x000000ffff147224 */ /* 0x004fc400078e001b */
[----:B------:R-:W-:-:S15]  /*63ea0*/  IMAD.MOV.U32 R21, RZ, RZ, R26 ;  /* 0x000000ffff157224 */ /* 0x000fde00078e001a */
[----:B------:R-:W-:Y:S01]  /*63eb0*/  NOP ;  /* 0x0000000000007918 */ /* 0x000fe20000000000 */
[----:B------:R-:W-:Y:S04]  /*63ec0*/  STL.64 [R1+0x760], R8 ;  /* 0x0007600801007387 */ /* 0x000fe80000100a00 */
[----:B------:R0:W-:Y:S04]  /*63ed0*/  STL.64 [R1+0x768], R10 ;  /* 0x0007680a01007387 */ /* 0x0001e80000100a00 */
[----:B0-----:R-:W2:Y:S04]  /*63ee0*/  LDL.LU.64 R10, [R1+0xd708] ;  /* 0x00d70800010a7983 */ /* 0x001ea80000300a00 */
[----:B------:R-:W3:Y:S04]  /*63ef0*/  LDL.LU.64 R8, [R1+0xd700] ;  /* 0x00d7000001087983 */ /* 0x000ee80000300a00 */
[----:B------:R0:W-:Y:S04]  /*63f00*/  STL.64 [R1+0xd6e8], R24 ;  /* 0x00d6e81801007387 */ /* 0x0001e80000100a00 */
[----:B0-----:R-:W2:Y:S04]  /*63f10*/  LDL.LU.64 R24, [R1+0x17a0] ;  /* 0x0017a00001187983 */ /* 0x001ea80000300a00 */
[----:B------:R-:W2:Y:S01]  /*63f20*/  LDL.LU.64 R26, [R1+0x17a8] ;  /* 0x0017a800011a7983 */ /* 0x000ea20000300a00 */
[C---:B----4-:R-:W-:Y:S03]  /*63f30*/  HMMA.16816.F32.BF16 R12, R16.reuse, R4, R12 ;  /* 0x00000004100c723c */ /* 0x050fe6000004180c */
[----:B---3--:R-:W-:Y:S05]  /*63f40*/  STL.64 [R1+0xd660], R8 ;  /* 0x00d6600801007387 */ /* 0x008fea0000100a00 */
[----:B--2---:R-:W-:-:S15]  /*63f50*/  HMMA.16816.F32.BF16 R24, R16, R8, R24 ;  /* 0x000000081018723c */ /* 0x004fde0000041818 */
[----:B------:R-:W-:-:S04]  /*63f60*/  NOP ;  /* 0x0000000000007918 */ /* 0x000fc80000000000 */
[----:B------:R0:W-:Y:S04]  /*63f70*/  STL.64 [R1+0x750], R24 ;  /* 0x0007501801007387 */ /* 0x0001e80000100a00 */
[----:B------:R1:W-:Y:S04]  /*63f80*/  STL.64 [R1+0x758], R26 ;  /* 0x0007581a01007387 */ /* 0x0003e80000100a00 */
[----:B0-----:R-:W2:Y:S04]  /*63f90*/  LDL.LU.64 R24, [R1+0x1550] ;  /* 0x0015500001187983 */ /* 0x001ea80000300a00 */
[----:B-1----:R-:W2:Y:S04]  /*63fa0*/  LDL.LU.64 R26, [R1+0x1558] ;  /* 0x00155800011a7983 */ /* 0x002ea80000300a00 */
[----:B------:R-:W-:Y:S04]  /*63fb0*/  STL.64 [R1+0x740], R12 ;  /* 0x0007400c01007387 */ /* 0x000fe80000100a00 */
[----:B------:R-:W-:Y:S04]  /*63fc0*/  STL.64 [R1+0x748], R14 ;  /* 0x0007480e01007387 */ /* 0x000fe80000100a00 */
[----:B------:R-:W0:Y:S04]  /*63fd0*/  LDSM.16.MT88.4 R12, [R29+UR5+0x180] ;  /* 0x000180051d0c783b */ /* 0x000e280008004200 */
[----:B------:R-:W-:Y:S04]  /*63fe0*/  STL.64 [R1+0xd630], R4 ;  /* 0x00d6300401007387 */ /* 0x000fe80000100a00 */
[----:B0-----:R-:W-:Y:S04]  /*63ff0*/  STL.64 [R1+0xd580], R14 ;  /* 0x00d5800e01007387 */ /* 0x001fe80000100a00 */
[----:B------:R0:W-:Y:S02]  /*64000*/  STL.64 [R1+0xd578], R12 ;  /* 0x00d5780c01007387 */ /* 0x0001e40000100a00 */
[----:B0-----:R-:W-:-:S02]  /*64010*/  IMAD.MOV.U32 R12, RZ, RZ, R10 ;  /* 0x000000ffff0c7224 */ /* 0x001fc400078e000a */
[----:B------:R-:W3:Y:S01]  /*64020*/  LDL.LU R10, [R1+0xd6fc] ;  /* 0x00d6fc00010a7983 */ /* 0x000ee20000300800 */
[----:B------:R-:W-:Y:S02]  /*64030*/  IMAD.MOV.U32 R13, RZ, RZ, R6 ;  /* 0x000000ffff0d7224 */ /* 0x000fe400078e0006 */
[----:B------:R-:W-:Y:S01]  /*64040*/  IMAD.MOV.U32 R4, RZ, RZ, R28 ;  /* 0x000000ffff047224 */ /* 0x000fe200078e001c */
[----:B------:R-:W4:Y:S01]  /*64050*/  LDL.LU R6, [R1+0xd6f8] ;  /* 0x00d6f80001067983 */ /* 0x000f220000300800 */
[----:B------:R-:W-:-:S03]  /*64060*/  IMAD.MOV.U32 R5, RZ, RZ, R11 ;  /* 0x000000ffff057224 */ /* 0x000fc600078e000b */
[----:B------:R0:W-:Y:S02]  /*64070*/  STL.64 [R1+0xd678], R12 ;  /* 0x00d6780c01007387 */ /* 0x0001e40000100a00 */
[----:B0-----:R-:W-:Y:S02]  /*64080*/  IMAD.MOV.U32 R12, RZ, RZ, R23 ;  /* 0x000000ffff0c7224 */ /* 0x001fe400078e0017 */
[----:B------:R-:W2:Y:S01]  /*64090*/  LDL.LU R23, [R1+0xd6f4] ;  /* 0x00d6f40001177983 */ /* 0x000ea20000300800 */
[----:B------:R-:W-:-:S03]  /*640a0*/  IMAD.MOV.U32 R13, RZ, RZ, R22 ;  /* 0x000000ffff0d7224 */ /* 0x000fc600078e0016 */
[----:B------:R-:W2:Y:S04]  /*640b0*/  LDL.LU R22, [R1+0xd6f0] ;  /* 0x00d6f00001167983 */ /* 0x000ea80000300800 */
[----:B------:R0:W-:Y:S02]  /*640c0*/  STL.64 [R1+0xd6a8], R4 ;  /* 0x00d6a80401007387 */ /* 0x0001e40000100a00 */
[----:B0-----:R-:W-:Y:S02]  /*640d0*/  IMAD.MOV.U32 R5, RZ, RZ, R7 ;  /* 0x000000ffff057224 */ /* 0x001fe400078e0007 */
[----:B---3--:R-:W-:-:S05]  /*640e0*/  IMAD.MOV.U32 R4, RZ, RZ, R10 ;  /* 0x000000ffff047224 */ /* 0x008fca00078e000a */
[----:B------:R0:W-:Y:S04]  /*640f0*/  STL.64 [R1+0xd6c0], R4 ;  /* 0x00d6c00401007387 */ /* 0x0001e80000100a00 */
[----:B------:R-:W3:Y:S04]  /*64100*/  LDL.64 R8, [R1+0x90] ;  /* 0x0000900001087983 */ /* 0x000ee80000100a00 */
[----:B0-----:R-:W2:Y:S04]  /*64110*/  LDL.64 R4, [R1+0xc0] ;  /* 0x0000c00001047983 */ /* 0x001ea80000100a00 */
[----:B---3--:R-:W-:Y:S04]  /*64120*/  STL.64 [R1+0xd6c8], R8 ;  /* 0x00d6c80801007387 */ /* 0x008fe80000100a00 */
[----:B------:R4:W-:Y:S02]  /*64130*/  STL.64 [R1+0xd688], R12 ;  /* 0x00d6880c01007387 */ /* 0x0009e40000100a00 */
[----:B----4-:R-:W-:-:S02]  /*64140*/  IMAD.MOV.U32 R12, RZ, RZ, R6 ;  /* 0x000000ffff0c7224 */ /* 0x010fc400078e0006 */
[----:B------:R-:W-:-:S05]  /*64150*/  IMAD.MOV.U32 R13, RZ, RZ, R3 ;  /* 0x000000ffff0d7224 */ /* 0x000fca00078e0003 */
[----:B------:R0:W-:Y:S04]  /*64160*/  STL.64 [R1+0xd6a0], R12 ;  /* 0x00d6a00c01007387 */ /* 0x0001e80000100a00 */
[----:B0-----:R-:W3:Y:S04]  /*64170*/  LDL.LU.64 R12, [R1+0x1450] ;  /* 0x00145000010c7983 */ /* 0x001ee80000300a00 */
[----:B------:R-:W3:Y:S01]  /*64180*/  LDL.LU.64 R14, [R1+0x1458] ;  /* 0x00145800010e7983 */ /* 0x000ee20000300a00 */
[----:B--2---:R-:W-:Y:S02]  /*64190*/  IMAD.MOV.U32 R8, RZ, RZ, R23 ;  /* 0x000000ffff087224 */ /* 0x004fe400078e0017 */
[----:B------:R-:W-:-:S02]  /*641a0*/  IMAD.MOV.U32 R9, RZ, RZ, R22 ;  /* 0x000000ffff097224 */ /* 0x000fc400078e0016 */
[----:B------:R-:W-:Y:S01]  /*641b0*/  HMMA.16816.F32.BF16 R20, R16, R20, R24 ;  /* 0x000000141014723c */ /* 0x000fe20000041818 */
[----:B------:R-:W2:Y:S01]  /*641c0*/  LDL.LU.64 R24, [R1+0xd6e8] ;  /* 0x00d6e80001187983 */ /* 0x000ea20000300a00 */
[----:B------:R-:W-:Y:S02]  /*641d0*/  IMAD.MOV.U32 R26, RZ, RZ, R4 ;  /* 0x000000ffff1a7224 */ /* 0x000fe400078e0004 */
[----:B------:R-:W-:-:S15]  /*641e0*/  IMAD.MOV.U32 R3, RZ, RZ, R5 ;  /* 0x000000ffff037224 */ /* 0x000fde00078e0005 */
[----:B------:R0:W-:Y:S04]  /*641f0*/  STL.64 [R1+0xf00], R20 ;  /* 0x000f001401007387 */ /* 0x0001e80000100a00 */
[----:B------:R-:W-:Y:S04]  /*64200*/  STL.64 [R1+0xf08], R22 ;  /* 0x000f081601007387 */ /* 0x000fe80000100a00 */
[----:B0-----:R-:W4:Y:S01]  /*64210*/  LDL.LU.64 R20, [R1+0xd6e0] ;  /* 0x00d6e00001147983 */ /* 0x001f220000300a00 */
[----:B---3--:R-:W-:-:S15]  /*64220*/  HMMA.16816.F32.BF16 R12, R16, R4, R12 ;  /* 0x00000004100c723c */ /* 0x008fde000004180c */
[----:B------:R-:W-:-:S04]  /*64230*/  NOP ;  /* 0x0000000000007918 */ /* 0x000fc80000000000 */
[----:B------:R-:W-:Y:S04]  /*64240*/  STL.64 [R1+0xef0], R12 ;  /* 0x000ef00c01007387 */ /* 0x000fe80000100a00 */
[----:B------:R-:W-:Y:S04]  /*64250*/  STL.64 [R1+0xef8], R14 ;  /* 0x000ef80e01007387 */ /* 0x000fe80000100a00 */
[----:B------:R-:W-:Y:S04]  /*64260*/  STL [R1+0xd640], R26 ;  /* 0x00d6401a01007387 */ /* 0x000fe80000100800 */
[----:B--2---:R-:W-:Y:S04]  /*64270*/  STL.64 [R1+0xd638], R24 ;  /* 0x00d6381801007387 */ /* 0x004fe80000100a00 */
[----:B------:R-:W2:Y:S04]  /*64280*/  LDL.LU.64 R4, [R1+0xf60] ;  /* 0x000f600001047983 */ /* 0x000ea80000300a00 */
[----:B------:R-:W3:Y:S04]  /*64290*/  LDL.LU.64 R6, [R1+0xf68] ;  /* 0x000f680001067983 */ /* 0x000ee80000300a00 */
[----:B---3--:R-:W-:Y:S04]  /*642a0*/  STL.64 [R1+0xd6d8], R6 ;  /* 0x00d6d80601007387 */ /* 0x008fe80000100a00 */
[----:B--2---:R0:W-:Y:S04]  /*642b0*/  STL.64 [R1+0xd6d0], R4 ;  /* 0x00d6d00401007387 */ /* 0x0041e80000100a00 */
[----:B0-----:R-:W2:Y:S04]  /*642c0*/  LDL.LU.64 R4, [R1+0x1250] ;  /* 0x0012500001047983 */ /* 0x001ea80000300a00 */
[----:B------:R-:W2:Y:S04]  /*642d0*/  LDL.LU.64 R6, [R1+0x1258] ;  /* 0x0012580001067983 */ /* 0x000ea80000300a00 */
[----:B------:R-:W3:Y:S04]  /*642e0*/  LDL.LU.64 R12, [R1+0xf40] ;  /* 0x000f4000010c7983 */ /* 0x000ee80000300a00 */
[----:B------:R-:W2:Y:S01]  /*642f0*/  LDL.LU.64 R14, [R1+0xf48] ;  /* 0x000f4800010e7983 */ /* 0x000ea20000300a00 */
[----:B------:R-:W-:-:S02]  /*64300*/  IMAD.MOV.U32 R24, RZ, RZ, R2 ;  /* 0x000000ffff187224 */ /* 0x000fc400078e0002 */
[----:B------:R-:W-:Y:S01]  /*64310*/  IMAD.MOV.U32 R25, RZ, RZ, R0 ;  /* 0x000000ffff197224 */ /* 0x000fe200078e0000 */
[----:B--2---:R-:W-:Y:S04]  /*64320*/  STL.64 [R1+0xd6b8], R14 ;  /* 0x00d6b80e01007387 */ /* 0x004fe80000100a00 */
[----:B---3--:R0:W-:Y:S04]  /*64330*/  STL.64 [R1+0xd6b0], R12 ;  /* 0x00d6b00c01007387 */ /* 0x0081e80000100a00 */
[----:B0-----:R-:W2:Y:S04]  /*64340*/  LDL.LU.64 R12, [R1+0xf50] ;  /* 0x000f5000010c7983 */ /* 0x001ea80000300a00 */
[----:B------:R-:W2:Y:S04]  /*64350*/  LDL.LU.64 R14, [R1+0xf58] ;  /* 0x000f5800010e7983 */ /* 0x000ea80000300a00 */
[----:B------:R0:W-:Y:S04]  /*64360*/  STL.64 [R1+0xd658], R24 ;  /* 0x00d6581801007387 */ /* 0x0001e80000100a00 */
[----:B0-----:R-:W3:Y:S04]  /*64370*/  LDL.64 R24, [R1+0x10] ;  /* 0x0000100001187983 */ /* 0x001ee80000100a00 */
[----:B---3--:R0:W-:Y:S04]  /*64380*/  STL.64 [R1+0xd680], R24 ;  /* 0x00d6801801007387 */ /* 0x0081e80000100a00 */
[----:B0-----:R-:W4:Y:S04]  /*64390*/  LDL.LU.64 R24, [R1+0x1350] ;  /* 0x0013500001187983 */ /* 0x001f280000300a00 */
[----:B------:R-:W4:Y:S01]  /*643a0*/  LDL.LU.64 R26, [R1+0x1358] ;  /* 0x00135800011a7983 */ /* 0x000f220000300a00 */
[C---:B------:R-:W-:Y:S08]  /*643b0*/  HMMA.16816.F32.BF16 R8, R16.reuse, R8, R4 ;  /* 0x000000081008723c */ /* 0x040ff00000041804 */
[----:B----4-:R-:W-:Y:S01]  /*643c0*/  HMMA.16816.F32.BF16 R20, R16, R20, R24 ;  /* 0x000000141014723c */ /* 0x010fe20000041818 */
[----:B------:R-:W3:Y:S04]  /*643d0*/  LDL.LU.64 R24, [R1+0xf20] ;  /* 0x000f200001187983 */ /* 0x000ee80000300a00 */
[----:B------:R-:W4:-:S14]  /*643e0*/  LDL.LU.64 R26, [R1+0xf28] ;  /* 0x000f2800011a7983 */ /* 0x000f1c0000300a00 */
[----:B------:R-:W-:Y:S04]  /*643f0*/  STL.64 [R1+0xee0], R20 ;  /* 0x000ee01401007387 */ /* 0x000fe80000100a00 */
[----:B------:R-:W-:Y:S04]  /*64400*/  STL.64 [R1+0xee8], R22 ;  /* 0x000ee81601007387 */ /* 0x000fe80000100a00 */
[----:B----4-:R-:W-:Y:S04]  /*64410*/  STL.64 [R1+0xd698], R26 ;  /* 0x00d6981a01007387 */ /* 0x010fe80000100a00 */
[----:B---3--:R0:W-:Y:S04]  /*64420*/  STL.64 [R1+0xd690], R24 ;  /* 0x00d6901801007387 */ /* 0x0081e80000100a00 */
[----:B0-----:R-:W3:Y:S04]  /*64430*/  LDL.LU.64 R24, [R1+0xf30] ;  /* 0x000f300001187983 */ /* 0x001ee80000300a00 */
[----:B------:R-:W3:Y:S04]  /*64440*/  LDL.LU.64 R26, [R1+0xf38] ;  /* 0x000f3800011a7983 */ /* 0x000ee80000300a00 */
[----:B------:R-:W4:Y:S04]  /*64450*/  LDL.LU.64 R20, [R1+0x7c0] ;  /* 0x0007c00001147983 */ /* 0x000f280000300a00 */
[----:B------:R-:W4:Y:S04]  /*64460*/  LDL.LU.64 R22, [R1+0x7c8] ;  /* 0x0007c80001167983 */ /* 0x000f280000300a00 */
[----:B------:R-:W2:Y:S04]  /*64470*/  LDL.LU.64 R6, [R1+0xd6d8] ;  /* 0x00d6d80001067983 */ /* 0x000ea80000300a00 */
[----:B------:R-:W2:Y:S04]  /*64480*/  LDL.LU.64 R4, [R1+0xd6d0] ;  /* 0x00d6d00001047983 */ /* 0x000ea80000300a00 */
[----:B------:R0:W-:Y:S04]  /*64490*/  STL.64 [R1+0xed0], R8 ;  /* 0x000ed00801007387 */ /* 0x0001e80000100a00 */
[----:B------:R-:W-:Y:S04]  /*644a0*/  STL.64 [R1+0xed8], R10 ;  /* 0x000ed80a01007387 */ /* 0x000fe80000100a00 */
[----:B0-----:R-:W2:Y:S02]  /*644b0*/  LDL.LU.64 R8, [R1+0xd6c8] ;  /* 0x00d6c80001087983 */ /* 0x001ea40000300a00 */
[----:B--2---:R-:W-:-:S15]  /*644c0*/  HMMA.16816.F32.BF16 R4, R16, R8, R4 ;  /* 0x000000081004723c */ /* 0x004fde0000041804 */
[----:B------:R-:W-:-:S04]  /*644d0*/  NOP ;  /* 0x0000000000007918 */ /* 0x000fc80000000000 */
[----:B------:R0:W-:Y:S04]  /*644e0*/  STL.64 [R1+0xec0], R4 ;  /* 0x000ec00401007387 */ /* 0x0001e80000100a00 */
[----:B------:R1:W-:Y:S04]  /*644f0*/  STL.64 [R1+0xec8], R6 ;  /* 0x000ec80601007387 */ /* 0x0003e80000100a00 */
[----:B0-----:R-:W1:Y:S01]  /*64500*/  LDL.LU.64 R4, [R1+0xd6c0] ;  /* 0x00d6c00001047983 */ /* 0x001e620000300a00 */
[----:B------:R-:W-:Y:S02]  /*64510*/  IMAD.MOV.U32 R2, RZ, RZ, R8 ;  /* 0x000000ffff027224 */ /* 0x000fe400078e0008 */
[----:B------:R-:W-:-:S02]  /*64520*/  IMAD.MOV.U32 R0, RZ, RZ, R9 ;  /* 0x000000ffff007224 */ /* 0x000fc400078e0009 */
[----:B------:R-:W2:Y:S04]  /*64530*/  LDL.LU.64 R8, [R1+0x1b60] ;  /* 0x001b600001087983 */ /* 0x000ea80000300a00 */
[----:B------:R-:W2:Y:S01]  /*64540*/  LDL.LU.64 R10, [R1+0x1b68] ;  /* 0x001b6800010a7983 */ /* 0x000ea20000300a00 */
[----:B-1----:R-:W-:Y:S03]  /*64550*/  HMMA.16816.F32.BF16 R4, R16, R4, R12 ;  /* 0x000000041004723c */ /* 0x002fe6000004180c */
[----:B------:R-:W2:Y:S04]  /*64560*/  LDL.LU.64 R14, [R1+0xd6b8] ;  /* 0x00d6b800010e7983 */ /* 0x000ea80000300a00 */
[----:B------:R-:W2:-:S12]  /*64570*/  LDL.LU.64 R12, [R1+0xd6b0] ;  /* 0x00d6b000010c7983 */ /* 0x000e980000300a00 */
[----:B------:R0:W-:Y:S04]  /*64580*/  STL.64 [R1+0xeb0], R4 ;  /* 0x000eb00401007387 */ /* 0x0001e80000100a00 */
[----:B------:R2:W-:Y:S04]  /*64590*/  STL.64 [R1+0xeb8], R6 ;  /* 0x000eb80601007387 */ /* 0x0005e80000100a00 */
[----:B0-----:R-:W2:Y:S02]  /*645a0*/  LDL.LU.64 R4, [R1+0xd6a8] ;  /* 0x00d6a80001047983 */ /* 0x001ea40000300a00 */
[----:B--2---:R-:W-:Y:S02]  /*645b0*/  HMMA.16816.F32.BF16 R4, R16, R4, R12 ;  /* 0x000000041004723c */ /* 0x004fe4000004180c */
[----:B------:R-:W3:-:S15]  /*645c0*/  LDL.LU.64 R12, [R1+0xd6a0] ;  /* 0x00d6a000010c7983 */ /* 0x000ede0000300a00 */
[----:B------:R-:W-:Y:S02]  /*645d0*/  NOP ;  /* 0x0000000000007918 */ /* 0x000fe40000000000 */
[----:B------:R0:W-:Y:S04]  /*645e0*/  STL.64 [R1+0xea0], R4 ;  /* 0x000ea00401007387 */ /* 0x0001e80000100a00 */
[----:B------:R1:W-:Y:S04]  /*645f0*/  STL.64 [R1+0xea8], R6 ;  /* 0x000ea80601007387 */ /* 0x0003e80000100a00 */
[----:B0-----:R-:W2:Y:S04]  /*64600*/  LDL.LU.64 R4, [R1+0x1860] ;  /* 0x0018600001047983 */ /* 0x001ea80000300a00 */
[----:B-1----:R-:W2:Y:S01]  /*64610*/  LDL.LU.64 R6, [R1+0x1868] ;  /* 0x0018680001067983 */ /* 0x002ea20000300a00 */
[C---:B---3--:R-:W-:Y:S03]  /*64620*/  HMMA.16816.F32.BF16 R12, R16.reuse, R12, R24 ;  /* 0x0000000c100c723c */ /* 0x048fe60000041818 */
[----:B--2---:R-:W-:Y:S04]  /*64630*/  STL.64 [R1+0xd650], R6 ;  /* 0x00d6500601007387 */ /* 0x004fe80000100a00 */
[----:B------:R0:W-:Y:S04]  /*64640*/  STL.64 [R1+0xd648], R4 ;  /* 0x00d6480401007387 */ /* 0x0001e80000100a00 */
[----:B0-----:R-:W2:Y:S04]  /*64650*/  LDL.LU.64 R4, [R1+0x1960] ;  /* 0x0019600001047983 */ /* 0x001ea80000300a00 */
[----:B------:R-:W2:Y:S04]  /*64660*/  LDL.LU.64 R6, [R1+0x1968] ;  /* 0x0019680001067983 */ /* 0x000ea80000300a00 */
[----:B------:R-:W3:Y:S04]  /*64670*/  LDL.LU.64 R26, [R1+0xd698] ;  /* 0x00d69800011a7983 */ /* 0x000ee80000300a00 */
[----:B------:R-:W3:Y:S04]  /*64680*/  LDL.LU.64 R24, [R1+0xd690] ;  /* 0x00d6900001187983 */ /* 0x000ee80000300a00 */
[----:B------:R0:W-:Y:S04]  /*64690*/  STL.64 [R1+0xe90], R12 ;  /* 0x000e900c01007387 */ /* 0x0001e80000100a00 */
[----:B------:R3:W-:Y:S04]  /*646a0*/  STL.64 [R1+0xe98], R14 ;  /* 0x000e980e01007387 */ /* 0x0007e80000100a00 */
[----:B0-----:R-:W3:Y:S02]  /*646b0*/  LDL.LU.64 R12, [R1+0xd688] ;  /* 0x00d68800010c7983 */ /* 0x001ee40000300a00 */
[----:B---3--:R-:W-:Y:S02]  /*646c0*/  HMMA.16816.F32.BF16 R12, R16, R12, R24 ;  /* 0x0000000c100c723c */ /* 0x008fe40000041818 */
[----:B------:R-:W3:-:S15]  /*646d0*/  LDL.LU.64 R24, [R1+0xd680] ;  /* 0x00d6800001187983 */ /* 0x000ede0000300a00 */
[----:B------:R-:W-:Y:S02]  /*646e0*/  NOP ;  /* 0x0000000000007918 */ /* 0x000fe40000000000 */
[----:B------:R0:W-:Y:S04]  /*646f0*/  STL.64 [R1+0xe80], R12 ;  /* 0x000e800c01007387 */ /* 0x0001e80000100a00 */
[----:B------:R-:W-:Y:S04]  /*64700*/  STL.64 [R1+0xe88], R14 ;  /* 0x000e880e01007387 */ /* 0x000fe80000100a00 */
[----:B0-----:R-:W4:Y:S02]  /*64710*/  LDL.LU.64 R12, [R1+0xd678] ;  /* 0x00d67800010c7983 */ /* 0x001f240000300a00 */
[----:B----4-:R-:W-:Y:S02]  /*64720*/  HMMA.16816.F32.BF16 R16, R16, R12, R20 ;  /* 0x0000000c1010723c */ /* 0x010fe40000041814 */
[----:B------:R-:W4:Y:S04]  /*64730*/  LDL.LU.64 R22, [R1+0xd670] ;  /* 0x00d6700001167983 */ /* 0x000f280000300a00 */
[----:B------:R-:W4:-:S13]  /*64740*/  LDL.LU.64 R20, [R1+0xd668] ;  /* 0x00d6680001147983 */ /* 0x000f1a0000300a00 */
[----:B------:R0:W-:Y:S04]  /*64750*/  STL.64 [R1+0x730], R16 ;  /* 0x0007301001007387 */ /* 0x0001e80000100a00 */
[----:B------:R-:W-:Y:S04]  /*64760*/  STL.64 [R1+0x738], R18 ;  /* 0x0007381201007387 */ /* 0x000fe80000100a00 */
[----:B0-----:R-:W4:Y:S04]  /*64770*/  LDL.64 R16, [R1+0x20] ;  /* 0x0000200001107983 */ /* 0x001f280000100a00 */
[----:B------:R0:W-:Y:S04]  /*64780*/  STL.64 [R1+0xd590], R12 ;  /* 0x00d5900c01007387 */ /* 0x0001e80000100a00 */
[----:B0-----:R-:W3:Y:S04]  /*64790*/  LDL.LU.64 R12, [R1+0x1a60] ;  /* 0x001a6000010c7983 */ /* 0x001ee80000300a00 */
[----:B------:R-:W3:Y:S01]  /*647a0*/  LDL.LU.64 R14, [R1+0x1a68] ;  /* 0x001a6800010e7983 */ /* 0x000ee20000300a00 */
[C---:B----4-:R-:W-:Y:S08]  /*647b0*/  HMMA.16816.F32.BF16 R8, R20.reuse, R16, R8 ;  /* 0x000000101408723c */ /* 0x050ff00000041808 */
[----:B---3--:R-:W-:Y:S11]  /*647c0*/  HMMA.16816.F32.BF16 R12, R20, R24, R12 ;  /* 0x00000018140c723c */ /* 0x008ff6000004180c */
[----:B------:R0:W-:Y:S04]  /*647d0*/  STL.64 [R1+0x6b0], R8 ;  /* 0x0006b00801007387 */ /* 0x0001e80000100a00 */
[----:B------:R1:W-:Y:S04]  /*647e0*/  STL.64 [R1+0x6b8], R10 ;  /* 0x0006b80a01007387 */ /* 0x0003e80000100a00 */
[----:B0-----:R-:W3:Y:S01]  /*647f0*/  LDL.LU.64 R8, [R1+0xd660] ;  /* 0x00d6600001087983 */ /* 0x001ee20000300a00 */
[----:B-1----:R-:W-:-:S02]  /*64800*/  IMAD.MOV.U32 R11, RZ, RZ, R16 ;  /* 0x000000ffff0b7224 */ /* 0x002fc400078e0010 */
[----:B------:R-:W-:Y:S02]  /*64810*/  IMAD.MOV.U32 R10, RZ, RZ, R17 ;  /* 0x000000ffff0a7224 */ /* 0x000fe400078e0011 */
[----:B------:R-:W4:Y:S04]  /*64820*/  LDL.LU.64 R16, [R1+0x1620] ;  /* 0x0016200001107983 */ /* 0x000f280000300a00 */
[----:B------:R-:W4:Y:S04]  /*64830*/  LDL.LU.64 R18, [R1+0x1628] ;  /* 0x0016280001127983 */ /* 0x000f280000300a00 */
[----:B------:R-:W-:Y:S04]  /*64840*/  STL.64 [R1+0x6a0], R12 ;  /* 0x0006a00c01007387 */ /* 0x000fe80000100a00 */
[----:B------:R0:W-:Y:S02]  /*64850*/  STL.64 [R1+0x6a8], R14 ;  /* 0x0006a80e01007387 */ /* 0x0001e40000100a00 */
[----:B0-----:R-:W-:-:S02]  /*64860*/  IMAD.MOV.U32 R15, RZ, RZ, R24 ;  /* 0x000000ffff0f7224 */ /* 0x001fc400078e0018 */
[----:B------:R-:W-:Y:S02]  /*64870*/  IMAD.MOV.U32 R14, RZ, RZ, R25 ;  /* 0x000000ffff0e7224 */ /* 0x000fe400078e0019 */
[----:B------:R-:W2:Y:S04]  /*64880*/  LDL.LU.64 R24, [R1+0xd658] ;  /* 0x00d6580001187983 */ /* 0x000ea80000300a00 */
[----:B------:R0:W-:Y:S04]  /*64890*/  STL.64 [R1+0xd5b0], R14 ;  /* 0x00d5b00e01007387 */ /* 0x0001e80000100a00 */
[----:B------:R-:W3:Y:S04]  /*648a0*/  LDL.LU.64 R12, [R1+0x1710] ;  /* 0x00171000010c7983 */ /* 0x000ee80000300a00 */
[----:B0-----:R-:W3:Y:S01]  /*648b0*/  LDL.LU.64 R14, [R1+0x1718] ;  /* 0x00171800010e7983 */ /* 0x001ee20000300a00 */
[----:B--2---:R-:W-:Y:S03]  /*648c0*/  HMMA.16816.F32.BF16 R24, R20, R24, R4 ;  /* 0x000000181418723c */ /* 0x004fe60000041804 */
[----:B------:R-:W2:Y:S04]  /*648d0*/  LDL.LU.64 R6, [R1+0xd650] ;  /* 0x00d6500001067983 */ /* 0x000ea80000300a00 */
[----:B------:R-:W2:-:S12]  /*648e0*/  LDL.LU.64 R4, [R1+0xd648] ;  /* 0x00d6480001047983 */ /* 0x000e980000300a00 */
[----:B------:R-:W-:Y:S04]  /*648f0*/  STL.64 [R1+0x690], R24 ;  /* 0x0006901801007387 */ /* 0x000fe80000100a00 */
[----:B------:R0:W-:Y:S04]  /*64900*/  STL.64 [R1+0x698], R26 ;  /* 0x0006981a01007387 */ /* 0x0001e80000100a00 */
[----:B0-----:R-:W2:Y:S04]  /*64910*/  LDL.LU R26, [R1+0xd640] ;  /* 0x00d64000011a7983 */ /* 0x001ea80000300800 */
[----:B------:R-:W2:Y:S02]  /*64920*/  LDL.LU.64 R24, [R1+0xd638] ;  /* 0x00d6380001187983 */ /* 0x000ea40000300a00 */
[----:B--2---:R-:W-:-:S15]  /*64930*/  HMMA.16816.F32.BF16 R4, R20, R24, R4 ;  /* 0x000000181404723c */ /* 0x004fde0000041804 */
[----:B------:R-:W-:-:S04]  /*64940*/  NOP ;  /* 0x0000000000007918 */ /* 0x000fc80000000000 */
[----:B------:R0:W-:Y:S04]  /*64950*/  STL.64 [R1+0x680], R4 ;  /* 0x0006800401007387 */ /* 0x0001e80000100a00 */
[----:B------:R-:W-:Y:S04]  /*64960*/  STL.64 [R1+0x688], R6 ;  /* 0x0006880601007387 */ /* 0x000fe80000100a00 */
[----:B0-----:R-:W4:Y:S04]  /*64970*/  LDL.LU.64 R4, [R1+0xd630] ;  /* 0x00d6300001047983 */ /* 0x001f280000300a00 */
[----:B------:R0:W-:Y:S04]  /*64980*/  STL.64 [R1+0xd5a8], R24 ;  /* 0x00d5a81801007387 */ /* 0x0001e80000100a00 */
[----:B0-----:R-:W2:Y:S04]  /*64990*/  LDL.64 R24, [R1+0x70] ;  /* 0x0000700001187983 */ /* 0x001ea80000100a00 */
[----:B--2---:R0:W-:Y:S04]  /*649a0*/  STL.64 [R1+0xd5b8], R24 ;  /* 0x00d5b81801007387 */ /* 0x0041e80000100a00 */
[----:B0-----:R-:W2:Y:S01]  /*649b0*/  LDL.64 R24, [R1+0x80] ;  /* 0x0000800001187983 */ /* 0x001ea20000100a00 */
[C---:B---3--:R-:W-:Y:S03]  /*649c0*/  HMMA.16816.F32.BF16 R12, R20.reuse, R8, R12 ;  /* 0x00000008140c723c */ /* 0x048fe6000004180c */
[----:B--2---:R-:W-:Y:S04]  /*649d0*/  STL.64 [R1+0xd5c8], R24 ;  /* 0x00d5c81801007387 */ /* 0x004fe80000100a00 */
[----:B------:R-:W-:Y:S04]  /*649e0*/  STL.64 [R1+0xd598], R8 ;  /* 0x00d5980801007387 */ /* 0x000fe80000100a00 */
[----:B------:R4:W-:Y:S02]  /*649f0*/  STL.64 [R1+0xd5c0], R10 ;  /* 0x00d5c00a01007387 */ /* 0x0009e40000100a00 */
[----:B----4-:R-:W-:Y:S06]  /*64a00*/  HMMA.16816.F32.BF16 R8, R20, R4, R16 ;  /* 0x000000041408723c */ /* 0x010fec0000041810 */
[----:B------:R-:W-:Y:S04]  /*64a10*/  STL.64 [R1+0x670], R12 ;  /* 0x0006700c01007387 */ /* 0x000fe80000100a00 */
[----:B------:R-:W-:Y:S04]  /*64a20*/  STL.64 [R1+0x678], R14 ;  /* 0x0006780e01007387 */ /* 0x000fe80000100a00 */
[----:B------:R0:W-:Y:S04]  /*64a30*/  STL.64 [R1+0xd5e0], R4 ;  /* 0x00d5e00401007387 */ /* 0x0001e80000100a00 */
[----:B------:R-:W1:Y:S04]  /*64a40*/  LDSM.16.MT88.4 R16, [R29+UR5+0x200] ;  /* 0x000200051d10783b */ /* 0x000e680008004200 */
[----:B0-----:R-:W2:Y:S04]  /*64a50*/  LDL.LU.64 R4, [R1+0x1220] ;  /* 0x0012200001047983 */ /* 0x001ea80000300a00 */
[----:B------:R-:W-:Y:S04]  /*64a60*/  STL.64 [R1+0x660], R8 ;  /* 0x0006600801007387 */ /* 0x000fe80000100a00 */
[----:B------:R-:W-:Y:S04]  /*64a70*/  STL.64 [R1+0x668], R10 ;  /* 0x0006680a01007387 */ /* 0x000fe80000100a00 */
[----:B------:R-:W3:Y:S04]  /*64a80*/  LDL.LU.64 R6, [R1+0x1228] ;  /* 0x0012280001067983 */ /* 0x000ee80000300a00 */
[----:B---3--:R-:W-:Y:S04]  /*64a90*/  STL.64 [R1+0xd5f0], R6 ;  /* 0x00d5f00601007387 */ /* 0x008fe80000100a00 */
[----:B--2---:R0:W-:Y:S04]  /*64aa0*/  STL.64 [R1+0xd5e8], R4 ;  /* 0x00d5e80401007387 */ /* 0x0041e80000100a00 */
[----:B0-----:R-:W2:Y:S04]  /*64ab0*/  LDL.64 R4, [R1+0xb0] ;  /* 0x0000b00001047983 */ /* 0x001ea80000100a00 */
[----:B--2---:R0:W-:Y:S02]  /*64ac0*/  STL.64 [R1+0xd600], R4 ;  /* 0x00d6000401007387 */ /* 0x0041e40000100a00 */
[----:B0-----:R-:W-:-:S02]  /*64ad0*/  IMAD.MOV.U32 R4, RZ, RZ, R26 ;  /* 0x000000ffff047224 */ /* 0x001fc400078e001a */
[----:B------:R-:W-:-:S05]  /*64ae0*/  IMAD.MOV.U32 R5, RZ, RZ, R3 ;  /* 0x000000ffff057224 */ /* 0x000fca00078e0003 */
[----:B------:R0:W-:Y:S04]  /*64af0*/  STL.64 [R1+0xd618], R4 ;  /* 0x00d6180401007387 */ /* 0x0001e80000100a00 */
[----:B0-----:R-:W2:Y:S04]  /*64b00*/  LDL.64 R4, [R1+0x30] ;  /* 0x0000300001047983 */ /* 0x001ea80000100a00 */
[----:B------:R-:W3:Y:S04]  /*64b10*/  LDL.LU.64 R24, [R1+0xe40] ;  /* 0x000e400001187983 */ /* 0x000ee80000300a00 */
[----:B------:R-:W4:Y:S04]  /*64b20*/  LDL.LU.64 R26, [R1+0xe48] ;  /* 0x000e4800011a7983 */ /* 0x000f280000300a00 */
[----:B----4-:R-:W-:Y:S04]  /*64b30*/  STL.64 [R1+0xd5d8], R26 ;  /* 0x00d5d81a01007387 */ /* 0x010fe80000100a00 */
[----:B---3--:R0:W-:Y:S04]  /*64b40*/  STL.64 [R1+0xd5d0], R24 ;  /* 0x00d5d01801007387 */ /* 0x0081e80000100a00 */
[----:B0-----:R-:W3:Y:S04]  /*64b50*/  LDL.64 R24, [R1+0xa0] ;  /* 0x0000a00001187983 */ /* 0x001ee80000100a00 */
[----:B---3--:R0:W-:Y:S04]  /*64b60*/  STL.64 [R1+0xd5f8], R24 ;  /* 0x00d5f81801007387 */ /* 0x0081e80000100a00 */
[----:B0-----:R-:W3:Y:S04]  /*64b70*/  LDL.LU.64 R24, [R1+0x1320] ;  /* 0x0013200001187983 */ /* 0x001ee80000300a00 */
[----:B------:R-:W4:Y:S04]  /*64b80*/  LDL.LU.64 R26, [R1+0x1328] ;  /* 0x00132800011a7983 */ /* 0x000f280000300a00 */
[----:B----4-:R-:W-:Y:S04]  /*64b90*/  STL.64 [R1+0xd610], R26 ;  /* 0x00d6101a01007387 */ /* 0x010fe80000100a00 */
[----:B---3--:R0:W-:Y:S04]  /*64ba0*/  STL.64 [R1+0xd608], R24 ;  /* 0x00d6081801007387 */ /* 0x0081e80000100a00 */
[----:B0-----:R-:W3:Y:S04]  /*64bb0*/  LDL.LU.64 R24, [R1+0x1420] ;  /* 0x0014200001187983 */ /* 0x001ee80000300a00 */
[----:B------:R-:W4:Y:S04]  /*64bc0*/  LDL.LU.64 R26, [R1+0x1428] ;  /* 0x00142800011a7983 */ /* 0x000f280000300a00 */
[----:B----4-:R-:W-:Y:S04]  /*64bd0*/  STL.64 [R1+0xd628], R26 ;  /* 0x00d6281a01007387 */ /* 0x010fe80000100a00 */
[----:B---3--:R0:W-:Y:S04]  /*64be0*/  STL.64 [R1+0xd620], R24 ;  /* 0x00d6201801007387 */ /* 0x0081e80000100a00 */
[----:B0-----:R-:W3:Y:S04]  /*64bf0*/  LDL.LU.64 R24, [R1+0x1520] ;  /* 0x0015200001187983 */ /* 0x001ee80000300a00 */
[----:B------:R-:W3:Y:S04]  /*64c00*/  LDL.LU.64 R26, [R1+0x1528] ;  /* 0x00152800011a7983 */ /* 0x000ee80000300a00 */
[----:B------:R-:W4:Y:S04]  /*64c10*/  LDL.LU.64 R8, [R1+0x900] ;  /* 0x0009000001087983 */ /* 0x000f280000300a00 */
[----:B------:R-:W4:Y:S04]  /*64c20*/  LDL.LU.64 R10, [R1+0x908] ;  /* 0x00090800010a7983 */ /* 0x000f280000300a00 */
[----:B------:R-:W4:Y:S04]  /*64c30*/  LDL.LU.64 R12, [R1+0x8f0] ;  /* 0x0008f000010c7983 */ /* 0x000f280000300a00 */
[----:B------:R-:W4:Y:S04]  /*64c40*/  LDL.LU.64 R14, [R1+0x8f8] ;  /* 0x0008f800010e7983 */ /* 0x000f280000300a00 */
[----:B------:R-:W-:Y:S04]  /*64c50*/  STL [R1+0xd508], R29 ;  /* 0x00d5081d01007387 */ /* 0x000fe80000100800 */
[----:B-1----:R-:W-:Y:S04]  /*64c60*/  STL.64 [R1+0xd478], R18 ;  /* 0x00d4781201007387 */ /* 0x002fe80000100a00 */
[----:B------:R-:W-:Y:S01]  /*64c70*/  STL.64 [R1+0xd470], R16 ;  /* 0x00d4701001007387 */ /* 0x000fe20000100a00 */
[----:B--2---:R-:W-:Y:S01]  /*64c80*/  IMAD.MOV.U32 R28, RZ, RZ, R5 ;  /* 0x000000ffff1c7224 */ /* 0x004fe200078e0005 */
[----:B---3--:R-:W-:-:S15]  /*64c90*/  HMMA.16816.F32.BF16 R24, R20, R4, R24 ;  /* 0x000000041418723c */ /* 0x008fde0000041818 */
[----:B------:R-:W-:-:S04]  /*64ca0*/  NOP ;  /* 0x0000000000007918 */ /* 0x000fc80000000000 */
[----:B------:R-:W-:Y:S04]  /*64cb0*/  STL.64 [R1+0xde0], R24 ;  /* 0x000de01801007387 */ /* 0x000fe80000100a00 */
[----:B------:R0:W-:Y:S04]  /*64cc0*/  STL.64 [R1+0xde8], R26 ;  /* 0x000de81a01007387 */ /* 0x0001e80000100a00 */
[----:B0-----:R-:W2:Y:S04]  /*64cd0*/  LDL.LU.64 R26, [R1+0xd628] ;  /* 0x00d62800011a7983 */ /* 0x001ea80000300a00 */
[----:B------:R-:W2:Y:S04]  /*64ce0*/  LDL.LU.64 R24, [R1+0xd620] ;  /* 0x00d6200001187983 */ /* 0x000ea80000300a00 */
[----:B------:R-:W2:Y:S02]  /*64cf0*/  LDL.LU.64 R4, [R1+0xd618] ;  /* 0x00d6180001047983 */ /* 0x000ea40000300a00 */
        /* <DEDUP_REMOVED lines=10> */
[----:B------:R0:W-:Y:S04]  /*64da0*/  STL.64 [R1+0xdc0], R24 ;  /* 0x000dc01801007387 */ /* 0x0001e80000100a00 */
[----:B------:R-:W-:Y:S04]  /*64db0*/  STL.64 [R1+0xdc8], R26 ;  /* 0x000dc81a01007387 */ /* 0x000fe80000100a00 */
[----:B0-----:R-:W2:Y:S04]  /*64dc0*/  LDL.LU.64 R24, [R1+0xd5f8] ;  /* 0x00d5f80001187983 */ /* 0x001ea80000300a00 */
[----:B------:R-:W2:Y:S04]  /*64dd0*/  LDL.LU.64 R6, [R1+0xd5f0] ;  /* 0x00d5f00001067983 */ /* 0x000ea80000300a00 */
[----:B------:R-:W2:Y:S02]  /*64de0*/  LDL.LU.64 R4, [R1+0xd5e8] ;  /* 0x00d5e80001047983 */ /* 0x000ea40000300a00 */
[----:B--2---:R-:W-:Y:S01]  /*64df0*/  HMMA.16816.F32.BF16 R4, R20, R24, R4 ;  /* 0x000000181404723c */ /* 0x004fe20000041804 */
[----:B------:R-:W-:-:S15]  /*64e00*/  IMAD.MOV.U32 R3, RZ, RZ, R25 ;  /* 0x000000ffff037224 */ /* 0x000fde00078e0019 */
[----:B------:R-:W-:-:S03]  /*64e10*/  NOP ;  /* 0x0000000000007918 */ /* 0x000fc60000000000 */
[----:B------:R0:W-:Y:S04]  /*64e20*/  STL.64 [R1+0xdb0], R4 ;  /* 0x000db00401007387 */ /* 0x0001e80000100a00 */
[----:B------:R1:W-:Y:S04]  /*64e30*/  STL.64 [R1+0xdb8], R6 ;  /* 0x000db80601007387 */ /* 0x0003e80000100a00 */
[----:B0-----:R-:W2:Y:S01]  /*64e40*/  LDL.LU.64 R4, [R1+0xd5e0] ;  /* 0x00d5e00001047983 */ /* 0x001ea20000300a00 */
[----:B-1----:R-:W-:-:S03]  /*64e50*/  IMAD.MOV.U32 R6, RZ, RZ, R24 ;  /* 0x000000ffff067224 */ /* 0x002fc600078e0018 */
[----:B------:R-:W3:Y:S04]  /*64e60*/  LDL.LU.64 R26, [R1+0xd5d8] ;  /* 0x00d5d800011a7983 */ /* 0x000ee80000300a00 */
[----:B------:R-:W3:Y:S01]  /*64e70*/  LDL.LU.64 R24, [R1+0xd5d0] ;  /* 0x00d5d00001187983 */ /* 0x000ee20000300a00 */
[----:B------:R-:W-:Y:S02]  /*64e80*/  IMAD.MOV.U32 R16, RZ, RZ, R2 ;  /* 0x000000ffff107224 */ /* 0x000fe400078e0002 */
[----:B------:R-:W-:-:S07]  /*64e90*/  IMAD.MOV.U32 R17, RZ, RZ, R0 ;  /* 0x000000ffff117224 */ /* 0x000fce00078e0000 */
[----:B---3--:R-:W-:-:S15]  /*64ea0*/  HMMA.16816.F32.BF16 R24, R20, R16, R24 ;  /* 0x000000101418723c */ /* 0x008fde0000041818 */
[----:B------:R-:W-:-:S04]  /*64eb0*/  NOP ;  /* 0x0000000000007918 */ /* 0x000fc80000000000 */
[----:B------:R0:W-:Y:S04]  /*64ec0*/  STL.64 [R1+0xda0], R24 ;  /* 0x000da01801007387 */ /* 0x0001e80000100a00 */
[----:B------:R-:W-:Y:S04]  /*64ed0*/  STL.64 [R1+0xda8], R26 ;  /* 0x000da81a01007387 */ /* 0x000fe80000100a00 */
[----:B0-----:R-:W4:Y:S04]  /*64ee0*/  LDL.LU.64 R24, [R1+0xd5c8] ;  /* 0x00d5c80001187983 */ /* 0x001f280000300a00 */
[----:B------:R-:W-:Y:S01]  /*64ef0*/  STL.64 [R1+0xd4d0], R16 ;  /* 0x00d4d01001007387 */ /* 0x000fe20000100a00 */
[----:B----4-:R-:W-:Y:S01]  /*64f00*/  HMMA.16816.F32.BF16 R8, R20, R24, R8 ;  /* 0x000000181408723c */ /* 0x010fe20000041808 */
[----:B------:R-:W-:-:S02]  /*64f10*/  IMAD.MOV.U32 R2, RZ, RZ, R24 ;  /* 0x000000ffff027224 */ /* 0x000fc400078e0018 */
[----:B------:R-:W-:-:S15]  /*64f20*/  IMAD.MOV.U32 R0, RZ, RZ, R25 ;  /* 0x000000ffff007224 */ /* 0x000fde00078e0019 */
[----:B------:R-:W-:Y:S01]  /*64f30*/  NOP ;  /* 0x0000000000007918 */ /* 0x000fe20000000000 */
[----:B------:R-:W-:Y:S04]  /*64f40*/  STL.64 [R1+0xd90], R8 ;  /* 0x000d900801007387 */ /* 0x000fe80000100a00 */
[----:B------:R0:W-:Y:S04]  /*64f50*/  STL.64 [R1+0xd98], R10 ;  /* 0x000d980a01007387 */ /* 0x0001e80000100a00 */
[----:B0-----:R-:W3:Y:S04]  /*64f60*/  LDL.LU.64 R10, [R1+0xd5c0] ;  /* 0x00d5c000010a7983 */ /* 0x001ee80000300a00 */
[----:B------:R-:W4:Y:S02]  /*64f70*/  LDL.LU.64 R24, [R1+0xd5b8] ;  /* 0x00d5b80001187983 */ /* 0x000f240000300a00 */
[----:B----4-:R-:W-:Y:S01]  /*64f80*/  HMMA.16816.F32.BF16 R12, R20, R24, R12 ;  /* 0x00000018140c723c */ /* 0x010fe2000004180c */
[----:B------:R-:W-:-:S02]  /*64f90*/  IMAD.MOV.U32 R18, RZ, RZ, R24 ;  /* 0x000000ffff127224 */ /* 0x000fc400078e0018 */
[----:B------:R-:W-:-:S15]  /*64fa0*/  IMAD.MOV.U32 R7, RZ, RZ, R25 ;  /* 0x000000ffff077224 */ /* 0x000fde00078e0019 */
[----:B------:R-:W-:Y:S01]  /*64fb0*/  NOP ;  /* 0x0000000000007918 */ /* 0x000fe20000000000 */
[----:B------:R-:W-:Y:S04]  /*64fc0*/  STL.64 [R1+0xd80], R12 ;  /* 0x000d800c01007387 */ /* 0x000fe80000100a00 */
[----:B------:R0:W-:Y:S04]  /*64fd0*/  STL.64 [R1+0xd88], R14 ;  /* 0x000d880e01007387 */ /* 0x0001e80000100a00 */
[----:B0-----:R-:W4:Y:S04]  /*64fe0*/  LDL.LU.64 R14, [R1+0xd5b0] ;  /* 0x00d5b000010e7983 */ /* 0x001f280000300a00 */
[----:B------:R-:W2:Y:S04]  /*64ff0*/  LDL.LU.64 R24, [R1+0x8e0] ;  /* 0x0008e00001187983 */ /* 0x000ea80000300a00 */
[----:B------:R-:W2:Y:S04]  /*65000*/  LDL.LU.64 R26, [R1+0x8e8] ;  /* 0x0008e800011a7983 */ /* 0x000ea80000300a00 */
[----:B------:R-:W2:Y:S04]  /*65010*/  LDL.64 R12, [R1+0x50] ;  /* 0x00005000010c7983 */ /* 0x000ea80000100a00 */
[----:B--2---:R0:W-:Y:S04]  /*65020*/  STL.64 [R1+0xd5a0], R12 ;  /* 0x00d5a00c01007387 */ /* 0x0041e80000100a00 */
[----:B0-----:R-:W2:Y:S04]  /*65030*/  LDL.64 R12, [R1+0x60] ;  /* 0x00006000010c7983 */ /* 0x001ea80000100a00 */
[----:B------:R0:W-:Y:S04]  /*65040*/  STL.64 [R1+0xd540], R18 ;  /* 0x00d5401201007387 */ /* 0x0001e80000100a00 */
[----:B------:R-:W2:Y:S04]  /*65050*/  LDL.LU.64 R16, [R1+0x1950] ;  /* 0x0019500001107983 */ /* 0x000ea80000300a00 */
[----:B0-----:R-:W2:Y:S04]  /*65060*/  LDL.LU.64 R18, [R1+0x1958] ;  /* 0x0019580001127983 */ /* 0x001ea80000300a00 */
[----:B--2---:R-:W-:Y:S04]  /*65070*/  STL.64 [R1+0xd550], R18 ;  /* 0x00d5501201007387 */ /* 0x004fe80000100a00 */
[----:B------:R4:W-:Y:S02]  /*65080*/  STL.64 [R1+0xd548], R16 ;  /* 0x00d5481001007387 */ /* 0x0009e40000100a00 */
[----:B----4-:R-:W-:-:S02]  /*65090*/  IMAD.MOV.U32 R16, RZ, RZ, R15 ;  /* 0x000000ffff107224 */ /* 0x010fc400078e000f */
[----:B------:R-:W-:-:S05]  /*650a0*/  IMAD.MOV.U32 R17, RZ, RZ, R14 ;  /* 0x000000ffff117224 */ /* 0x000fca00078e000e */
[----:B------:R3:W-:Y:S04]  /*650b0*/  STL.64 [R1+0xd560], R16 ;  /* 0x00d5601001007387 */ /* 0x0007e80000100a00 */
[----:B------:R-:W2:Y:S01]  /*650c0*/  LDL.LU.64 R8, [R1+0x8d0] ;  /* 0x0008d00001087983 */ /* 0x000ea20000300a00 */
[----:B---3--:R-:W-:Y:S02]  /*650d0*/  IMAD.MOV.U32 R16, RZ, RZ, R11 ;  /* 0x000000ffff107224 */ /* 0x008fe400078e000b */
[----:B------:R-:W-:Y:S02]  /*650e0*/  IMAD.MOV.U32 R17, RZ, RZ, R10 ;  /* 0x000000ffff117224 */ /* 0x000fe400078e000a */
[----:B------:R-:W2:Y:S04]  /*650f0*/  LDL.LU.64 R10, [R1+0x8d8] ;  /* 0x0008d800010a7983 */ /* 0x000ea80000300a00 */
[----:B------:R0:W-:Y:S04]  /*65100*/  STL.64 [R1+0xd588], R16 ;  /* 0x00d5881001007387 */ /* 0x0001e80000100a00 */
[----:B0-----:R-:W3:Y:S04]  /*65110*/  LDL.LU.64 R16, [R1+0x6e0] ;  /* 0x0006e00001107983 */ /* 0x001ee80000300a00 */
[----:B------:R-:W3:Y:S04]  /*65120*/  LDL.LU.64 R18, [R1+0x6e8] ;  /* 0x0006e80001127983 */ /* 0x000ee80000300a00 */
[----:B------:R-:W-:Y:S04]  /*65130*/  STL.64 [R1+0xd518], R6 ;  /* 0x00d5180601007387 */ /* 0x000fe80000100a00 */
[----:B------:R0:W-:Y:S04]  /*65140*/  STL.64 [R1+0xd510], R4 ;  /* 0x00d5100401007387 */ /* 0x0001e80000100a00 */
[----:B0-----:R-:W4:Y:S04]  /*65150*/  LDL.LU.64 R4, [R1+0x1700] ;  /* 0x0017000001047983 */ /* 0x001f280000300a00 */
[----:B------:R-:W2:Y:S04]  /*65160*/  LDL.LU.64 R6, [R1+0x1708] ;  /* 0x0017080001067983 */ /* 0x000ea80000300a00 */
[----:B--2---:R-:W-:Y:S04]  /*65170*/  STL.64 [R1+0xd528], R6 ;  /* 0x00d5280601007387 */ /* 0x004fe80000100a00 */
[----:B----4-:R0:W-:Y:S04]  /*65180*/  STL.64 [R1+0xd520], R4 ;  /* 0x00d5200401007387 */ /* 0x0101e80000100a00 */
[----:B0-----:R-:W2:Y:S04]  /*65190*/  LDL.LU.64 R4, [R1+0x1850] ;  /* 0x0018500001047983 */ /* 0x001ea80000300a00 */
[----:B------:R-:W4:Y:S04]  /*651a0*/  LDL.LU.64 R6, [R1+0x1858] ;  /* 0x0018580001067983 */ /* 0x000f280000300a00 */
[----:B----4-:R-:W-:Y:S04]  /*651b0*/  STL.64 [R1+0xd538], R6 ;  /* 0x00d5380601007387 */ /* 0x010fe80000100a00 */
[----:B--2---:R0:W-:Y:S04]  /*651c0*/  STL.64 [R1+0xd530], R4 ;  /* 0x00d5300401007387 */ /* 0x0041e80000100a00 */
[----:B0-----:R-:W2:Y:S01]  /*651d0*/  LDL.64 R4, [R1] ;  /* 0x0000000001047983 */ /* 0x001ea20000100a00 */
[----:B------:R-:W-:Y:S03]  /*651e0*/  HMMA.16816.F32.BF16 R24, R20, R12, R24 ;  /* 0x0000000c1418723c */ /* 0x000fe60000041818 */
[----:B--2---:R0:W-:Y:S04]  /*651f0*/  STL.64 [R1+0xd558], R4 ;  /* 0x00d5580401007387 */ /* 0x0041e80000100a00 */
[----:B0-----:R-:W2:Y:S04]  /*65200*/  LDL.LU.64 R4, [R1+0x1a50] ;  /* 0x001a500001047983 */ /* 0x001ea80000300a00 */
[----:B------:R-:W4:Y:S04]  /*65210*/  LDL.LU.64 R6, [R1+0x1a58] ;  /* 0x001a580001067983 */ /* 0x000f280000300a00 */
[----:B----4-:R-:W-:Y:S04]  /*65220*/  STL.64 [R1+0xd570], R6 ;  /* 0x00d5700601007387 */ /* 0x010fe80000100a00 */
[----:B--2---:R0:W-:Y:S04]  /*65230*/  STL.64 [R1+0xd568], R4 ;  /* 0x00d5680401007387 */ /* 0x0041e80000100a00 */
[----:B0-----:R-:W2:Y:S04]  /*65240*/  LDL.LU.64 R4, [R1+0x1b50] ;  /* 0x001b500001047983 */ /* 0x001ea80000300a00 */
[----:B------:R-:W2:Y:S04]  /*65250*/  LDL.LU.64 R6, [R1+0x1b58] ;  /* 0x001b580001067983 */ /* 0x000ea80000300a00 */
[----:B------:R0:W-:Y:S04]  /*65260*/  STL.64 [R1+0xd70], R24 ;  /* 0x000d701801007387 */ /* 0x0001e80000100a00 */
[----:B------:R1:W-:Y:S04]  /*65270*/  STL.64 [R1+0xd78], R26 ;  /* 0x000d781a01007387 */ /* 0x0003e80000100a00 */
[----:B0-----:R-:W4:Y:S01]  /*65280*/  LDL.LU.64 R24, [R1+0xd5a8] ;  /* 0x00d5a80001187983 */ /* 0x001f220000300a00 */
[----:B-1----:R-:W-:-:S02]  /*65290*/  IMAD.MOV.U32 R27, RZ, RZ, R12 ;  /* 0x000000ffff1b7224 */ /* 0x002fc400078e000c */
[----:B------:R-:W-:Y:S02]  /*652a0*/  IMAD.MOV.U32 R26, RZ, RZ, R13 ;  /* 0x000000ffff1a7224 */ /* 0x000fe400078e000d */
[----:B------:R-:W2:Y:S02]  /*652b0*/  LDL.LU.64 R12, [R1+0xd5a0] ;  /* 0x00d5a000010c7983 */ /* 0x000ea40000300a00 */
[----:B--2---:R-:W-:-:S15]  /*652c0*/  HMMA.16816.F32.BF16 R8, R20, R12, R8 ;  /* 0x0000000c1408723c */ /* 0x004fde0000041808 */
[----:B------:R-:W-:-:S04]  /*652d0*/  NOP ;  /* 0x0000000000007918 */ /* 0x000fc80000000000 */
[----:B------:R0:W-:Y:S04]  /*652e0*/  STL.64 [R1+0xd60], R8 ;  /* 0x000d600801007387 */ /* 0x0001e80000100a00 */
[----:B------:R1:W-:Y:S04]  /*652f0*/  STL.64 [R1+0xd68], R10 ;  /* 0x000d680a01007387 */ /* 0x0003e80000100a00 */
[----:B0-----:R-:W2:Y:S01]  /*65300*/  LDL.LU.64 R8, [R1+0xd598] ;  /* 0x00d5980001087983 */ /* 0x001ea20000300a00 */
[----:B-1----:R-:W-:Y:S02]  /*65310*/  IMAD.MOV.U32 R11, RZ, RZ, R12 ;  /* 0x000000ffff0b7224 */ /* 0x002fe400078e000c */
[----:B------:R-:W-:-:S02]  /*65320*/  IMAD.MOV.U32 R10, RZ, RZ, R13 ;  /* 0x000000ffff0a7224 */ /* 0x000fc400078e000d */
[----:B------:R-:W3:Y:S02]  /*65330*/  LDL.LU.64 R12, [R1+0xd590] ;  /* 0x00d59000010c7983 */ /* 0x000ee40000300a00 */
[----:B---3--:R-:W-:Y:S02]  /*65340*/  HMMA.16816.F32.BF16 R20, R20, R12, R16 ;  /* 0x0000000c1414723c */ /* 0x008fe40000041810 */
[----:B------:R-:W3:Y:S04]  /*65350*/  LDL.LU.64 R16, [R1+0xd588] ;  /* 0x00d5880001107983 */ /* 0x000ee80000300a00 */
[----:B------:R-:W3:Y:S04]  /*65360*/  LDL.LU.64 R14, [R1+0xd580] ;  /* 0x00d58000010e7983 */ /* 0x000ee80000300a00 */
[----:B------:R-:W3:Y:S09]  /*65370*/  LDL.LU.64 R12, [R1+0xd578] ;  /* 0x00d57800010c7983 */ /* 0x000ef20000300a00 */
[----:B------:R0:W-:Y:S04]  /*65380*/  STL.64 [R1+0x650], R20 ;  /* 0x0006501401007387 */ /* 0x0001e80000100a00 */
[----:B------:R1:W-:Y:S04]  /*65390*/  STL.64 [R1+0x658], R22 ;  /* 0x0006581601007387 */ /* 0x0003e80000100a00 */
[----:B0-----:R-:W2:Y:S04]  /*653a0*/  LDL.LU.64 R20, [R1+0x1610] ;  /* 0x0016100001147983 */ /* 0x001ea80000300a00 */
[----:B-1----:R-:W2:Y:S01]  /*653b0*/  LDL.LU.64 R22, [R1+0x1618] ;  /* 0x0016180001167983 */ /* 0x002ea20000300a00 */
[----:B---3--:R-:W-:Y:S03]  /*653c0*/  HMMA.16816.F32.BF16 R16, R12, R16, R4 ;  /* 0x000000100c10723c */ /* 0x008fe60000041804 */
[----:B------:R-:W3:Y:S04]  /*653d0*/  LDL.LU.64 R6, [R1+0xd570] ;  /* 0x00d5700001067983 */ /* 0x000ee80000300a00 */
[----:B------:R-:W3:-:S12]  /*653e0*/  LDL.LU.64 R4, [R1+0xd568] ;  /* 0x00d5680001047983 */ /* 0x000ed80000300a00 */
[----:B------:R0:W-:Y:S04]  /*653f0*/  STL.64 [R1+0x5d0], R16 ;  /* 0x0005d01001007387 */ /* 0x0001e80000100a00 */
[----:B------:R3:W-:Y:S04]  /*65400*/  STL.64 [R1+0x5d8], R18 ;  /* 0x0005d81201007387 */ /* 0x0007e80000100a00 */
[----:B0-----:R-:W3:Y:S02]  /*65410*/  LDL.LU.64 R16, [R1+0xd560] ;  /* 0x00d5600001107983 */ /* 0x001ee40000300a00 */
[----:B---3--:R-:W-:Y:S02]  /*65420*/  HMMA.16816.F32.BF16 R16, R12, R16, R4 ;  /* 0x000000100c10723c */ /* 0x008fe40000041804 */
[----:B------:R-:W3:-:S15]  /*65430*/  LDL.LU.64 R4, [R1+0xd558] ;  /* 0x00d5580001047983 */ /* 0x000ede0000300a00 */
[----:B------:R-:W-:Y:S02]  /*65440*/  NOP ;  /* 0x0000000000007918 */ /* 0x000fe40000000000 */
[----:B------:R-:W-:Y:S04]  /*65450*/  STL.64 [R1+0x5c0], R16 ;  /* 0x0005c01001007387 */ /* 0x000fe80000100a00 */
[----:B------:R0:W-:Y:S04]  /*65460*/  STL.64 [R1+0x5c8], R18 ;  /* 0x0005c81201007387 */ /* 0x0001e80000100a00 */
[----:B0-----:R-:W3:Y:S04]  /*65470*/  LDL.LU.64 R18, [R1+0xd550] ;  /* 0x00d5500001127983 */ /* 0x001ee80000300a00 */
[----:B------:R-:W3:Y:S02]  /*65480*/  LDL.LU.64 R16, [R1+0xd548] ;  /* 0x00d5480001107983 */ /* 0x000ee40000300a00 */
[----:B---3--:R-:W-:-:S15]  /*65490*/  HMMA.16816.F32.BF16 R16, R12, R4, R16 ;  /* 0x000000040c10723c */ /* 0x008fde0000041810 */
[----:B------:R-:W-:-:S04]  /*654a0*/  NOP ;  /* 0x0000000000007918 */ /* 0x000fc80000000000 */
[----:B------:R0:W-:Y:S04]  /*654b0*/  STL.64 [R1+0x5b0], R16 ;  /* 0x0005b01001007387 */ /* 0x0001e80000100a00 */
[----:B------:R1:W-:Y:S01]  /*654c0*/  STL.64 [R1+0x5b8], R18 ;  /* 0x0005b81201007387 */ /* 0x0003e20000100a00 */
[----:B0-----:R-:W-:Y:S02]  /*654d0*/  IMAD.MOV.U32 R17, RZ, RZ, R4 ;  /* 0x000000ffff117224 */ /* 0x001fe400078e0004 */
[----:B------:R-:W-:Y:S01]  /*654e0*/  IMAD.MOV.U32 R16, RZ, RZ, R5 ;  /* 0x000000ffff107224 */ /* 0x000fe200078e0005 */
[----:B-1----:R-:W3:Y:S04]  /*654f0*/  LDL.LU.64 R18, [R1+0xd540] ;  /* 0x00d5400001127983 */ /* 0x002ee80000300a00 */
[----:B------:R-:W4:Y:S04]  /*65500*/  LDL.LU.64 R6, [R1+0xd538] ;  /* 0x00d5380001067983 */ /* 0x000f280000300a00 */
[----:B------:R-:W4:Y:S02]  /*65510*/  LDL.LU.64 R4, [R1+0xd530] ;  /* 0x00d5300001047983 */ /* 0x000f240000300a00 */
[----:B----4-:R-:W-:-:S15]  /*65520*/  HMMA.16816.F32.BF16 R4, R12, R24, R4 ;  /* 0x000000180c04723c */ /* 0x010fde0000041804 */
[----:B------:R-:W-:-:S04]  /*65530*/  NOP ;  /* 0x0000000000007918 */ /* 0x000fc80000000000 */
[----:B------:R-:W-:Y:S04]  /*65540*/  STL.64 [R1+0x5a0], R4 ;  /* 0x0005a00401007387 */ /* 0x000fe80000100a00 */
[----:B------:R0:W-:Y:S04]  /*65550*/  STL.64 [R1+0x5a8], R6 ;  /* 0x0005a80601007387 */ /* 0x0001e80000100a00 */
[----:B0-----:R-:W2:Y:S04]  /*65560*/  LDL.LU.64 R6, [R1+0xd528] ;  /* 0x00d5280001067983 */ /* 0x001ea80000300a00 */
[----:B------:R-:W2:Y:S04]  /*65570*/  LDL.LU.64 R4, [R1+0xd520] ;  /* 0x00d5200001047983 */ /* 0x000ea80000300a00 */
[----:B------:R-:W-:Y:S01]  /*65580*/  STL.64 [R1+0xd428], R24 ;  /* 0x00d4281801007387 */ /* 0x000fe20000100a00 */
[----:B--2---:R-:W-:-:S15]  /*65590*/  HMMA.16816.F32.BF16 R4, R12, R8, R4 ;  /* 0x000000080c04723c */ /* 0x004fde0000041804 */
[----:B------:R-:W-:-:S04]  /*655a0*/  NOP ;  /* 0x0000000000007918 */ /* 0x000fc80000000000 */
[----:B------:R-:W-:Y:S04]  /*655b0*/  STL.64 [R1+0x590], R4 ;  /* 0x0005900401007387 */ /* 0x000fe80000100a00 */
[----:B------:R0:W-:Y:S04]  /*655c0*/  STL.64 [R1+0x598], R6 ;  /* 0x0005980601007387 */ /* 0x0001e80000100a00 */
[----:B0-----:R-:W2:Y:S04]  /*655d0*/  LDL.LU.64 R6, [R1+0xd518] ;  /* 0x00d5180001067983 */ /* 0x001ea80000300a00 */
[----:B------:R-:W4:Y:S01]  /*655e0*/  LDL.LU.64 R4, [R1+0xd510] ;  /* 0x00d5100001047983 */ /* 0x000f220000300a00 */
[----:B------:R-:W-:-:S02]  /*655f0*/  IMAD.MOV.U32 R24, RZ, RZ, R17 ;  /* 0x000000ffff187224 */ /* 0x000fc400078e0011 */
[----:B------:R-:W-:Y:S02]  /*65600*/  IMAD.MOV.U32 R25, RZ, RZ, R16 ;  /* 0x000000ffff197224 */ /* 0x000fe400078e0010 */
[----:B------:R-:W-:Y:S02]  /*65610*/  IMAD.MOV.U32 R16, RZ, RZ, R29 ;  /* 0x000000ffff107224 */ /* 0x000fe400078e001d */
[----:B---3--:R-:W-:Y:S01]  /*65620*/  IMAD.MOV.U32 R17, RZ, RZ, R19 ;  /* 0x000000ffff117224 */ /* 0x008fe200078e0013 */
[----:B------:R0:W-:Y:S04]  /*65630*/  STL.64 [R1+0xd440], R24 ;  /* 0x00d4401801007387 */ /* 0x0001e80000100a00 */
[----:B------:R-:W-:Y:S04]  /*65640*/  STL.64 [R1+0xd420], R8 ;  /* 0x00d4200801007387 */ /* 0x000fe80000100a00 */
[----:B------:R-:W3:Y:S01]  /*65650*/  LDL.LU R29, [R1+0xd508] ;  /* 0x00d50800011d7983 */ /* 0x000ee20000300800 */
[----:B----4-:R-:W-:-:S15]  /*65660*/  HMMA.16816.F32.BF16 R20, R12, R4, R20 ;  /* 0x000000040c14723c */ /* 0x010fde0000041814 */
[----:B------:R-:W-:-:S04]  /*65670*/  NOP ;  /* 0x0000000000007918 */ /* 0x000fc80000000000 */
[----:B------:R-:W-:Y:S04]  /*65680*/  STL.64 [R1+0x580], R20 ;  /* 0x0005801401007387 */ /* 0x000fe80000100a00 */
[----:B------:R-:W-:Y:S04]  /*65690*/  STL.64 [R1+0x588], R22 ;  /* 0x0005881601007387 */ /* 0x000fe80000100a00 */
[----:B------:R-:W-:Y:S04]  /*656a0*/  STL [R1+0xd4f0], R18 ;  /* 0x00d4f01201007387 */ /* 0x000fe80000100800 */
[----:B------:R-:W-:Y:S04]  /*656b0*/  STL.64 [R1+0xd4e8], R16 ;  /* 0x00d4e81001007387 */ /* 0x000fe80000100a00 */
[----:B0-----:R-:W4:Y:S04]  /*656c0*/  LDL.64 R24, [R1+0x10] ;  /* 0x0000100001187983 */ /* 0x001f280000100a00 */
[----:B---3--:R-:W0:Y:S04]  /*656d0*/  LDSM.16.MT88.4 R20, [R29+UR5+0x280] ;  /* 0x000280051d14783b */ /* 0x008e280008004200 */
[----:B----4-:R1:W-:Y:S04]  /*656e0*/  STL.64 [R1+0xd458], R24 ;  /* 0x00d4581801007387 */ /* 0x0103e80000100a00 */
[----:B-1----:R-:W3:Y:S04]  /*656f0*/  LDL.64 R24, [R1+0x20] ;  /* 0x0000200001187983 */ /* 0x002ee80000100a00 */
[----:B---3--:R1:W-:Y:S04]  /*65700*/  STL.64 [R1+0xd480], R24 ;  /* 0x00d4801801007387 */ /* 0x0083e80000100a00 */
[----:B------:R-:W3:Y:S04]  /*65710*/  LDL.LU.64 R16, [R1+0x1410] ;  /* 0x0014100001107983 */ /* 0x000ee80000300a00 */
[----:B------:R-:W4:Y:S01]  /*65720*/  LDL.LU.64 R18, [R1+0x1418] ;  /* 0x0014180001127983 */ /* 0x000f220000300a00 */
[----:B-1----:R-:W-:-:S02]  /*65730*/  IMAD.MOV.U32 R24, RZ, RZ, R11 ;  /* 0x000000ffff187224 */ /* 0x002fc400078e000b */
[----:B------:R-:W-:Y:S01]  /*65740*/  IMAD.MOV.U32 R25, RZ, RZ, R10 ;  /* 0x000000ffff197224 */ /* 0x000fe200078e000a */
[----:B----4-:R-:W-:Y:S04]  /*65750*/  STL.64 [R1+0xd500], R18 ;  /* 0x00d5001201007387 */ /* 0x010fe80000100a00 */
[----:B---3--:R1:W-:Y:S04]  /*65760*/  STL.64 [R1+0xd4f8], R16 ;  /* 0x00d4f81001007387 */ /* 0x0083e80000100a00 */
[----:B-1----:R-:W3:Y:S04]  /*65770*/  LDL.LU.64 R16, [R1+0x1510] ;  /* 0x0015100001107983 */ /* 0x002ee80000300a00 */
[----:B------:R-:W3:Y:S04]  /*65780*/  LDL.LU.64 R18, [R1+0x1518] ;  /* 0x0015180001127983 */ /* 0x000ee80000300a00 */
[----:B------:R-:W4:Y:S04]  /*65790*/  LDL.LU.64 R8, [R1+0xe30] ;  /* 0x000e300001087983 */ /* 0x000f280000300a00 */
[----:B------:R-:W2:Y:S04]  /*657a0*/  LDL.LU.64 R10, [R1+0xe38] ;  /* 0x000e3800010a7983 */ /* 0x000ea80000300a00 */
[----:B--2---:R-:W-:Y:S04]  /*657b0*/  STL.64 [R1+0xd4e0], R10 ;  /* 0x00d4e00a01007387 */ /* 0x004fe80000100a00 */
[----:B----4-:R1:W-:Y:S04]  /*657c0*/  STL.64 [R1+0xd4d8], R8 ;  /* 0x00d4d80801007387 */ /* 0x0103e80000100a00 */
[----:B-1----:R-:W3:Y:S01]  /*657d0*/  LDL R8, [R1+0x30] ;  /* 0x0000300001087983 */ /* 0x002ee20000100800 */
[----:B------:R-:W-:-:S03]  /*657e0*/  IMAD.MOV.U32 R9, RZ, RZ, R28 ;  /* 0x000000ffff097224 */ /* 0x000fc600078e001c */
[----:B------:R1:W-:Y:S04]  /*657f0*/  STL.64 [R1+0xd498], R24 ;  /* 0x00d4981801007387 */ /* 0x0003e80000100a00 */
[----:B------:R-:W-:Y:S04]  /*65800*/  STL.64 [R1+0xd418], R4 ;  /* 0x00d4180401007387 */ /* 0x000fe80000100a00 */
[----:B0-----:R-:W-:Y:S04]  /*65810*/  STL.64 [R1+0xd3a8], R22 ;  /* 0x00d3a81601007387 */ /* 0x001fe80000100a00 */
[----:B------:R0:W-:Y:S01]  /*65820*/  STL.64 [R1+0xd3a0], R20 ;  /* 0x00d3a01401007387 */ /* 0x0001e20000100a00 */
[----:B-1----:R-:W-:-:S02]  /*65830*/  IMAD.MOV.U32 R24, RZ, RZ, R27 ;  /* 0x000000ffff187224 */ /* 0x002fc400078e001b */
[----:B------:R-:W-:Y:S01]  /*65840*/  IMAD.MOV.U32 R25, RZ, RZ, R26 ;  /* 0x000000ffff197224 */ /* 0x000fe200078e001a */
[----:B0-----:R-:W2:Y:S01]  /*65850*/  LDL.64 R20, [R1+0x40] ;  /* 0x0000400001147983 */ /* 0x001ea20000100a00 */
[----:B---3--:R-:W-:Y:S03]  /*65860*/  HMMA.16816.F32.BF16 R8, R12, R8, R16 ;  /* 0x000000080c08723c */ /* 0x008fe60000041810 */
[----:B------:R-:W3:Y:S04]  /*65870*/  LDL.LU.64 R18, [R1+0xd500] ;  /* 0x00d5000001127983 */ /* 0x000ee80000300a00 */
[----:B------:R-:W3:-:S12]  /*65880*/  LDL.LU.64 R16, [R1+0xd4f8] ;  /* 0x00d4f80001107983 */ /* 0x000ed80000300a00 */
[----:B------:R0:W-:Y:S04]  /*65890*/  STL.64 [R1+0xcc0], R8 ;  /* 0x000cc00801007387 */ /* 0x0001e80000100a00 */
[----:B------:R1:W-:Y:S04]  /*658a0*/  STL.64 [R1+0xcc8], R10 ;  /* 0x000cc80a01007387 */ /* 0x0003e80000100a00 */
[----:B0-----:R-:W4:Y:S04]  /*658b0*/  LDL.LU.64 R8, [R1+0x1310] ;  /* 0x0013100001087983 */ /* 0x001f280000300a00 */
[----:B-1----:R-:W4:Y:S04]  /*658c0*/  LDL.LU.64 R10, [R1+0x1318] ;  /* 0x00131800010a7983 */ /* 0x002f280000300a00 */
[----:B------:R0:W-:Y:S04]  /*658d0*/  STL.64 [R1+0xd4b0], R24 ;  /* 0x00d4b01801007387 */ /* 0x0001e80000100a00 */
[----:B0-----:R-:W3:Y:S02]  /*658e0*/  LDL.64 R24, [R1+0xc0] ;  /* 0x0000c00001187983 */ /* 0x001ee40000100a00 */
[----:B---3--:R-:W-:-:S15]  /*658f0*/  HMMA.16816.F32.BF16 R16, R12, R24, R16 ;  /* 0x000000180c10723c */ /* 0x008fde0000041810 */
[----:B------:R-:W-:-:S04]  /*65900*/  NOP ;  /* 0x0000000000007918 */ /* 0x000fc80000000000 */
[----:B------:R-:W-:Y:S04]  /*65910*/  STL.64 [R1+0xcb0], R16 ;  /* 0x000cb01001007387 */ /* 0x000fe80000100a00 */
[----:B------:R0:W-:Y:S04]  /*65920*/  STL.64 [R1+0xcb8], R18 ;  /* 0x000cb81201007387 */ /* 0x0001e80000100a00 */
[----:B0-----:R-:W3:Y:S04]  /*65930*/  LDL.LU R18, [R1+0xd4f0] ;  /* 0x00d4f00001127983 */ /* 0x001ee80000300800 */
[----:B------:R-:W4:Y:S01]  /*65940*/  LDL.LU.64 R16, [R1+0xd4e8] ;  /* 0x00d4e80001107983 */ /* 0x000f220000300a00 */
[----:B------:R-:W-:-:S02]  /*65950*/  IMAD.MOV.U32 R23, RZ, RZ, R24 ;  /* 0x000000ffff177224 */ /* 0x000fc400078e0018 */
[----:B------:R-:W-:Y:S02]  /*65960*/  IMAD.MOV.U32 R22, RZ, RZ, R25 ;  /* 0x000000ffff167224 */ /* 0x000fe400078e0019 */
[----:B------:R-:W-:Y:S02]  /*65970*/  IMAD.MOV.U32 R25, RZ, RZ, R7 ;  /* 0x000000ffff197224 */ /* 0x000fe400078e0007 */
[----:B---3--:R-:W-:Y:S02]  /*65980*/  IMAD.MOV.U32 R24, RZ, RZ, R18 ;  /* 0x000000ffff187224 */ /* 0x008fe400078e0012 */
[----:B----4-:R-:W-:Y:S03]  /*65990*/  HMMA.16816.F32.BF16 R16, R12, R16, R8 ;  /* 0x000000100c10723c */ /* 0x010fe60000041808 */
[----:B------:R-:W-:Y:S04]  /*659a0*/  STL.64 [R1+0xd4c8], R24 ;  /* 0x00d4c81801007387 */ /* 0x000fe80000100a00 */
[----:B------:R-:W-:Y:S04]  /*659b0*/  STL.64 [R1+0xd490], R22 ;  /* 0x00d4901601007387 */ /* 0x000fe80000100a00 */
[----:B--2---:R0:W-:Y:S04]  /*659c0*/  STL.64 [R1+0xd488], R20 ;  /* 0x00d4881401007387 */ /* 0x0041e80000100a00 */
[----:B0-----:R-:W2:Y:S04]  /*659d0*/  LDL.LU.64 R20, [R1+0xf90] ;  /* 0x000f900001147983 */ /* 0x001ea80000300a00 */
[----:B------:R-:W2:Y:S04]  /*659e0*/  LDL.LU.64 R22, [R1+0xf98] ;  /* 0x000f980001167983 */ /* 0x000ea80000300a00 */
[----:B------:R-:W3:Y:S04]  /*659f0*/  LDL.LU.64 R10, [R1+0xd4e0] ;  /* 0x00d4e000010a7983 */ /* 0x000ee80000300a00 */
[----:B------:R-:W3:Y:S04]  /*65a00*/  LDL.LU.64 R8, [R1+0xd4d8] ;  /* 0x00d4d80001087983 */ /* 0x000ee80000300a00 */
[----:B------:R0:W-:Y:S04]  /*65a10*/  STL.64 [R1+0xca0], R16 ;  /* 0x000ca01001007387 */ /* 0x0001e80000100a00 */
[----:B------:R-:W-:Y:S04]  /*65a20*/  STL.64 [R1+0xca8], R18 ;  /* 0x000ca81201007387 */ /* 0x000fe80000100a00 */
[----:B0-----:R-:W3:Y:S01]  /*65a30*/  LDL.LU.64 R16, [R1+0xd4d0] ;  /* 0x00d4d00001107983 */ /* 0x001ee20000300a00 */
[----:B------:R-:W-:-:S02]  /*65a40*/  IMAD.MOV.U32 R24, RZ, RZ, R6 ;  /* 0x000000ffff187224 */ /* 0x000fc400078e0006 */
[----:B------:R-:W-:-:S07]  /*65a50*/  IMAD.MOV.U32 R25, RZ, RZ, R3 ;  /* 0x000000ffff197224 */ /* 0x000fce00078e0003 */
[C---:B--2---:R-:W-:Y:S01]  /*65a60*/  HMMA.16816.F32.BF16 R20, R12.reuse, R24, R20 ;  /* 0x000000180c14723c */ /* 0x044fe20000041814 */
[----:B------:R-:W2:Y:S07]  /*65a70*/  LDL.LU.64 R24, [R1+0x8c0] ;  /* 0x0008c00001187983 */ /* 0x000eae0000300a00 */
[----:B---3--:R-:W-:Y:S11]  /*65a80*/  HMMA.16816.F32.BF16 R8, R12, R16, R8 ;  /* 0x000000100c08723c */ /* 0x008ff60000041808 */
[----:B------:R0:W-:Y:S04]  /*65a90*/  STL.64 [R1+0xc90], R20 ;  /* 0x000c901401007387 */ /* 0x0001e80000100a00 */
[----:B------:R1:W-:Y:S04]  /*65aa0*/  STL.64 [R1+0xc98], R22 ;  /* 0x000c981601007387 */ /* 0x0003e80000100a00 */
[----:B------:R-:W2:Y:S04]  /*65ab0*/  LDL.LU.64 R26, [R1+0x8c8] ;  /* 0x0008c800011a7983 */ /* 0x000ea80000300a00 */
[----:B------:R-:W-:Y:S04]  /*65ac0*/  STL.64 [R1+0xc80], R8 ;  /* 0x000c800801007387 */ /* 0x000fe80000100a00 */
[----:B------:R-:W-:Y:S04]  /*65ad0*/  STL.64 [R1+0xc88], R10 ;  /* 0x000c880a01007387 */ /* 0x000fe80000100a00 */
[----:B0-----:R-:W3:Y:S04]  /*65ae0*/  LDL.LU.64 R20, [R1+0x7f0] ;  /* 0x0007f00001147983 */ /* 0x001ee80000300a00 */
[----:B-1----:R-:W4:Y:S04]  /*65af0*/  LDL.LU.64 R22, [R1+0x7f8] ;  /* 0x0007f80001167983 */ /* 0x002f280000300a00 */
        /* <DEDUP_REMOVED lines=12> */
[----:B--2---:R-:W-:Y:S04]  /*65bc0*/  STL.64 [R1+0xd438], R10 ;  /* 0x00d4380a01007387 */ /* 0x004fe80000100a00 */
[----:B------:R0:W-:Y:S04]  /*65bd0*/  STL.64 [R1+0xd430], R8 ;  /* 0x00d4300801007387 */ /* 0x0001e80000100a00 */
[----:B0-----:R-:W2:Y:S04]  /*65be0*/  LDL.LU.64 R8, [R1+0x1920] ;  /* 0x0019200001087983 */ /* 0x001ea80000300a00 */
[----:B------:R-:W2:Y:S01]  /*65bf0*/  LDL.LU.64 R10, [R1+0x1928] ;  /* 0x00192800010a7983 */ /* 0x000ea20000300a00 */
[----:B------:R-:W-:-:S03]  /*65c00*/  IMAD.MOV.U32 R4, RZ, RZ, R2 ;  /* 0x000000ffff047224 */ /* 0x000fc600078e0002 */
[----:B--2---:R-:W-:Y:S04]  /*65c10*/  STL.64 [R1+0xd450], R10 ;  /* 0x00d4500a01007387 */ /* 0x004fe80000100a00 */
[----:B------:R0:W-:Y:S04]  /*65c20*/  STL.64 [R1+0xd448], R8 ;  /* 0x00d4480801007387 */ /* 0x0001e80000100a00 */
[----:B0-----:R-:W2:Y:S04]  /*65c30*/  LDL.LU.64 R8, [R1+0x1a20] ;  /* 0x001a200001087983 */ /* 0x001ea80000300a00 */
[----:B------:R-:W2:Y:S01]  /*65c40*/  LDL.LU.64 R10, [R1+0x1a28] ;  /* 0x001a2800010a7983 */ /* 0x000ea20000300a00 */
[----:B------:R-:W-:-:S07]  /*65c50*/  IMAD.MOV.U32 R5, RZ, RZ, R0 ;  /* 0x000000ffff057224 */ /* 0x000fce00078e0000 */
[C---:B------:R-:W-:Y:S01]  /*65c60*/  HMMA.16816.F32.BF16 R4, R12.reuse, R4, R24 ;  /* 0x000000040c04723c */ /* 0x040fe20000041818 */
[----:B--2---:R-:W-:Y:S04]  /*65c70*/  STL.64 [R1+0xd468], R10 ;  /* 0x00d4680a01007387 */ /* 0x004fe80000100a00 */
[----:B------:R0:W-:Y:S04]  /*65c80*/  STL.64 [R1+0xd460], R8 ;  /* 0x00d4600801007387 */ /* 0x0001e80000100a00 */
[----:B0-----:R-:W2:Y:S04]  /*65c90*/  LDL.LU.64 R8, [R1+0x1b20] ;  /* 0x001b200001087983 */ /* 0x001ea80000300a00 */
[----:B------:R-:W2:Y:S04]  /*65ca0*/  LDL.LU.64 R10, [R1+0x1b28] ;  /* 0x001b2800010a7983 */ /* 0x000ea80000300a00 */
[----:B------:R-:W3:Y:S04]  /*65cb0*/  LDL.LU.64 R24, [R1+0xd4c8] ;  /* 0x00d4c80001187983 */ /* 0x000ee80000300a00 */
        /* <DEDUP_REMOVED lines=11> */
[----:B------:R-:W3:Y:S04]  /*65d70*/  LDL.LU.64 R22, [R1+0xd4a8] ;  /* 0x00d4a80001167983 */ /* 0x000ee80000300a00 */
[----:B------:R-:W3:-:S13]  /*65d80*/  LDL.LU.64 R20, [R1+0xd4a0] ;  /* 0x00d4a00001147983 */ /* 0x000eda0000300a00 */
[----:B------:R0:W-:Y:S04]  /*65d90*/  STL.64 [R1+0xc50], R24 ;  /* 0x000c501801007387 */ /* 0x0001e80000100a00 */
[----:B------:R3:W-:Y:S04]  /*65da0*/  STL.64 [R1+0xc58], R26 ;  /* 0x000c581a01007387 */ /* 0x0007e80000100a00 */
[----:B0-----:R-:W3:Y:S02]  /*65db0*/  LDL.LU.64 R24, [R1+0xd498] ;  /* 0x00d4980001187983 */ /* 0x001ee40000300a00 */
[----:B---3--:R-:W-:Y:S02]  /*65dc0*/  HMMA.16816.F32.BF16 R24, R12, R24, R20 ;  /* 0x000000180c18723c */ /* 0x008fe40000041814 */
[----:B------:R-:W3:Y:S04]  /*65dd0*/  LDL.LU.64 R22, [R1+0xd490] ;  /* 0x00d4900001167983 */ /* 0x000ee80000300a00 */
[----:B------:R-:W4:-:S13]  /*65de0*/  LDL.LU.64 R20, [R1+0xd488] ;  /* 0x00d4880001147983 */ /* 0x000f1a0000300a00 */
[----:B------:R0:W-:Y:S04]  /*65df0*/  STL.64 [R1+0xc40], R24 ;  /* 0x000c401801007387 */ /* 0x0001e80000100a00 */
[----:B------:R-:W-:Y:S04]  /*65e00*/  STL.64 [R1+0xc48], R26 ;  /* 0x000c481a01007387 */ /* 0x000fe80000100a00 */
[----:B0-----:R-:W2:Y:S01]  /*65e10*/  LDL.LU.64 R24, [R1+0xd480] ;  /* 0x00d4800001187983 */ /* 0x001ea20000300a00 */
[----:B----4-:R-:W-:Y:S03]  /*65e20*/  HMMA.16816.F32.BF16 R12, R12, R20, R16 ;  /* 0x000000140c0c723c */ /* 0x010fe60000041810 */
[----:B------:R-:W4:Y:S04]  /*65e30*/  LDL.LU.64 R18, [R1+0xd478] ;  /* 0x00d4780001127983 */ /* 0x000f280000300a00 */
[----:B------:R-:W4:-:S12]  /*65e40*/  LDL.LU.64 R16, [R1+0xd470] ;  /* 0x00d4700001107983 */ /* 0x000f180000300a00 */
[----:B------:R0:W-:Y:S04]  /*65e50*/  STL.64 [R1+0x570], R12 ;  /* 0x0005700c01007387 */ /* 0x0001e80000100a00 */
[----:B------:R1:W-:Y:S04]  /*65e60*/  STL.64 [R1+0x578], R14 ;  /* 0x0005780e01007387 */ /* 0x0003e80000100a00 */
[----:B0-----:R-:W3:Y:S04]  /*65e70*/  LDL.LU.64 R12, [R1+0x15d0] ;  /* 0x0015d000010c7983 */ /* 0x001ee80000300a00 */
[----:B-1----:R-:W3:Y:S04]  /*65e80*/  LDL.LU.64 R14, [R1+0x15d8] ;  /* 0x0015d800010e7983 */ /* 0x002ee80000300a00 */
[----:B------:R-:W-:Y:S01]  /*65e90*/  STL.64 [R1+0xd3c0], R20 ;  /* 0x00d3c01401007387 */ /* 0x000fe20000100a00 */
[----:B--2---:R-:W-:-:S02]  /*65ea0*/  IMAD.MOV.U32 R2, RZ, RZ, R24 ;  /* 0x000000ffff027224 */ /* 0x004fc400078e0018 */
[----:B------:R-:W-:Y:S01]  /*65eb0*/  IMAD.MOV.U32 R0, RZ, RZ, R25 ;  /* 0x000000ffff007224 */ /* 0x000fe200078e0019 */
[----:B----4-:R-:W-:-:S15]  /*65ec0*/  HMMA.16816.F32.BF16 R8, R16, R24, R8 ;  /* 0x000000181008723c */ /* 0x010fde0000041808 */
[----:B------:R-:W-:-:S04]  /*65ed0*/  NOP ;  /* 0x0000000000007918 */ /* 0x000fc80000000000 */
[----:B------:R-:W-:Y:S04]  /*65ee0*/  STL.64 [R1+0x470], R8 ;  /* 0x0004700801007387 */ /* 0x000fe80000100a00 */
[----:B------:R0:W-:Y:S04]  /*65ef0*/  STL.64 [R1+0x478], R10 ;  /* 0x0004780a01007387 */ /* 0x0001e80000100a00 */
[----:B0-----:R-:W2:Y:S04]  /*65f00*/  LDL.LU.64 R10, [R1+0xd468] ;  /* 0x00d46800010a7983 */ /* 0x001ea80000300a00 */
[----:B------:R-:W2:Y:S04]  /*65f10*/  LDL.LU.64 R8, [R1+0xd460] ;  /* 0x00d4600001087983 */ /* 0x000ea80000300a00 */
[----:B------:R-:W2:Y:S02]  /*65f20*/  LDL.LU.64 R24, [R1+0xd458] ;  /* 0x00d4580001187983 */ /* 0x000ea40000300a00 */
[----:B--2---:R-:W-:Y:S01]  /*65f30*/  HMMA.16816.F32.BF16 R8, R16, R24, R8 ;  /* 0x000000181008723c */ /* 0x004fe20000041808 */
[----:B------:R-:W-:-:S15]  /*65f40*/  IMAD.MOV.U32 R3, RZ, RZ, R25 ;  /* 0x000000ffff037224 */ /* 0x000fde00078e0019 */
[----:B------:R-:W-:-:S03]  /*65f50*/  NOP ;  /* 0x0000000000007918 */ /* 0x000fc60000000000 */
        /* <DEDUP_REMOVED lines=11> */
[----:B--2---:R-:W-:-:S15]  /*66010*/  HMMA.16816.F32.BF16 R8, R16, R24, R8 ;  /* 0x000000181008723c */ /* 0x004fde0000041808 */
[----:B------:R-:W-:-:S04]  /*66020*/  NOP ;  /* 0x0000000000007918 */ /* 0x000fc80000000000 */
[----:B------:R0:W-:Y:S04]  /*66030*/  STL.64 [R1+0x440], R8 ;  /* 0x0004400801007387 */ /* 0x0001e80000100a00 */
[----:B------:R-:W-:Y:S04]  /*66040*/  STL.64 [R1+0x448], R10 ;  /* 0x0004480a01007387 */ /* 0x000fe80000100a00 */
[----:B0-----:R-:W2:Y:S04]  /*66050*/  LDL.LU.64 R8, [R1+0xd420] ;  /* 0x00d4200001087983 */ /* 0x001ea80000300a00 */
[----:B------:R0:W-:Y:S04]  /*66060*/  STL.64 [R1+0xd3e8], R24 ;  /* 0x00d3e81801007387 */ /* 0x0001e80000100a00 */
[----:B0-----:R-:W4:Y:S01]  /*66070*/  LDL.64 R24, [R1+0x30] ;  /* 0x0000300001187983 */ /* 0x001f220000100a00 */
[----:B--2---:R-:W-:-:S15]  /*66080*/  HMMA.16816.F32.BF16 R4, R16, R8, R4 ;  /* 0x000000081004723c */ /* 0x004fde0000041804 */
[----:B------:R-:W-:-:S04]  /*66090*/  NOP ;  /* 0x0000000000007918 */ /* 0x000fc80000000000 */
[----:B------:R0:W-:Y:S04]  /*660a0*/  STL.64 [R1+0x430], R4 ;  /* 0x0004300401007387 */ /* 0x0001e80000100a00 */
[----:B------:R-:W-:Y:S04]  /*660b0*/  STL.64 [R1+0x438], R6 ;  /* 0x0004380601007387 */ /* 0x000fe80000100a00 */
[----:B0-----:R-:W3:Y:S04]  /*660c0*/  LDL.LU.64 R4, [R1+0xd418] ;  /* 0x00d4180001047983 */ /* 0x001ee80000300a00 */
[----:B------:R0:W-:Y:S04]  /*660d0*/  STL.64 [R1+0xd400], R8 ;  /* 0x00d4000801007387 */ /* 0x0001e80000100a00 */
[----:B0-----:R-:W2:Y:S04]  /*660e0*/  LDL.LU.64 R8, [R1+0x12e0] ;  /* 0x0012e00001087983 */ /* 0x001ea80000300a00 */
[----:B------:R-:W2:Y:S01]  /*660f0*/  LDL.LU.64 R10, [R1+0x12e8] ;  /* 0x0012e800010a7983 */ /* 0x000ea20000300a00 */
[----:B---3--:R-:W-:-:S15]  /*66100*/  HMMA.16816.F32.BF16 R12, R16, R4, R12 ;  /* 0x00000004100c723c */ /* 0x008fde000004180c */
[----:B------:R-:W-:-:S04]  /*66110*/  NOP ;  /* 0x0000000000007918 */ /* 0x000fc80000000000 */
[----:B------:R-:W-:Y:S04]  /*66120*/  STL.64 [R1+0x420], R12 ;  /* 0x0004200c01007387 */ /* 0x000fe80000100a00 */
[----:B------:R-:W-:Y:S04]  /*66130*/  STL.64 [R1+0x428], R14 ;  /* 0x0004280e01007387 */ /* 0x000fe80000100a00 */
[----:B--2---:R-:W-:Y:S04]  /*66140*/  STL.64 [R1+0xd410], R10 ;  /* 0x00d4100a01007387 */ /* 0x004fe80000100a00 */
[----:B------:R0:W-:Y:S04]  /*66150*/  STL.64 [R1+0xd408], R8 ;  /* 0x00d4080801007387 */ /* 0x0001e80000100a00 */
[----:B------:R-:W1:Y:S04]  /*66160*/  LDSM.16.MT88.4 R12, [R29+UR5+0x300] ;  /* 0x000300051d0c783b */ /* 0x000e680008004200 */
[----:B0-----:R-:W2:Y:S04]  /*66170*/  LDL.LU.64 R8, [R1+0x13e0] ;  /* 0x0013e00001087983 */ /* 0x001ea80000300a00 */
[----:B------:R-:W2:Y:S04]  /*66180*/  LDL.LU.64 R10, [R1+0x13e8] ;  /* 0x0013e800010a7983 */ /* 0x000ea80000300a00 */
[----:B------:R-:W3:Y:S04]  /*66190*/  LDL.64 R20, [R1+0x80] ;  /* 0x0000800001147983 */ /* 0x000ee80000100a00 */
[----:B---3--:R0:W-:Y:S04]  /*661a0*/  STL.64 [R1+0xd3f0], R20 ;  /* 0x00d3f01401007387 */ /* 0x0081e80000100a00 */
[----:B0-----:R-:W3:Y:S04]  /*661b0*/  LDL.64 R20, [R1+0xa0] ;  /* 0x0000a00001147983 */ /* 0x001ee80000100a00 */
[----:B---3--:R0:W-:Y:S04]  /*661c0*/  STL.64 [R1+0xd3f8], R20 ;  /* 0x00d3f81401007387 */ /* 0x0081e80000100a00 */
[----:B0-----:R-:W3:Y:S04]  /*661d0*/  LDL.64 R20, [R1+0xb0] ;  /* 0x0000b00001147983 */ /* 0x001ee80000100a00 */
[----:B------:R-:W-:Y:S04]  /*661e0*/  STL [R1+0xd334], R4 ;  /* 0x00d3340401007387 */ /* 0x000fe80000100800 */
[----:B------:R0:W-:Y:S04]  /*661f0*/  STL [R1+0xd330], R5 ;  /* 0x00d3300501007387 */ /* 0x0001e80000100800 */
[----:B0-----:R-:W4:Y:S04]  /*66200*/  LDL.LU.64 R4, [R1+0x14e0] ;  /* 0x0014e00001047983 */ /* 0x001f280000300a00 */
[----:B------:R-:W4:Y:S04]  /*66210*/  LDL.LU.64 R6, [R1+0x14e8] ;  /* 0x0014e80001067983 */ /* 0x000f280000300a00 */
[----:B------:R-:W-:Y:S04]  /*66220*/  STL [R1+0xd328], R29 ;  /* 0x00d3281d01007387 */ /* 0x000fe80000100800 */
[----:B-1----:R-:W-:Y:S04]  /*66230*/  STL.64 [R1+0xd268], R14 ;  /* 0x00d2680e01007387 */ /* 0x002fe80000100a00 */
[----:B------:R0:W-:Y:S02]  /*66240*/  STL.64 [R1+0xd260], R12 ;  /* 0x00d2600c01007387 */ /* 0x0001e40000100a00 */
[----:B0-----:R-:W-:-:S02]  /*66250*/  IMAD.MOV.U32 R12, RZ, RZ, R23 ;  /* 0x000000ffff0c7224 */ /* 0x001fc400078e0017 */
[----:B------:R-:W-:-:S07]  /*66260*/  IMAD.MOV.U32 R13, RZ, RZ, R22 ;  /* 0x000000ffff0d7224 */ /* 0x000fce00078e0016 */
[C---:B--2---:R-:W-:Y:S08]  /*66270*/  HMMA.16816.F32.BF16 R8, R16.reuse, R12, R8 ;  /* 0x0000000c1008723c */ /* 0x044ff00000041808 */
[----:B----4-:R-:W-:-:S15]  /*66280*/  HMMA.16816.F32.BF16 R4, R16, R24, R4 ;  /* 0x000000181004723c */ /* 0x010fde0000041804 */
[----:B------:R-:W-:-:S04]  /*66290*/  NOP ;  /* 0x0000000000007918 */ /* 0x000fc80000000000 */
[----:B------:R-:W-:Y:S04]  /*662a0*/  STL.64 [R1+0xc20], R4 ;  /* 0x000c200401007387 */ /* 0x000fe80000100a00 */
[----:B------:R0:W-:Y:S02]  /*662b0*/  STL.64 [R1+0xc28], R6 ;  /* 0x000c280601007387 */ /* 0x0001e40000100a00 */
[----:B0-----:R-:W-:Y:S02]  /*662c0*/  IMAD.MOV.U32 R6, RZ, RZ, R25 ;  /* 0x000000ffff067224 */ /* 0x001fe400078e0019 */
[----:B------:R-:W-:Y:S02]  /*662d0*/  IMAD.MOV.U32 R7, RZ, RZ, R24 ;  /* 0x000000ffff077224 */ /* 0x000fe400078e0018 */
[----:B------:R-:W2:Y:S04]  /*662e0*/  LDL.LU.64 R24, [R1+0xe20] ;  /* 0x000e200001187983 */ /* 0x000ea80000300a00 */
[----:B------:R-:W2:Y:S04]  /*662f0*/  LDL.LU.64 R26, [R1+0xe28] ;  /* 0x000e2800011a7983 */ /* 0x000ea80000300a00 */
[----:B------:R-:W-:Y:S04]  /*66300*/  STL [R1+0xd338], R6 ;  /* 0x00d3380601007387 */ /* 0x000fe80000100800 */
[----:B------:R-:W-:Y:S04]  /*66310*/  STL [R1+0xd32c], R7 ;  /* 0x00d32c0701007387 */ /* 0x000fe80000100800 */
[----:B------:R-:W2:Y:S04]  /*66320*/  LDL.64 R4, [R1+0x90] ;  /* 0x0000900001047983 */ /* 0x000ea80000100a00 */
[----:B------:R-:W-:Y:S04]  /*66330*/  STL.64 [R1+0xc10], R8 ;  /* 0x000c100801007387 */ /* 0x000fe80000100a00 */
[----:B------:R0:W-:Y:S04]  /*66340*/  STL.64 [R1+0xc18], R10 ;  /* 0x000c180a01007387 */ /* 0x0001e80000100a00 */
[----:B0-----:R-:W3:Y:S04]  /*66350*/  LDL.LU.64 R10, [R1+0xd410] ;  /* 0x00d41000010a7983 */ /* 0x001ee80000300a00 */
[----:B------:R-:W3:Y:S04]  /*66360*/  LDL.LU.64 R8, [R1+0xd408] ;  /* 0x00d4080001087983 */ /* 0x000ee80000300a00 */
[----:B------:R0:W-:Y:S04]  /*66370*/  STL.64 [R1+0xd310], R12 ;  /* 0x00d3100c01007387 */ /* 0x0001e80000100a00 */
[----:B0-----:R-:W4:Y:S04]  /*66380*/  LDL.LU.64 R12, [R1+0xf80] ;  /* 0x000f8000010c7983 */ /* 0x001f280000300a00 */
[----:B------:R-:W4:Y:S01]  /*66390*/  LDL.LU.64 R14, [R1+0xf88] ;  /* 0x000f8800010e7983 */ /* 0x000f220000300a00 */
[----:B---3--:R-:W-:-:S15]  /*663a0*/  HMMA.16816.F32.BF16 R8, R16, R20, R8 ;  /* 0x000000141008723c */ /* 0x008fde0000041808 */
[----:B------:R-:W-:-:S04]  /*663b0*/  NOP ;  /* 0x0000000000007918 */ /* 0x000fc80000000000 */
[----:B------:R0:W-:Y:S04]  /*663c0*/  STL.64 [R1+0xc00], R8 ;  /* 0x000c000801007387 */ /* 0x0001e80000100a00 */
[----:B------:R1:W-:Y:S04]  /*663d0*/  STL.64 [R1+0xc08], R10 ;  /* 0x000c080a01007387 */ /* 0x0003e80000100a00 */
[----:B0-----:R-:W3:Y:S01]  /*663e0*/  LDL.LU.64 R8, [R1+0xd400] ;  /* 0x00d4000001087983 */ /* 0x001ee20000300a00 */
[----:B-1----:R-:W-:Y:S02]  /*663f0*/  IMAD.MOV.U32 R11, RZ, RZ, R20 ;  /* 0x000000ffff0b7224 */ /* 0x002fe400078e0014 */
[----:B------:R-:W-:-:S02]  /*66400*/  IMAD.MOV.U32 R10, RZ, RZ, R21 ;  /* 0x000000ffff0a7224 */ /* 0x000fc400078e0015 */
[----:B------:R-:W4:Y:S04]  /*66410*/  LDL.LU.64 R20, [R1+0xd3f8] ;  /* 0x00d3f80001147983 */ /* 0x000f280000300a00 */
[----:B------:R-:W-:Y:S04]  /*66420*/  STL [R1+0xd33c], R11 ;  /* 0x00d33c0b01007387 */ /* 0x000fe80000100800 */
[----:B------:R-:W-:Y:S04]  /*66430*/  STL [R1+0xd3d0], R10 ;  /* 0x00d3d00a01007387 */ /* 0x000fe80000100800 */
[----:B---3--:R0:W-:Y:S04]  /*66440*/  STL.64 [R1+0xd3c8], R8 ;  /* 0x00d3c80801007387 */ /* 0x0081e80000100a00 */
[----:B0-----:R-:W3:Y:S01]  /*66450*/  LDL.64 R8, [R1+0x60] ;  /* 0x0000600001087983 */ /* 0x001ee20000100a00 */
[C---:B----4-:R-:W-:Y:S08]  /*66460*/  HMMA.16816.F32.BF16 R12, R16.reuse, R20, R12 ;  /* 0x00000014100c723c */ /* 0x050ff0000004180c */
[----:B--2---:R-:W-:Y:S01]  /*66470*/  HMMA.16816.F32.BF16 R24, R16, R4, R24 ;  /* 0x000000041018723c */ /* 0x004fe20000041818 */
[----:B---3--:R0:W-:Y:S04]  /*66480*/  STL.64 [R1+0xd3e0], R8 ;  /* 0x00d3e00801007387 */ /* 0x0081e80000100a00 */
[----:B0-----:R-:W2:Y:S06]  /*66490*/  LDL.64 R8, [R1+0x70] ;  /* 0x0000700001087983 */ /* 0x001eac0000100a00 */
[----:B------:R0:W-:Y:S04]  /*664a0*/  STL.64 [R1+0xbf0], R12 ;  /* 0x000bf00c01007387 */ /* 0x0001e80000100a00 */
[----:B------:R1:W-:Y:S01]  /*664b0*/  STL.64 [R1+0xbf8], R14 ;  /* 0x000bf80e01007387 */ /* 0x0003e20000100a00 */
[----:B0-----:R-:W-:-:S02]  /*664c0*/  IMAD.MOV.U32 R13, RZ, RZ, R20 ;  /* 0x000000ffff0d7224 */ /* 0x001fc400078e0014 */
[----:B------:R-:W-:Y:S02]  /*664d0*/  IMAD.MOV.U32 R12, RZ, RZ, R21 ;  /* 0x000000ffff0c7224 */ /* 0x000fe400078e0015 */
[----:B------:R-:W3:Y:S01]  /*664e0*/  LDL.LU.64 R20, [R1+0xd3f0] ;  /* 0x00d3f00001147983 */ /* 0x000ee20000300a00 */
[----:B-1----:R-:W-:-:S03]  /*664f0*/  IMAD.MOV.U32 R15, RZ, RZ, R5 ;  /* 0x000000ffff0f7224 */ /* 0x002fc600078e0005 */
[----:B------:R0:W-:Y:S04]  /*66500*/  STL.64 [R1+0xbe0], R24 ;  /* 0x000be01801007387 */ /* 0x0001e80000100a00 */
[----:B------:R1:W-:Y:S04]  /*66510*/  STL.64 [R1+0xbe8], R26 ;  /* 0x000be81a01007387 */ /* 0x0003e80000100a00 */
[----:B0-----:R-:W4:Y:S01]  /*66520*/  LDL.LU.64 R24, [R1+0xd3e8] ;  /* 0x00d3e80001187983 */ /* 0x001f220000300a00 */
[----:B-1----:R-:W-:-:S03]  /*66530*/  IMAD.MOV.U32 R26, RZ, RZ, R4 ;  /* 0x000000ffff1a7224 */ /* 0x002fc600078e0004 */
[----:B------:R-:W2:Y:S04]  /*66540*/  LDL.LU.64 R4, [R1+0x7d0] ;  /* 0x0007d00001047983 */ /* 0x000ea80000300a00 */
[----:B------:R-:W2:Y:S04]  /*66550*/  LDL.LU.64 R6, [R1+0x7d8] ;  /* 0x0007d80001067983 */ /* 0x000ea80000300a00 */
[----:B------:R-:W-:Y:S04]  /*66560*/  STL [R1+0xd3b8], R15 ;  /* 0x00d3b80f01007387 */ /* 0x000fe80000100800 */
[----:B------:R0:W-:Y:S04]  /*66570*/  STL.64 [R1+0xd3b0], R12 ;  /* 0x00d3b00c01007387 */ /* 0x0001e80000100a00 */
[----:B0-----:R-:W2:Y:S04]  /*66580*/  LDL.64 R12, [R1+0x50] ;  /* 0x00005000010c7983 */ /* 0x001ea80000100a00 */
[----:B--2---:R0:W-:Y:S04]  /*66590*/  STL.64 [R1+0xd3d8], R12 ;  /* 0x00d3d80c01007387 */ /* 0x0041e80000100a00 */
[----:B0-----:R-:W2:Y:S04]  /*665a0*/  LDL.LU.64 R12, [R1+0x7e0] ;  /* 0x0007e000010c7983 */ /* 0x001ea80000300a00 */
[----:B------:R-:W2:Y:S01]  /*665b0*/  LDL.LU.64 R14, [R1+0x7e8] ;  /* 0x0007e800010e7983 */ /* 0x000ea20000300a00 */
[----:B---3--:R-:W-:-:S02]  /*665c0*/  IMAD.MOV.U32 R27, RZ, RZ, R21 ;  /* 0x000000ffff1b7224 */ /* 0x008fc400078e0015 */
[----:B------:R-:W-:Y:S01]  /*665d0*/  IMAD.MOV.U32 R28, RZ, RZ, R20 ;  /* 0x000000ffff1c7224 */ /* 0x000fe200078e0014 */
[----:B--2---:R-:W-:-:S15]  /*665e0*/  HMMA.16816.F32.BF16 R12, R16, R20, R12 ;  /* 0x00000014100c723c */ /* 0x004fde000004180c */
[----:B------:R-:W-:-:S04]  /*665f0*/  NOP ;  /* 0x0000000000007918 */ /* 0x000fc80000000000 */
[----:B------:R0:W-:Y:S04]  /*66600*/  STL.64 [R1+0xbd0], R12 ;  /* 0x000bd00c01007387 */ /* 0x0001e80000100a00 */
[----:B------:R1:W-:Y:S04]  /*66610*/  STL.64 [R1+0xbd8], R14 ;  /* 0x000bd80e01007387 */ /* 0x0003e80000100a00 */
[----:B0-----:R-:W2:Y:S04]  /*66620*/  LDL.LU.64 R12, [R1+0x720] ;  /* 0x00072000010c7983 */ /* 0x001ea80000300a00 */
[----:B-1----:R-:W2:Y:S04]  /*66630*/  LDL.LU.64 R14, [R1+0x728] ;  /* 0x00072800010e7983 */ /* 0x002ea80000300a00 */
[----:B------:R-:W3:Y:S04]  /*66640*/  LDL.LU.64 R20, [R1+0x710] ;  /* 0x0007100001147983 */ /* 0x000ee80000300a00 */
[----:B------:R-:W3:Y:S04]  /*66650*/  LDL.LU.64 R22, [R1+0x718] ;  /* 0x0007180001167983 */ /* 0x000ee80000300a00 */
[----:B------:R-:W-:Y:S04]  /*66660*/  STL.64 [R1+0xd358], R26 ;  /* 0x00d3581a01007387 */ /* 0x000fe80000100a00 */
[----:B----4-:R0:W-:Y:S04]  /*66670*/  STL.64 [R1+0xd350], R24 ;  /* 0x00d3501801007387 */ /* 0x0101e80000100a00 */
[----:B0-----:R-:W4:Y:S01]  /*66680*/  LDL.64 R24, [R1] ;  /* 0x0000000001187983 */ /* 0x001f220000100a00 */
[----:B------:R-:W-:Y:S03]  /*66690*/  HMMA.16816.F32.BF16 R4, R16, R8, R4 ;  /* 0x000000081004723c */ /* 0x000fe60000041804 */
[----:B----4-:R0:W-:Y:S04]  /*666a0*/  STL.64 [R1+0xd370], R24 ;  /* 0x00d3701801007387 */ /* 0x0101e80000100a00 */
[----:B0-----:R-:W4:Y:S01]  /*666b0*/  LDL R24, [R1+0x10] ;  /* 0x0000100001187983 */ /* 0x001f220000100800 */
[----:B------:R-:W-:-:S02]  /*666c0*/  IMAD.MOV.U32 R25, RZ, RZ, R3 ;  /* 0x000000ffff197224 */ /* 0x000fc400078e0003 */
[----:B------:R-:W-:-:S03]  /*666d0*/  IMAD.MOV.U32 R29, RZ, RZ, R9 ;  /* 0x000000ffff1d7224 */ /* 0x000fc600078e0009 */
[----:B----4-:R-:W-:Y:S06]  /*666e0*/  STL.64 [R1+0xd388], R24 ;  /* 0x00d3881801007387 */ /* 0x010fec0000100a00 */
[----:B------:R-:W-:Y:S04]  /*666f0*/  STL.64 [R1+0xbc0], R4 ;  /* 0x000bc00401007387 */ /* 0x000fe80000100a00 */
[----:B------:R0:W-:Y:S02]  /*66700*/  STL.64 [R1+0xbc8], R6 ;  /* 0x000bc80601007387 */ /* 0x0001e40000100a00 */
[----:B0-----:R-:W-:-:S02]  /*66710*/  IMAD.MOV.U32 R7, RZ, RZ, R8 ;  /* 0x000000ffff077224 */ /* 0x001fc400078e0008 */
[----:B------:R-:W2:Y:S02]  /*66720*/  LDL.LU.64 R8, [R1+0xd3e0] ;  /* 0x00d3e00001087983 */ /* 0x000ea40000300a00 */
[----:B--2---:R-:W-:-:S15]  /*66730*/  HMMA.16816.F32.BF16 R12, R16, R8, R12 ;  /* 0x00000008100c723c */ /* 0x004fde000004180c */
[----:B------:R-:W-:-:S04]  /*66740*/  NOP ;  /* 0x0000000000007918 */ /* 0x000fc80000000000 */
[----:B------:R0:W-:Y:S04]  /*66750*/  STL.64 [R1+0xbb0], R12 ;  /* 0x000bb00c01007387 */ /* 0x0001e80000100a00 */
[----:B------:R-:W-:Y:S04]  /*66760*/  STL.64 [R1+0xbb8], R14 ;  /* 0x000bb80e01007387 */ /* 0x000fe80000100a00 */
[----:B0-----:R-:W3:Y:S01]  /*66770*/  LDL.LU.64 R12, [R1+0xd3d8] ;  /* 0x00d3d800010c7983 */ /* 0x001ee20000300a00 */
[----:B------:R-:W-:Y:S02]  /*66780*/  IMAD.MOV.U32 R4, RZ, RZ, R8 ;  /* 0x000000ffff047224 */ /* 0x000fe400078e0008 */
[----:B------:R-:W-:Y:S01]  /*66790*/  IMAD.MOV.U32 R5, RZ, RZ, R9 ;  /* 0x000000ffff057224 */ /* 0x000fe200078e0009 */
[----:B------:R-:W2:Y:S04]  /*667a0*/  LDL.LU R10, [R1+0xd3d0] ;  /* 0x00d3d000010a7983 */ /* 0x000ea80000300800 */
[----:B------:R-:W4:Y:S01]  /*667b0*/  LDL.LU.64 R8, [R1+0xd3c8] ;  /* 0x00d3c80001087983 */ /* 0x000f220000300a00 */
[----:B---3--:R-:W-:Y:S01]  /*667c0*/  HMMA.16816.F32.BF16 R20, R16, R12, R20 ;  /* 0x0000000c1014723c */ /* 0x008fe20000041814 */
[----:B------:R-:W-:-:S02]  /*667d0*/  IMAD.MOV.U32 R6, RZ, RZ, R13 ;  /* 0x000000ffff067224 */ /* 0x000fc400078e000d */
[----:B------:R-:W-:-:S15]  /*667e0*/  IMAD.MOV.U32 R11, RZ, RZ, R12 ;  /* 0x000000ffff0b7224 */ /* 0x000fde00078e000c */
[----:B------:R-:W-:Y:S01]  /*667f0*/  NOP ;  /* 0x0000000000007918 */ /* 0x000fe20000000000 */
[----:B------:R0:W-:Y:S04]  /*66800*/  STL.64 [R1+0xba0], R20 ;  /* 0x000ba01401007387 */ /* 0x0001e80000100a00 */
[----:B------:R-:W-:Y:S04]  /*66810*/  STL.64 [R1+0xba8], R22 ;  /* 0x000ba81601007387 */ /* 0x000fe80000100a00 */
[----:B0-----:R-:W3:Y:S04]  /*66820*/  LDL.LU.64 R20, [R1+0xd3c0] ;  /* 0x00d3c00001147983 */ /* 0x001ee80000300a00 */
[----:B------:R-:W3:Y:S04]  /*66830*/  LDL.LU.64 R12, [R1+0x4a0] ;  /* 0x0004a000010c7983 */ /* 0x000ee80000300a00 */
[----:B------:R-:W3:Y:S04]  /*66840*/  LDL.LU.64 R14, [R1+0x4a8] ;  /* 0x0004a800010e7983 */ /* 0x000ee80000300a00 */
[----:B------:R-:W-:Y:S04]  /*66850*/  STL.64 [R1+0xd368], R6 ;  /* 0x00d3680601007387 */ /* 0x000fe80000100a00 */
[----:B------:R0:W-:Y:S04]  /*66860*/  STL.64 [R1+0xd360], R4 ;  /* 0x00d3600401007387 */ /* 0x0001e80000100a00 */
[----:B0-----:R-:W2:Y:S04]  /*66870*/  LDL.LU.64 R4, [R1+0x1910] ;  /* 0x0019100001047983 */ /* 0x001ea80000300a00 */
[----:B------:R-:W2:Y:S04]  /*66880*/  LDL.LU.64 R6, [R1+0x1918] ;  /* 0x0019180001067983 */ /* 0x000ea80000300a00 */
        /* <DEDUP_REMOVED lines=11> */
[----:B------:R-:W-:Y:S04]  /*66940*/  STL.64 [R1+0xd348], R10 ;  /* 0x00d3480a01007387 */ /* 0x000fe80000100a00 */
[----:B----4-:R0:W-:Y:S04]  /*66950*/  STL.64 [R1+0xd340], R8 ;  /* 0x00d3400801007387 */ /* 0x0101e80000100a00 */
[----:B0-----:R-:W3:Y:S04]  /*66960*/  LDL.LU.64 R8, [R1+0x1810] ;  /* 0x0018100001087983 */ /* 0x001ee80000300a00 */
[----:B------:R-:W3:Y:S04]  /*66970*/  LDL.LU.64 R10, [R1+0x1818] ;  /* 0x00181800010a7983 */ /* 0x000ee80000300a00 */
[----:B------:R-:W4:Y:S04]  /*66980*/  LDL.LU R15, [R1+0xd3b8] ;  /* 0x00d3b800010f7983 */ /* 0x000f280000300800 */
[----:B------:R-:W2:Y:S04]  /*66990*/  LDL.LU.64 R12, [R1+0xd3b0] ;  /* 0x00d3b000010c7983 */ /* 0x000ea80000300a00 */
[----:B------:R0:W-:Y:S04]  /*669a0*/  STL.64 [R1+0x410], R16 ;  /* 0x0004101001007387 */ /* 0x0001e80000100a00 */
[----:B------:R1:W-:Y:S04]  /*669b0*/  STL.64 [R1+0x418], R18 ;  /* 0x0004181201007387 */ /* 0x0003e80000100a00 */
[----:B------:R-:W2:Y:S04]  /*669c0*/  LDL.LU.64 R22, [R1+0xd3a8] ;  /* 0x00d3a80001167983 */ /* 0x000ea80000300a00 */
[----:B------:R-:W2:Y:S01]  /*669d0*/  LDL.LU.64 R20, [R1+0xd3a0] ;  /* 0x00d3a00001147983 */ /* 0x000ea20000300a00 */
[----:B------:R-:W-:-:S02]  /*669e0*/  IMAD.MOV.U32 R24, RZ, RZ, R2 ;  /* 0x000000ffff187224 */ /* 0x000fc400078e0002 */
[----:B------:R-:W-:Y:S01]  /*669f0*/  IMAD.MOV.U32 R25, RZ, RZ, R0 ;  /* 0x000000ffff197224 */ /* 0x000fe200078e0000 */
[----:B0-----:R-:W3:Y:S04]  /*66a00*/  LDL.LU.64 R16, [R1+0x16c0] ;  /* 0x0016c00001107983 */ /* 0x001ee80000300a00 */
[----:B-1----:R-:W3:Y:S02]  /*66a10*/  LDL.LU.64 R18, [R1+0x16c8] ;  /* 0x0016c80001127983 */ /* 0x002ee40000300a00 */
[----:B--2---:R-:W-:Y:S02]  /*66a20*/  HMMA.16816.F32.BF16 R24, R20, R24, R4 ;  /* 0x000000181418723c */ /* 0x004fe40000041804 */
[----:B------:R-:W2:Y:S04]  /*66a30*/  LDL.LU.64 R6, [R1+0xd398] ;  /* 0x00d3980001067983 */ /* 0x000ea80000300a00 */
[----:B------:R-:W2:-:S13]  /*66a40*/  LDL.LU.64 R4, [R1+0xd390] ;  /* 0x00d3900001047983 */ /* 0x000e9a0000300a00 */
        /* <DEDUP_REMOVED lines=17> */
[----:B------:R-:W2:Y:S04]  /*66b60*/  LDL.LU.64 R26, [R1+0xd358] ;  /* 0x00d35800011a7983 */ /* 0x000ea80000300a00 */
[----:B------:R-:W3:Y:S02]  /*66b70*/  LDL.LU.64 R24, [R1+0xd350] ;  /* 0x00d3500001187983 */ /* 0x000ee40000300a00 */
[----:B---3--:R-:W-:-:S15]  /*66b80*/  HMMA.16816.F32.BF16 R8, R20, R24, R8 ;  /* 0x000000181408723c */ /* 0x008fde0000041808 */
[----:B------:R-:W-:-:S04]  /*66b90*/  NOP ;  /* 0x0000000000007918 */ /* 0x000fc80000000000 */
[----:B------:R-:W-:Y:S04]  /*66ba0*/  STL.64 [R1+0x350], R8 ;  /* 0x0003500801007387 */ /* 0x000fe80000100a00 */
[----:B------:R0:W-:Y:S04]  /*66bb0*/  STL.64 [R1+0x358], R10 ;  /* 0x0003580a01007387 */ /* 0x0001e80000100a00 */
[----:B0-----:R-:W3:Y:S04]  /*66bc0*/  LDL.LU.64 R10, [R1+0xd348] ;  /* 0x00d34800010a7983 */ /* 0x001ee80000300a00 */
[----:B------:R-:W2:Y:S04]  /*66bd0*/  LDL.LU.64 R8, [R1+0xd340] ;  /* 0x00d3400001087983 */ /* 0x000ea80000300a00 */
[----:B------:R-:W-:Y:S01]  /*66be0*/  STL.64 [R1+0xd250], R24 ;  /* 0x00d2501801007387 */ /* 0x000fe20000100a00 */
[----:B--2---:R-:W-:-:S15]  /*66bf0*/  HMMA.16816.F32.BF16 R16, R20, R8, R16 ;  /* 0x000000081410723c */ /* 0x004fde0000041810 */
[----:B------:R-:W-:-:S04]  /*66c00*/  NOP ;  /* 0x0000000000007918 */ /* 0x000fc80000000000 */
[----:B------:R0:W-:Y:S04]  /*66c10*/  STL.64 [R1+0x340], R16 ;  /* 0x0003401001007387 */ /* 0x0001e80000100a00 */
[----:B------:R1:W-:Y:S04]  /*66c20*/  STL.64 [R1+0x348], R18 ;  /* 0x0003481201007387 */ /* 0x0003e80000100a00 */
[----:B0-----:R-:W2:Y:S04]  /*66c30*/  LDL.LU.64 R16, [R1+0x15c0] ;  /* 0x0015c00001107983 */ /* 0x001ea80000300a00 */
[----:B-1----:R-:W2:Y:S04]  /*66c40*/  LDL.LU.64 R18, [R1+0x15c8] ;  /* 0x0015c80001127983 */ /* 0x002ea80000300a00 */
[----:B------:R3:W-:Y:S02]  /*66c50*/  STL.64 [R1+0xd228], R8 ;  /* 0x00d2280801007387 */ /* 0x0007e40000100a00 */
[----:B---3--:R-:W-:-:S02]  /*66c60*/  IMAD.MOV.U32 R8, RZ, RZ, R11 ;  /* 0x000000ffff087224 */ /* 0x008fc400078e000b */
[----:B------:R-:W-:Y:S01]  /*66c70*/  IMAD.MOV.U32 R9, RZ, RZ, R6 ;  /* 0x000000ffff097224 */ /* 0x000fe200078e0006 */
[----:B------:R-:W3:Y:S04]  /*66c80*/  LDL.LU R11, [R1+0xd33c] ;  /* 0x00d33c00010b7983 */ /* 0x000ee80000300800 */
[----:B------:R-:W2:Y:S04]  /*66c90*/  LDL.LU R6, [R1+0xd338] ;  /* 0x00d3380001067983 */ /* 0x000ea80000300800 */
[----:B------:R0:W-:Y:S02]  /*66ca0*/  STL.64 [R1+0xd278], R8 ;  /* 0x00d2780801007387 */ /* 0x0001e40000100a00 */
[----:B0-----:R-:W-:-:S02]  /*66cb0*/  IMAD.MOV.U32 R8, RZ, RZ, R4 ;  /* 0x000000ffff087224 */ /* 0x001fc400078e0004 */
[----:B------:R-:W2:Y:S01]  /*66cc0*/  LDL.LU R4, [R1+0xd334] ;  /* 0x00d3340001047983 */ /* 0x000ea20000300800 */
[----:B------:R-:W-:-:S03]  /*66cd0*/  IMAD.MOV.U32 R9, RZ, RZ, R5 ;  /* 0x000000ffff097224 */ /* 0x000fc600078e0005 */
[----:B------:R-:W2:Y:S04]  /*66ce0*/  LDL.LU R5, [R1+0xd330] ;  /* 0x00d3300001057983 */ /* 0x000ea80000300800 */
[----:B------:R0:W-:Y:S02]  /*66cf0*/  STL.64 [R1+0xd290], R8 ;  /* 0x00d2900801007387 */ /* 0x0001e40000100a00 */
[----:B0-----:R-:W-:Y:S02]  /*66d00*/  IMAD.MOV.U32 R8, RZ, RZ, R7 ;  /* 0x000000ffff087224 */ /* 0x001fe400078e0007 */
[----:B------:R-:W-:Y:S01]  /*66d10*/  IMAD.MOV.U32 R9, RZ, RZ, R29 ;  /* 0x000000ffff097224 */ /* 0x000fe200078e001d */
[----:B------:R-:W3:Y:S04]  /*66d20*/  LDL.LU R7, [R1+0xd32c] ;  /* 0x00d32c0001077983 */ /* 0x000ee80000300800 */
[----:B------:R-:W3:Y:S04]  /*66d30*/  LDL.LU R29, [R1+0xd328] ;  /* 0x00d32800011d7983 */ /* 0x000ee80000300800 */
[----:B------:R0:W-:Y:S02]  /*66d40*/  STL.64 [R1+0xd2a8], R8 ;  /* 0x00d2a80801007387 */ /* 0x0001e40000100a00 */
[----:B0-----:R-:W-:-:S02]  /*66d50*/  IMAD.MOV.U32 R8, RZ, RZ, R28 ;  /* 0x000000ffff087224 */ /* 0x001fc400078e001c */
[----:B------:R-:W-:-:S05]  /*66d60*/  IMAD.MOV.U32 R9, RZ, RZ, R27 ;  /* 0x000000ffff097224 */ /* 0x000fca00078e001b */
[----:B------:R0:W-:Y:S02]  /*66d70*/  STL.64 [R1+0xd2c0], R8 ;  /* 0x00d2c00801007387 */ /* 0x0001e40000100a00 */
[----:B0-----:R-:W-:Y:S02]  /*66d80*/  IMAD.MOV.U32 R8, RZ, RZ, R26 ;  /* 0x000000ffff087224 */ /* 0x001fe400078e001a */
[----:B----4-:R-:W-:-:S05]  /*66d90*/  IMAD.MOV.U32 R9, RZ, RZ, R15 ;  /* 0x000000ffff097224 */ /* 0x010fca00078e000f */
[----:B------:R0:W-:Y:S02]  /*66da0*/  STL.64 [R1+0xd2d8], R8 ;  /* 0x00d2d80801007387 */ /* 0x0001e40000100a00 */
[----:B0-----:R-:W-:Y:S02]  /*66db0*/  IMAD.MOV.U32 R8, RZ, RZ, R13 ;  /* 0x000000ffff087224 */ /* 0x001fe400078e000d */
[----:B------:R-:W-:Y:S01]  /*66dc0*/  IMAD.MOV.U32 R9, RZ, RZ, R12 ;  /* 0x000000ffff097224 */ /* 0x000fe200078e000c */
[----:B--2---:R-:W-:-:S15]  /*66dd0*/  HMMA.16816.F32.BF16 R16, R20, R4, R16 ;  /* 0x000000041410723c */ /* 0x004fde0000041810 */
[----:B------:R-:W-:-:S04]  /*66de0*/  NOP ;  /* 0x0000000000007918 */ /* 0x000fc80000000000 */
[----:B------:R-:W-:Y:S04]  /*66df0*/  STL.64 [R1+0x330], R16 ;  /* 0x0003301001007387 */ /* 0x000fe80000100a00 */
[----:B------:R-:W-:Y:S04]  /*66e00*/  STL.64 [R1+0x338], R18 ;  /* 0x0003381201007387 */ /* 0x000fe80000100a00 */
[----:B------:R0:W-:Y:S01]  /*66e10*/  STL.64 [R1+0xd2f0], R8 ;  /* 0x00d2f00801007387 */ /* 0x0001e20000100a00 */
[----:B---3--:R-:W-:Y:S02]  /*66e20*/  IMAD.MOV.U32 R12, RZ, RZ, R7 ;  /* 0x000000ffff0c7224 */ /* 0x008fe400078e0007 */
[----:B------:R-:W-:Y:S01]  /*66e30*/  IMAD.MOV.U32 R13, RZ, RZ, R6 ;  /* 0x000000ffff0d7224 */ /* 0x000fe200078e0006 */
[----:B------:R-:W1:Y:S01]  /*66e40*/  LDSM.16.MT88.4 R16, [R29+UR5+0x380] ;  /* 0x000380051d10783b */ /* 0x000e620008004200 */
[----:B0-----:R-:W-:-:S02]  /*66e50*/  IMAD.MOV.U32 R8, RZ, RZ, R11 ;  /* 0x000000ffff087224 */ /* 0x001fc400078e000b */
[----:B------:R-:W-:-:S05]  /*66e60*/  IMAD.MOV.U32 R9, RZ, RZ, R10 ;  /* 0x000000ffff097224 */ /* 0x000fca00078e000a */
[----:B------:R0:W-:Y:S04]  /*66e70*/  STL.64 [R1+0xd308], R8 ;  /* 0x00d3080801007387 */ /* 0x0001e80000100a00 */
[----:B0-----:R-:W2:Y:S04]  /*66e80*/  LDL.LU.64 R8, [R1+0x13d0] ;  /* 0x0013d00001087983 */ /* 0x001ea80000300a00 */
[----:B------:R-:W3:Y:S04]  /*66e90*/  LDL.LU.64 R10, [R1+0x13d8] ;  /* 0x0013d800010a7983 */ /* 0x000ee80000300a00 */
[----:B---3--:R-:W-:Y:S04]  /*66ea0*/  STL.64 [R1+0xd320], R10 ;  /* 0x00d3200a01007387 */ /* 0x008fe80000100a00 */
[----:B--2---:R0:W-:Y:S04]  /*66eb0*/  STL.64 [R1+0xd318], R8 ;  /* 0x00d3180801007387 */ /* 0x0041e80000100a00 */
[----:B0-----:R-:W2:Y:S04]  /*66ec0*/  LDL.LU.64 R8, [R1+0x14d0] ;  /* 0x0014d00001087983 */ /* 0x001ea80000300a00 */
[----:B------:R-:W2:Y:S04]  /*66ed0*/  LDL.LU.64 R10, [R1+0x14d8] ;  /* 0x0014d800010a7983 */ /* 0x000ea80000300a00 */
[----:B------:R0:W-:Y:S04]  /*66ee0*/  STL.64 [R1+0xd220], R4 ;  /* 0x00d2200401007387 */ /* 0x0001e80000100a00 */
        /* <DEDUP_REMOVED lines=28> */
[----:B-1----:R-:W-:Y:S04]  /*670b0*/  STL.64 [R1+0xd1a8], R18 ;  /* 0x00d1a81201007387 */ /* 0x002fe80000100a00 */
[----:B------:R0:W-:Y:S04]  /*670c0*/  STL.64 [R1+0xd1a0], R16 ;  /* 0x00d1a01001007387 */ /* 0x0001e80000100a00 */
[----:B------:R-:W4:Y:S01]  /*670d0*/  LDL.64 R24, [R1+0x10] ;  /* 0x0000100001187983 */ /* 0x000f220000100a00 */
[----:B0-----:R-:W-:-:S02]  /*670e0*/  IMAD.MOV.U32 R16, RZ, RZ, R14 ;  /* 0x000000ffff107224 */ /* 0x001fc400078e000e */
[----:B--2---:R-:W-:Y:S01]  /*670f0*/  HMMA.16816.F32.BF16 R12, R20, R12, R8 ;  /* 0x0000000c140c723c */ /* 0x004fe20000041808 */
[----:B------:R-:W2:Y:S04]  /*67100*/  LDL.LU.64 R10, [R1+0xd320] ;  /* 0x00d32000010a7983 */ /* 0x000ea80000300a00 */
[----:B------:R-:W2:-:S14]  /*67110*/  LDL.LU.64 R8, [R1+0xd318] ;  /* 0x00d3180001087983 */ /* 0x000e9c0000300a00 */
        /* <DEDUP_REMOVED lines=47> */
[----:B------:R-:W3:-:S15]  /*67410*/  LDL.LU.64 R4, [R1+0xd270] ;  /* 0x00d2700001047983 */ /* 0x000ede0000300a00 */
[----:B------:R-:W-:Y:S02]  /*67420*/  NOP ;  /* 0x0000000000007918 */ /* 0x000fe40000000000 */
[----:B------:R0:W-:Y:S04]  /*67430*/  STL.64 [R1+0xa90], R8 ;  /* 0x000a900801007387 */ /* 0x0001e80000100a00 */
[----:B------:R1:W-:Y:S04]  /*67440*/  STL.64 [R1+0xa98], R10 ;  /* 0x000a980a01007387 */ /* 0x0003e80000100a00 */
[----:B0-----:R-:W3:Y:S04]  /*67450*/  LDL.LU.64 R8, [R1+0x17e0] ;  /* 0x0017e00001087983 */ /* 0x001ee80000300a00 */
[----:B-1----:R-:W3:Y:S01]  /*67460*/  LDL.LU.64 R10, [R1+0x17e8] ;  /* 0x0017e800010a7983 */ /* 0x002ee20000300a00 */
[----:B------:R-:W-:-:S07]  /*67470*/  IMAD.MOV.U32 R17, RZ, RZ, R3 ;  /* 0x000000ffff117224 */ /* 0x000fce00078e0003 */
[----:B--2---:R-:W-:Y:S01]  /*67480*/  HMMA.16816.F32.BF16 R20, R20, R16, R12 ;  /* 0x000000101414723c */ /* 0x004fe2000004180c */
[----:B---3--:R-:W-:Y:S04]  /*67490*/  STL.64 [R1+0xd238], R10 ;  /* 0x00d2380a01007387 */ /* 0x008fe80000100a00 */
[----:B------:R0:W-:Y:S02]  /*674a0*/  STL.64 [R1+0xd230], R8 ;  /* 0x00d2300801007387 */ /* 0x0001e40000100a00 */
[----:B0-----:R-:W-:Y:S02]  /*674b0*/  IMAD.MOV.U32 R8, RZ, RZ, R2 ;  /* 0x000000ffff087224 */ /* 0x001fe400078e0002 */
[----:B------:R-:W-:-:S05]  /*674c0*/  IMAD.MOV.U32 R9, RZ, RZ, R0 ;  /* 0x000000ffff097224 */ /* 0x000fca00078e0000 */
[----:B------:R0:W-:Y:S04]  /*674d0*/  STL.64 [R1+0xd258], R8 ;  /* 0x00d2580801007387 */ /* 0x0001e80000100a00 */
[----:B0-----:R-:W4:Y:S04]  /*674e0*/  LDL.LU.64 R8, [R1+0x19e0] ;  /* 0x0019e00001087983 */ /* 0x001f280000300a00 */
[----:B------:R-:W4:Y:S04]  /*674f0*/  LDL.LU.64 R10, [R1+0x19e8] ;  /* 0x0019e800010a7983 */ /* 0x000f280000300a00 */
[----:B------:R-:W2:Y:S04]  /*67500*/  LDL.LU.64 R14, [R1+0xd268] ;  /* 0x00d26800010e7983 */ /* 0x000ea80000300a00 */
[----:B------:R-:W2:Y:S04]  /*67510*/  LDL.LU.64 R12, [R1+0xd260] ;  /* 0x00d26000010c7983 */ /* 0x000ea80000300a00 */
[----:B------:R0:W-:Y:S04]  /*67520*/  STL.64 [R1+0x320], R20 ;  /* 0x0003201401007387 */ /* 0x0001e80000100a00 */
[----:B------:R1:W-:Y:S04]  /*67530*/  STL.64 [R1+0x328], R22 ;  /* 0x0003281601007387 */ /* 0x0003e80000100a00 */
[----:B0-----:R-:W2:Y:S04]  /*67540*/  LDL.LU.64 R20, [R1+0x1ae0] ;  /* 0x001ae00001147983 */ /* 0x001ea80000300a00 */
[----:B-1----:R-:W2:Y:S01]  /*67550*/  LDL.LU.64 R22, [R1+0x1ae8] ;  /* 0x001ae80001167983 */ /* 0x002ea20000300a00 */
[----:B------:R-:W-:-:S03]  /*67560*/  IMAD.MOV.U32 R19, RZ, RZ, R4 ;  /* 0x000000ffff137224 */ /* 0x000fc600078e0004 */
[----:B------:R-:W-:Y:S01]  /*67570*/  STL.64 [R1+0xd1b8], R16 ;  /* 0x00d1b81001007387 */ /* 0x000fe20000100a00 */
[----:B------:R-:W-:Y:S01]  /*67580*/  IMAD.MOV.U32 R18, RZ, RZ, R5 ;  /* 0x000000ffff127224 */ /* 0x000fe200078e0005 */
[----:B--2---:R-:W-:-:S15]  /*67590*/  HMMA.16816.F32.BF16 R20, R12, R4, R20 ;  /* 0x000000040c14723c */ /* 0x004fde0000041814 */
[----:B------:R-:W-:-:S04]  /*675a0*/  NOP ;  /* 0x0000000000007918 */ /* 0x000fc80000000000 */
[----:B------:R-:W-:Y:S04]  /*675b0*/  STL.64 [R1+0x300], R20 ;  /* 0x0003001401007387 */ /* 0x000fe80000100a00 */
[----:B------:R-:W-:Y:S04]  /*675c0*/  STL.64 [R1+0x308], R22 ;  /* 0x0003081601007387 */ /* 0x000fe80000100a00 */
[----:B------:R-:W2:Y:S04]  /*675d0*/  LDL.LU.64 R4, [R1+0x1690] ;  /* 0x0016900001047983 */ /* 0x000ea80000300a00 */
[----:B------:R-:W3:Y:S01]  /*675e0*/  LDL.LU.64 R6, [R1+0x1698] ;  /* 0x0016980001067983 */ /* 0x000ee20000300a00 */
[----:B----4-:R-:W-:Y:S03]  /*675f0*/  HMMA.16816.F32.BF16 R8, R12, R24, R8 ;  /* 0x000000180c08723c */ /* 0x010fe60000041808 */
[----:B---3--:R-:W-:Y:S04]  /*67600*/  STL.64 [R1+0xd248], R6 ;  /* 0x00d2480601007387 */ /* 0x008fe80000100a00 */
[----:B--2---:R0:W-:Y:S04]  /*67610*/  STL.64 [R1+0xd240], R4 ;  /* 0x00d2400401007387 */ /* 0x0041e80000100a00 */
[----:B0-----:R-:W2:Y:S04]  /*67620*/  LDL.LU.64 R4, [R1+0x18e0] ;  /* 0x0018e00001047983 */ /* 0x001ea80000300a00 */
[----:B------:R-:W2:Y:S04]  /*67630*/  LDL.LU.64 R6, [R1+0x18e8] ;  /* 0x0018e80001067983 */ /* 0x000ea80000300a00 */
[----:B------:R-:W3:Y:S04]  /*67640*/  LDL.LU.64 R20, [R1+0x1590] ;  /* 0x0015900001147983 */ /* 0x000ee80000300a00 */
[----:B------:R-:W3:Y:S04]  /*67650*/  LDL.LU.64 R22, [R1+0x1598] ;  /* 0x0015980001167983 */ /* 0x000ee80000300a00 */
[----:B------:R-:W-:Y:S04]  /*67660*/  STL.64 [R1+0xd1f0], R18 ;  /* 0x00d1f01201007387 */ /* 0x000fe80000100a00 */
[----:B------:R-:W4:Y:S04]  /*67670*/  LDL.64 R16, [R1+0xc0] ;  /* 0x0000c00001107983 */ /* 0x000f280000100a00 */
[----:B------:R0:W-:Y:S04]  /*67680*/  STL.64 [R1+0x2f0], R8 ;  /* 0x0002f00801007387 */ /* 0x0001e80000100a00 */
[----:B------:R2:W-:Y:S04]  /*67690*/  STL.64 [R1+0x2f8], R10 ;  /* 0x0002f80a01007387 */ /* 0x0005e80000100a00 */
[----:B0-----:R-:W2:Y:S01]  /*676a0*/  LDL.LU.64 R8, [R1+0xd258] ;  /* 0x00d2580001087983 */ /* 0x001ea20000300a00 */
[----:B------:R-:W-:-:S03]  /*676b0*/  IMAD.MOV.U32 R27, RZ, RZ, R25 ;  /* 0x000000ffff1b7224 */ /* 0x000fc600078e0019 */
[----:B------:R-:W3:Y:S01]  /*676c0*/  LDL.LU.64 R24, [R1+0xd250] ;  /* 0x00d2500001187983 */ /* 0x000ee20000300a00 */
[----:B--2---:R-:W-:Y:S03]  /*676d0*/  HMMA.16816.F32.BF16 R8, R12, R8, R4 ;  /* 0x000000080c08723c */ /* 0x004fe60000041804 */
[----:B------:R-:W2:Y:S04]  /*676e0*/  LDL.LU.64 R6, [R1+0xd248] ;  /* 0x00d2480001067983 */ /* 0x000ea80000300a00 */
[----:B------:R-:W2:-:S12]  /*676f0*/  LDL.LU.64 R4, [R1+0xd240] ;  /* 0x00d2400001047983 */ /* 0x000e980000300a00 */
[----:B------:R-:W-:Y:S04]  /*67700*/  STL.64 [R1+0x2e0], R8 ;  /* 0x0002e00801007387 */ /* 0x000fe80000100a00 */
[----:B------:R0:W-:Y:S04]  /*67710*/  STL.64 [R1+0x2e8], R10 ;  /* 0x0002e80a01007387 */ /* 0x0001e80000100a00 */
[----:B0-----:R-:W3:Y:S04]  /*67720*/  LDL.LU.64 R10, [R1+0xd238] ;  /* 0x00d23800010a7983 */ /* 0x001ee80000300a00 */
[----:B------:R-:W3:Y:S04]  /*67730*/  LDL.LU.64 R8, [R1+0xd230] ;  /* 0x00d2300001087983 */ /* 0x000ee80000300a00 */
[----:B------:R-:W-:Y:S01]  /*67740*/  STL [R1+0xcb08], R29 ;  /* 0x00cb081d01007387 */ /* 0x000fe20000100800 */
[----:B---3--:R-:W-:-:S15]  /*67750*/  HMMA.16816.F32.BF16 R8, R12, R24, R8 ;  /* 0x000000180c08723c */ /* 0x008fde0000041808 */
[----:B------:R-:W-:-:S04]  /*67760*/  NOP ;  /* 0x0000000000007918 */ /* 0x000fc80000000000 */
[----:B------:R0:W-:Y:S04]  /*67770*/  STL.64 [R1+0x2d0], R8 ;  /* 0x0002d00801007387 */ /* 0x0001e80000100a00 */
[----:B------:R-:W-:Y:S04]  /*67780*/  STL.64 [R1+0x2d8], R10 ;  /* 0x0002d80a01007387 */ /* 0x000fe80000100a00 */
[----:B0-----:R-:W2:Y:S04]  /*67790*/  LDL.LU.64 R8, [R1+0xd228] ;  /* 0x00d2280001087983 */ /* 0x001ea80000300a00 */
[----:B------:R-:W-:Y:S04]  /*677a0*/  STL [R1+0xd1e8], R27 ;  /* 0x00d1e81b01007387 */ /* 0x000fe80000100800 */
[----:B------:R0:W-:Y:S04]  /*677b0*/  STL.64 [R1+0xd1e0], R24 ;  /* 0x00d1e01801007387 */ /* 0x0001e80000100a00 */
[----:B0-----:R-:W4:Y:S04]  /*677c0*/  LDL.LU.64 R24, [R1+0x13a0] ;  /* 0x0013a00001187983 */ /* 0x001f280000300a00 */
[----:B------:R-:W4:Y:S01]  /*677d0*/  LDL.LU.64 R26, [R1+0x13a8] ;  /* 0x0013a800011a7983 */ /* 0x000f220000300a00 */
[----:B--2---:R-:W-:-:S15]  /*677e0*/  HMMA.16816.F32.BF16 R4, R12, R8, R4 ;  /* 0x000000080c04723c */ /* 0x004fde0000041804 */
[----:B------:R-:W-:-:S04]  /*677f0*/  NOP ;  /* 0x0000000000007918 */ /* 0x000fc80000000000 */
[----:B------:R0:W-:Y:S04]  /*67800*/  STL.64 [R1+0x2c0], R4 ;  /* 0x0002c00401007387 */ /* 0x0001e80000100a00 */
[----:B------:R-:W-:Y:S04]  /*67810*/  STL.64 [R1+0x2c8], R6 ;  /* 0x0002c80601007387 */ /* 0x000fe80000100a00 */
[----:B0-----:R-:W2:Y:S01]  /*67820*/  LDL.LU.64 R4, [R1+0xd220] ;  /* 0x00d2200001047983 */ /* 0x001ea20000300a00 */
[----:B------:R-:W-:-:S03]  /*67830*/  LOP3.LUT R28, R29, 0x40, RZ, 0x3c, !PT ;  /* 0x000000401d1c7812 */ /* 0x000fc600078e3cff */
[----:B------:R0:W-:Y:S04]  /*67840*/  STL.64 [R1+0xd200], R8 ;  /* 0x00d2000801007387 */ /* 0x0001e80000100a00 */
[----:B0-----:R-:W3:Y:S01]  /*67850*/  LDL.64 R8, [R1+0x30] ;  /* 0x0000300001087983 */ /* 0x001ee20000100a00 */
[----:B--2---:R-:W-:Y:S03]  /*67860*/  HMMA.16816.F32.BF16 R20, R12, R4, R20 ;  /* 0x000000040c14723c */ /* 0x004fe60000041814 */
[----:B------:R-:W-:-:S15]  /*67870*/  STL [R1+0xd14c], R5 ;  /* 0x00d14c0501007387 */ /* 0x000fde0000100800 */
[----:B------:R-:W-:Y:S01]  /*67880*/  NOP ;  /* 0x0000000000007918 */ /* 0x000fe20000000000 */
[----:B------:R-:W-:Y:S04]  /*67890*/  STL.64 [R1+0x2b0], R20 ;  /* 0x0002b01401007387 */ /* 0x000fe80000100a00 */
[----:B------:R-:W-:Y:S04]  /*678a0*/  STL.64 [R1+0x2b8], R22 ;  /* 0x0002b81601007387 */ /* 0x000fe80000100a00 */
[----:B------:R-:W0:Y:S04]  /*678b0*/  LDSM.16.MT88.4 R20, [R28+UR5] ;  /* 0x000000051c14783b */ /* 0x000e280008004200 */
[----:B------:R-:W-:Y:S04]  /*678c0*/  STL [R1+0xd140], R28 ;  /* 0x00d1401c01007387 */ /* 0x000fe80000100800 */
[----:B0-----:R-:W-:Y:S04]  /*678d0*/  STL.64 [R1+0xd070], R22 ;  /* 0x00d0701601007387 */ /* 0x001fe80000100a00 */
[----:B------:R0:W-:Y:S04]  /*678e0*/  STL.64 [R1+0xd068], R20 ;  /* 0x00d0681401007387 */ /* 0x0001e80000100a00 */
[----:B0-----:R-:W2:Y:S04]  /*678f0*/  LDL.LU.64 R20, [R1+0x14a0] ;  /* 0x0014a00001147983 */ /* 0x001ea80000300a00 */
[----:B------:R-:W2:Y:S01]  /*67900*/  LDL.LU.64 R22, [R1+0x14a8] ;  /* 0x0014a80001167983 */ /* 0x000ea20000300a00 */
[----:B---3--:R-:W-:-:S02]  /*67910*/  IMAD.MOV.U32 R6, RZ, RZ, R8 ;  /* 0x000000ffff067224 */ /* 0x008fc400078e0008 */
[----:B------:R-:W-:Y:S01]  /*67920*/  IMAD.MOV.U32 R3, RZ, RZ, R9 ;  /* 0x000000ffff037224 */ /* 0x000fe200078e0009 */
[C---:B--2---:R-:W-:Y:S08]  /*67930*/  HMMA.16816.F32.BF16 R20, R12.reuse, R8, R20 ;  /* 0x000000080c14723c */ /* 0x044ff00000041814 */
[----:B----4-:R-:W-:Y:S11]  /*67940*/  HMMA.16816.F32.BF16 R8, R12, R16, R24 ;  /* 0x000000100c08723c */ /* 0x010ff60000041818 */
[----:B------:R-:W-:Y:S04]  /*67950*/  STL.64 [R1+0x990], R20 ;  /* 0x0009901401007387 */ /* 0x000fe80000100a00 */
[----:B------:R-:W-:Y:S04]  /*67960*/  STL.64 [R1+0x998], R22 ;  /* 0x0009981601007387 */ /* 0x000fe80000100a00 */
[----:B------:R-:W-:Y:S04]  /*67970*/  STL [R1+0xd148], R3 ;  /* 0x00d1480301007387 */ /* 0x000fe80000100800 */
[----:B------:R-:W-:Y:S04]  /*67980*/  STL [R1+0xd144], R6 ;  /* 0x00d1440601007387 */ /* 0x000fe80000100800 */
[----:B------:R0:W-:Y:S04]  /*67990*/  STL.64 [R1+0x980], R8 ;  /* 0x0009800801007387 */ /* 0x0001e80000100a00 */
[----:B------:R1:W-:Y:S04]  /*679a0*/  STL.64 [R1+0x988], R10 ;  /* 0x0009880a01007387 */ /* 0x0003e80000100a00 */
[----:B0-----:R-:W2:Y:S04]  /*679b0*/  LDL.LU.64 R8, [R1+0xe70] ;  /* 0x000e700001087983 */ /* 0x001ea80000300a00 */
[----:B-1----:R-:W3:Y:S01]  /*679c0*/  LDL.LU.64 R10, [R1+0xe78] ;  /* 0x000e7800010a7983 */ /* 0x002ee20000300a00 */
[----:B------:R-:W-:-:S03]  /*679d0*/  IMAD.MOV.U32 R20, RZ, RZ, R16 ;  /* 0x000000ffff147224 */ /* 0x000fc600078e0010 */
[----:B---3--:R-:W-:Y:S04]  /*679e0*/  STL.64 [R1+0xd210], R10 ;  /* 0x00d2100a01007387 */ /* 0x008fe80000100a00 */
[----:B--2---:R0:W-:Y:S04]  /*679f0*/  STL.64 [R1+0xd208], R8 ;  /* 0x00d2080801007387 */ /* 0x0041e80000100a00 */
[----:B0-----:R-:W2:Y:S04]  /*67a00*/  LDL.64 R8, [R1+0xb0] ;  /* 0x0000b00001087983 */ /* 0x001ea80000100a00 */
[----:B------:R0:W-:Y:S04]  /*67a10*/  STL [R1+0xd1f8], R20 ;  /* 0x00d1f81401007387 */ /* 0x0001e80000100800 */
[----:B0-----:R-:W3:Y:S01]  /*67a20*/  LDL.64 R20, [R1+0xa0] ;  /* 0x0000a00001147983 */ /* 0x001ee20000100a00 */
[----:B------:R-:W-:-:S03]  /*67a30*/  IMAD.MOV.U32 R7, RZ, RZ, R17 ;  /* 0x000000ffff077224 */ /* 0x000fc600078e0011 */
        /* <DEDUP_REMOVED lines=8> */
[----:B------:R0:W-:Y:S04]  /*67ac0*/  STL [R1+0xd1d0], R4 ;  /* 0x00d1d00401007387 */ /* 0x0001e80000100800 */
[----:B0-----:R-:W4:Y:S01]  /*67ad0*/  LDL.64 R4, [R1+0x70] ;  /* 0x0000700001047983 */ /* 0x001f220000100a00 */
[----:B--2---:R-:W-:-:S02]  /*67ae0*/  IMAD.MOV.U32 R2, RZ, RZ, R8 ;  /* 0x000000ffff027224 */ /* 0x004fc400078e0008 */
[----:B------:R-:W-:Y:S01]  /*67af0*/  IMAD.MOV.U32 R0, RZ, RZ, R9 ;  /* 0x000000ffff007224 */ /* 0x000fe200078e0009 */
[----:B---3--:R-:W-:Y:S01]  /*67b00*/  HMMA.16816.F32.BF16 R20, R12, R8, R20 ;  /* 0x000000080c14723c */ /* 0x008fe20000041814 */
[----:B----4-:R0:W-:Y:S04]  /*67b10*/  STL.64 [R1+0xd1d8], R4 ;  /* 0x00d1d80401007387 */ /* 0x0101e80000100a00 */
[----:B0-----:R-:W2:-:S14]  /*67b20*/  LDL.64 R4, [R1+0x80] ;  /* 0x0000800001047983 */ /* 0x001e9c0000100a00 */
[----:B------:R0:W-:Y:S04]  /*67b30*/  STL.64 [R1+0x970], R20 ;  /* 0x0009701401007387 */ /* 0x0001e80000100a00 */
[----:B------:R-:W-:Y:S04]  /*67b40*/  STL.64 [R1+0x978], R22 ;  /* 0x0009781601007387 */ /* 0x000fe80000100a00 */
[----:B0-----:R-:W3:Y:S04]  /*67b50*/  LDL.LU.64 R20, [R1+0xd218] ;  /* 0x00d2180001147983 */ /* 0x001ee80000300a00 */
[----:B------:R-:W3:Y:S04]  /*67b60*/  LDL.LU.64 R10, [R1+0xd210] ;  /* 0x00d21000010a7983 */ /* 0x000ee80000300a00 */
[----:B------:R-:W3:Y:S02]  /*67b70*/  LDL.LU.64 R8, [R1+0xd208] ;  /* 0x00d2080001087983 */ /* 0x000ee40000300a00 */
[----:B---3--:R-:W-:-:S15]  /*67b80*/  HMMA.16816.F32.BF16 R8, R12, R20, R8 ;  /* 0x000000140c08723c */ /* 0x008fde0000041808 */
[----:B------:R-:W-:-:S04]  /*67b90*/  NOP ;  /* 0x0000000000007918 */ /* 0x000fc80000000000 */
[----:B------:R0:W-:Y:S04]  /*67ba0*/  STL.64 [R1+0x960], R8 ;  /* 0x0009600801007387 */ /* 0x0001e80000100a00 */
[----:B------:R1:W-:Y:S04]  /*67bb0*/  STL.64 [R1+0x968], R10 ;  /* 0x0009680a01007387 */ /* 0x0003e80000100a00 */
[----:B0-----:R-:W3:Y:S01]  /*67bc0*/  LDL.LU.64 R8, [R1+0xd200] ;  /* 0x00d2000001087983 */ /* 0x001ee20000300a00 */
[----:B-1----:R-:W-:Y:S02]  /*67bd0*/  IMAD.MOV.U32 R11, RZ, RZ, R20 ;  /* 0x000000ffff0b7224 */ /* 0x002fe400078e0014 */
[----:B------:R-:W-:Y:S01]  /*67be0*/  IMAD.MOV.U32 R10, RZ, RZ, R21 ;  /* 0x000000ffff0a7224 */ /* 0x000fe200078e0015 */
[----:B------:R-:W4:Y:S04]  /*67bf0*/  LDL.LU R20, [R1+0xd1f8] ;  /* 0x00d1f80001147983 */ /* 0x000f280000300800 */
[----:B------:R-:W-:Y:S04]  /*67c00*/  STL.64 [R1+0xd168], R10 ;  /* 0x00d1680a01007387 */ /* 0x000fe80000100a00 */
[----:B---3--:R0:W-:Y:S04]  /*67c10*/  STL.64 [R1+0xd160], R8 ;  /* 0x00d1600801007387 */ /* 0x0081e80000100a00 */
[----:B0-----:R-:W3:Y:S01]  /*67c20*/  LDL.64 R8, [R1+0x90] ;  /* 0x0000900001087983 */ /* 0x001ee20000100a00 */
[----:B--2---:R-:W-:Y:S01]  /*67c30*/  HMMA.16816.F32.BF16 R24, R12, R4, R24 ;  /* 0x000000040c18723c */ /* 0x004fe20000041818 */
[----:B------:R-:W-:-:S07]  /*67c40*/  IMAD.MOV.U32 R23, RZ, RZ, R5 ;  /* 0x000000ffff177224 */ /* 0x000fce00078e0005 */
[----:B---3--:R-:W-:Y:S01]  /*67c50*/  HMMA.16816.F32.BF16 R16, R12, R8, R16 ;  /* 0x000000080c10723c */ /* 0x008fe20000041810 */
[----:B------:R-:W-:Y:S02]  /*67c60*/  IMAD.MOV.U32 R22, RZ, RZ, R8 ;  /* 0x000000ffff167224 */ /* 0x000fe400078e0008 */
[----:B------:R-:W-:-:S15]  /*67c70*/  IMAD.MOV.U32 R21, RZ, RZ, R9 ;  /* 0x000000ffff157224 */ /* 0x000fde00078e0009 */
[----:B------:R-:W-:Y:S01]  /*67c80*/  NOP ;  /* 0x0000000000007918 */ /* 0x000fe20000000000 */
[----:B------:R-:W-:Y:S04]  /*67c90*/  STL.64 [R1+0x950], R16 ;  /* 0x0009501001007387 */ /* 0x000fe80000100a00 */
[----:B------:R0:W-:Y:S04]  /*67ca0*/  STL.64 [R1+0x958], R18 ;  /* 0x0009581201007387 */ /* 0x0001e80000100a00 */
[----:B0-----:R-:W2:Y:S04]  /*67cb0*/  LDL.LU.64 R18, [R1+0xd1f0] ;  /* 0x00d1f00001127983 */ /* 0x001ea80000300a00 */
[----:B------:R-:W3:Y:S04]  /*67cc0*/  LDL.64 R8, [R1+0x60] ;  /* 0x0000600001087983 */ /* 0x000ee80000100a00 */
[----:B------:R-:W2:Y:S04]  /*67cd0*/  LDL.64 R16, [R1+0x50] ;  /* 0x0000500001107983 */ /* 0x000ea80000100a00 */
[----:B------:R-:W-:Y:S04]  /*67ce0*/  STL.64 [R1+0x940], R24 ;  /* 0x0009401801007387 */ /* 0x000fe80000100a00 */
[----:B------:R0:W-:Y:S04]  /*67cf0*/  STL.64 [R1+0x948], R26 ;  /* 0x0009481a01007387 */ /* 0x0001e80000100a00 */
[----:B0-----:R-:W2:Y:S01]  /*67d00*/  LDL.LU R27, [R1+0xd1e8] ;  /* 0x00d1e800011b7983 */ /* 0x001ea20000300800 */
[----:B------:R-:W-:-:S03]  /*67d10*/  IMAD.MOV.U32 R26, RZ, RZ, R4 ;  /* 0x000000ffff1a7224 */ /* 0x000fc600078e0004 */
[----:B------:R-:W3:Y:S04]  /*67d20*/  LDL.LU.64 R24, [R1+0xd1e0] ;  /* 0x00d1e00001187983 */ /* 0x000ee80000300a00 */
[----:B------:R-:W3:Y:S04]  /*67d30*/  LDL.LU.64 R4, [R1+0xd1d8] ;  /* 0x00d1d80001047983 */ /* 0x000ee80000300a00 */
[----:B------:R-:W-:Y:S04]  /*67d40*/  STL.64 [R1+0xd138], R22 ;  /* 0x00d1381601007387 */ /* 0x000fe80000100a00 */
[----:B----4-:R0:W-:Y:S04]  /*67d50*/  STL.64 [R1+0xd130], R20 ;  /* 0x00d1301401007387 */ /* 0x0101e80000100a00 */
[----:B0-----:R-:W4:Y:S01]  /*67d60*/  LDL R20, [R1+0x10] ;  /* 0x0000100001147983 */ /* 0x001f220000100800 */
[----:B--2---:R-:W-:-:S05]  /*67d70*/  IMAD.MOV.U32 R21, RZ, RZ, R27 ;  /* 0x000000ffff157224 */ /* 0x004fca00078e001b */
[----:B----4-:R0:W-:Y:S02]  /*67d80*/  STL.64 [R1+0xd188], R20 ;  /* 0x00d1881401007387 */ /* 0x0101e40000100a00 */
[----:B0-----:R-:W-:Y:S02]  /*67d90*/  IMAD.MOV.U32 R20, RZ, RZ, R19 ;  /* 0x000000ffff147224 */ /* 0x001fe400078e0013 */
[----:B------:R-:W-:-:S05]  /*67da0*/  IMAD.MOV.U32 R21, RZ, RZ, R18 ;  /* 0x000000ffff157224 */ /* 0x000fca00078e0012 */
[----:B------:R0:W-:Y:S04]  /*67db0*/  STL.64 [R1+0xd1b0], R20 ;  /* 0x00d1b01401007387 */ /* 0x0001e80000100a00 */
[----:B0-----:R-:W2:Y:S04]  /*67dc0*/  LDL.LU.64 R20, [R1+0x610] ;  /* 0x0006100001147983 */ /* 0x001ea80000300a00 */
[----:B------:R-:W2:Y:S01]  /*67dd0*/  LDL.LU.64 R22, [R1+0x618] ;  /* 0x0006180001167983 */ /* 0x000ea20000300a00 */
[----:B---3--:R-:W-:Y:S02]  /*67de0*/  IMAD.MOV.U32 R29, RZ, RZ, R4 ;  /* 0x000000ffff1d7224 */ /* 0x008fe400078e0004 */
[----:B------:R-:W-:Y:S01]  /*67df0*/  IMAD.MOV.U32 R27, RZ, RZ, R5 ;  /* 0x000000ffff1b7224 */ /* 0x000fe200078e0005 */
[----:B--2---:R-:W-:-:S15]  /*67e00*/  HMMA.16816.F32.BF16 R20, R12, R4, R20 ;  /* 0x000000040c14723c */ /* 0x004fde0000041814 */
[----:B------:R-:W-:-:S04]  /*67e10*/  NOP ;  /* 0x0000000000007918 */ /* 0x000fc80000000000 */
[----:B------:R0:W-:Y:S04]  /*67e20*/  STL.64 [R1+0x930], R20 ;  /* 0x0009301401007387 */ /* 0x0001e80000100a00 */
[----:B------:R1:W-:Y:S04]  /*67e30*/  STL.64 [R1+0x938], R22 ;  /* 0x0009381601007387 */ /* 0x0003e80000100a00 */
[----:B------:R-:W2:Y:S04]  /*67e40*/  LDL.LU.64 R4, [R1+0x500] ;  /* 0x0005000001047983 */ /* 0x000ea80000300a00 */
[----:B------:R-:W2:Y:S04]  /*67e50*/  LDL.LU.64 R6, [R1+0x508] ;  /* 0x0005080001067983 */ /* 0x000ea80000300a00 */
[----:B0-----:R-:W3:Y:S04]  /*67e60*/  LDL.LU.64 R20, [R1+0x3b0] ;  /* 0x0003b00001147983 */ /* 0x001ee80000300a00 */
[----:B-1----:R-:W4:Y:S04]  /*67e70*/  LDL.LU.64 R22, [R1+0x3b8] ;  /* 0x0003b80001167983 */ /* 0x002f280000300a00 */
[----:B----4-:R-:W-:Y:S04]  /*67e80*/  STL.64 [R1+0xd1c8], R22 ;  /* 0x00d1c81601007387 */ /* 0x010fe80000100a00 */
[----:B---3--:R0:W-:Y:S04]  /*67e90*/  STL.64 [R1+0xd1c0], R20 ;  /* 0x00d1c01401007387 */ /* 0x0081e80000100a00 */
[----:B0-----:R-:W3:Y:S04]  /*67ea0*/  LDL.LU.64 R20, [R1+0x4f0] ;  /* 0x0004f00001147983 */ /* 0x001ee80000300a00 */
[----:B------:R-:W3:Y:S04]  /*67eb0*/  LDL.LU.64 R22, [R1+0x4f8] ;  /* 0x0004f80001167983 */ /* 0x000ee80000300a00 */
[----:B------:R-:W-:Y:S04]  /*67ec0*/  STL.64 [R1+0xd178], R26 ;  /* 0x00d1781a01007387 */ /* 0x000fe80000100a00 */
[----:B------:R0:W-:Y:S04]  /*67ed0*/  STL.64 [R1+0xd170], R24 ;  /* 0x00d1701801007387 */ /* 0x0001e80000100a00 */
[----:B0-----:R-:W4:Y:S01]  /*67ee0*/  LDL.64 R24, [R1] ;  /* 0x0000000001187983 */ /* 0x001f220000100a00 */
[C---:B--2---:R-:W-:Y:S03]  /*67ef0*/  HMMA.16816.F32.BF16 R4, R12.reuse, R8, R4 ;  /* 0x000000080c04723c */ /* 0x044fe60000041804 */
[----:B----4-:R0:W-:Y:S04]  /*67f00*/  STL.64 [R1+0xd180], R24 ;  /* 0x00d1801801007387 */ /* 0x0101e80000100a00 */
[----:B0-----:R-:W2:Y:S04]  /*67f10*/  LDL.LU.64 R24, [R1+0x19d0] ;  /* 0x0019d00001187983 */ /* 0x001ea80000300a00 */
[----:B------:R-:W4:Y:S01]  /*67f20*/  LDL.LU.64 R26, [R1+0x19d8] ;  /* 0x0019d800011a7983 */ /* 0x000f220000300a00 */
[----:B---3--:R-:W-:Y:S01]  /*67f30*/  HMMA.16816.F32.BF16 R20, R12, R16, R20 ;  /* 0x000000100c14723c */ /* 0x008fe20000041814 */
[----:B------:R-:W-:-:S02]  /*67f40*/  IMAD.MOV.U32 R28, RZ, RZ, R9 ;  /* 0x000000ffff1c7224 */ /* 0x000fc400078e0009 */
[----:B------:R-:W-:Y:S01]  /*67f50*/  IMAD.MOV.U32 R3, RZ, RZ, R17 ;  /* 0x000000ffff037224 */ /* 0x000fe200078e0011 */
[----:B----4-:R-:W-:Y:S04]  /*67f60*/  STL.64 [R1+0xd198], R26 ;  /* 0x00d1981a01007387 */ /* 0x010fe80000100a00 */
[----:B--2---:R0:W-:Y:S04]  /*67f70*/  STL.64 [R1+0xd190], R24 ;  /* 0x00d1901801007387 */ /* 0x0041e80000100a00 */
[----:B0-----:R-:W2:Y:S04]  /*67f80*/  LDL.LU.64 R24, [R1+0x1ad0] ;  /* 0x001ad00001187983 */ /* 0x001ea80000300a00 */
[----:B------:R-:W2:Y:S04]  /*67f90*/  LDL.LU.64 R26, [R1+0x1ad8] ;  /* 0x001ad800011a7983 */ /* 0x000ea80000300a00 */
[----:B------:R-:W-:Y:S04]  /*67fa0*/  STL.64 [R1+0x920], R4 ;  /* 0x0009200401007387 */ /* 0x000fe80000100a00 */
[----:B------:R0:W-:Y:S04]  /*67fb0*/  STL.64 [R1+0x928], R6 ;  /* 0x0009280601007387 */ /* 0x0001e80000100a00 */
[----:B0-----:R-:W3:Y:S01]  /*67fc0*/  LDL.LU R7, [R1+0xd1d4] ;  /* 0x00d1d40001077983 */ /* 0x001ee20000300800 */
[----:B------:R-:W-:-:S03]  /*67fd0*/  IMAD.MOV.U32 R6, RZ, RZ, R8 ;  /* 0x000000ffff067224 */ /* 0x000fc600078e0008 */
[----:B------:R-:W4:Y:S04]  /*67fe0*/  LDL.LU R4, [R1+0xd1d0] ;  /* 0x00d1d00001047983 */ /* 0x000f280000300800 */
[----:B------:R-:W2:Y:S04]  /*67ff0*/  LDL.LU.64 R8, [R1+0x17d0] ;  /* 0x0017d00001087983 */ /* 0x000ea80000300a00 */
[----:B------:R-:W2:Y:S01]  /*68000*/  LDL.LU.64 R10, [R1+0x17d8] ;  /* 0x0017d800010a7983 */ /* 0x000ea20000300a00 */
[----:B------:R-:W-:-:S03]  /*68010*/  IMAD.MOV.U32 R5, RZ, RZ, R16 ;  /* 0x000000ffff057224 */ /* 0x000fc600078e0010 */
[----:B------:R-:W-:Y:S04]  /*68020*/  STL.64 [R1+0x910], R20 ;  /* 0x0009101401007387 */ /* 0x000fe80000100a00 */
[----:B------:R0:W-:Y:S04]  /*68030*/  STL.64 [R1+0x918], R22 ;  /* 0x0009181601007387 */ /* 0x0001e80000100a00 */
[----:B0-----:R-:W2:Y:S04]  /*68040*/  LDL.LU.64 R22, [R1+0xd1c8] ;  /* 0x00d1c80001167983 */ /* 0x001ea80000300a00 */
[----:B------:R-:W2:Y:S04]  /*68050*/  LDL.LU.64 R20, [R1+0xd1c0] ;  /* 0x00d1c00001147983 */ /* 0x000ea80000300a00 */
[----:B------:R-:W2:Y:S04]  /*68060*/  LDL.LU.64 R16, [R1+0xd1b8] ;  /* 0x00d1b80001107983 */ /* 0x000ea80000300a00 */
[----:B---3--:R-:W-:Y:S04]  /*68070*/  STL.64 [R1+0xd158], R6 ;  /* 0x00d1580601007387 */ /* 0x008fe80000100a00 */
[----:B----4-:R0:W-:Y:S04]  /*68080*/  STL.64 [R1+0xd150], R4 ;  /* 0x00d1500401007387 */ /* 0x0101e80000100a00 */
[----:B0-----:R-:W3:Y:S04]  /*68090*/  LDL.LU.64 R4, [R1+0x1680] ;  /* 0x0016800001047983 */ /* 0x001ee80000300a00 */
[----:B------:R-:W3:Y:S01]  /*680a0*/  LDL.LU.64 R6, [R1+0x1688] ;  /* 0x0016880001067983 */ /* 0x000ee20000300a00 */
[----:B--2---:R-:W-:Y:S03]  /*680b0*/  HMMA.16816.F32.BF16 R12, R12, R16, R20 ;  /* 0x000000100c0c723c */ /* 0x004fe60000041814 */
[----:B------:R-:W2:Y:S04]  /*680c0*/  LDL.LU.64 R20, [R1+0xd1b0] ;  /* 0x00d1b00001147983 */ /* 0x000ea80000300a00 */
[----:B------:R-:W2:Y:S04]  /*680d0*/  LDL.LU.64 R18, [R1+0xd1a8] ;  /* 0x00d1a80001127983 */ /* 0x000ea80000300a00 */
[----:B------:R-:W2:Y:S08]  /*680e0*/  LDL.LU.64 R16, [R1+0xd1a0] ;  /* 0x00d1a00001107983 */ /* 0x000eb00000300a00 */
[----:B------:R0:W-:Y:S04]  /*680f0*/  STL.64 [R1+0x2a0], R12 ;  /* 0x0002a00c01007387 */ /* 0x0001e80000100a00 */
[----:B------:R1:W-:Y:S04]  /*68100*/  STL.64 [R1+0x2a8], R14 ;  /* 0x0002a80e01007387 */ /* 0x0003e80000100a00 */
[----:B0-----:R-:W4:Y:S04]  /*68110*/  LDL.LU.64 R12, [R1+0x18d0] ;  /* 0x0018d000010c7983 */ /* 0x001f280000300a00 */
[----:B-1----:R-:W4:Y:S01]  /*68120*/  LDL.LU.64 R14, [R1+0x18d8] ;  /* 0x0018d800010e7983 */ /* 0x002f220000300a00 */
[----:B--2---:R-:W-:Y:S03]  /*68130*/  HMMA.16816.F32.BF16 R20, R16, R20, R24 ;  /* 0x000000141014723c */ /* 0x004fe60000041818 */
[----:B------:R-:W2:Y:S04]  /*68140*/  LDL.LU.64 R26, [R1+0xd198] ;  /* 0x00d19800011a7983 */ /* 0x000ea80000300a00 */
[----:B------:R-:W2:-:S12]  /*68150*/  LDL.LU.64 R24, [R1+0xd190] ;  /* 0x00d1900001187983 */ /* 0x000e980000300a00 */
[----:B------:R0:W-:Y:S04]  /*68160*/  STL.64 [R1+0x1a0], R20 ;  /* 0x0001a01401007387 */ /* 0x0001e80000100a00 */
[----:B------:R2:W-:Y:S04]  /*68170*/  STL.64 [R1+0x1a8], R22 ;  /* 0x0001a81601007387 */ /* 0x0005e80000100a00 */
[----:B0-----:R-:W2:Y:S02]  /*68180*/  LDL.LU.64 R20, [R1+0xd188] ;  /* 0x00d1880001147983 */ /* 0x001ea40000300a00 */
[----:B--2---:R-:W-:Y:S02]  /*68190*/  HMMA.16816.F32.BF16 R20, R16, R20, R24 ;  /* 0x000000141014723c */ /* 0x004fe40000041818 */
[----:B------:R-:W4:-:S15]  /*681a0*/  LDL.LU.64 R24, [R1+0xd180] ;  /* 0x00d1800001187983 */ /* 0x000f1e0000300a00 */
[----:B------:R-:W-:Y:S02]  /*681b0*/  NOP ;  /* 0x0000000000007918 */ /* 0x000fe40000000000 */
[----:B------:R0:W-:Y:S04]  /*681c0*/  STL.64 [R1+0x190], R20 ;  /* 0x0001901401007387 */ /* 0x0001e80000100a00 */
[----:B------:R1:W-:Y:S04]  /*681d0*/  STL.64 [R1+0x198], R22 ;  /* 0x0001981601007387 */ /* 0x0003e80000100a00 */
[----:B0-----:R-:W2:Y:S04]  /*681e0*/  LDL.LU.64 R20, [R1+0x1580] ;  /* 0x0015800001147983 */ /* 0x001ea80000300a00 */
[----:B-1----:R-:W2:Y:S01]  /*681f0*/  LDL.LU.64 R22, [R1+0x1588] ;  /* 0x0015880001167983 */ /* 0x002ea20000300a00 */
[----:B----4-:R-:W-:-:S15]  /*68200*/  HMMA.16816.F32.BF16 R12, R16, R24, R12 ;  /* 0x00000018100c723c */ /* 0x010fde000004180c */
[----:B------:R-:W-:-:S04]  /*68210*/  NOP ;  /* 0x0000000000007918 */ /* 0x000fc80000000000 */
[----:B------:R0:W-:Y:S04]  /*68220*/  STL.64 [R1+0x180], R12 ;  /* 0x0001800c01007387 */ /* 0x0001e80000100a00 */
[----:B------:R-:W-:Y:S04]  /*68230*/  STL.64 [R1+0x188], R14 ;  /* 0x0001880e01007387 */ /* 0x000fe80000100a00 */
[----:B------:R-:W4:Y:S01]  /*68240*/  LDL.LU.64 R26, [R1+0xd178] ;  /* 0x00d17800011a7983 */ /* 0x000f220000300a00 */
[----:B0-----:R-:W-:Y:S02]  /*68250*/  IMAD.MOV.U32 R13, RZ, RZ, R24 ;  /* 0x000000ffff0d7224 */ /* 0x001fe400078e0018 */
[----:B------:R-:W-:-:S02]  /*68260*/  IMAD.MOV.U32 R12, RZ, RZ, R25 ;  /* 0x000000ffff0c7224 */ /* 0x000fc400078e0019 */
[----:B------:R-:W2:Y:S02]  /*68270*/  LDL.LU.64 R24, [R1+0xd170] ;  /* 0x00d1700001187983 */ /* 0x000ea40000300a00 */
[----:B--2---:R-:W-:-:S15]  /*68280*/  HMMA.16816.F32.BF16 R8, R16, R24, R8 ;  /* 0x000000181008723c */ /* 0x004fde0000041808 */
[----:B------:R-:W-:-:S04]  /*68290*/  NOP ;  /* 0x0000000000007918 */ /* 0x000fc80000000000 */
[----:B------:R-:W-:Y:S04]  /*682a0*/  STL.64 [R1+0x170], R8 ;  /* 0x0001700801007387 */ /* 0x000fe80000100a00 */
[----:B------:R0:W-:Y:S04]  /*682b0*/  STL.64 [R1+0x178], R10 ;  /* 0x0001780a01007387 */ /* 0x0001e80000100a00 */
[----:B0-----:R-:W2:Y:S04]  /*682c0*/  LDL.LU.64 R10, [R1+0xd168] ;  /* 0x00d16800010a7983 */ /* 0x001ea80000300a00 */
[----:B------:R-:W3:Y:S04]  /*682d0*/  LDL.LU.64 R8, [R1+0xd160] ;  /* 0x00d1600001087983 */ /* 0x000ee80000300a00 */
[----:B------:R-:W-:Y:S01]  /*682e0*/  STL.64 [R1+0xd038], R24 ;  /* 0x00d0381801007387 */ /* 0x000fe20000100a00 */
[----:B---3--:R-:W-:-:S15]  /*682f0*/  HMMA.16816.F32.BF16 R4, R16, R8, R4 ;  /* 0x000000081004723c */ /* 0x008fde0000041804 */
[----:B------:R-:W-:-:S04]  /*68300*/  NOP ;  /* 0x0000000000007918 */ /* 0x000fc80000000000 */
[----:B------:R-:W-:Y:S04]  /*68310*/  STL.64 [R1+0x160], R4 ;  /* 0x0001600401007387 */ /* 0x000fe80000100a00 */
[----:B------:R0:W-:Y:S04]  /*68320*/  STL.64 [R1+0x168], R6 ;  /* 0x0001680601007387 */ /* 0x0001e80000100a00 */
[----:B0-----:R-:W3:Y:S04]  /*68330*/  LDL.LU.64 R6, [R1+0xd158] ;  /* 0x00d1580001067983 */ /* 0x001ee80000300a00 */
[----:B------:R-:W2:Y:S04]  /*68340*/  LDL.LU.64 R4, [R1+0xd150] ;  /* 0x00d1500001047983 */ /* 0x000ea80000300a00 */
[----:B------:R2:W-:Y:S02]  /*68350*/  STL.64 [R1+0xd030], R8 ;  /* 0x00d0300801007387 */ /* 0x0005e40000100a00 */
[----:B--2---:R-:W-:-:S02]  /*68360*/  IMAD.MOV.U32 R8, RZ, RZ, R5 ;  /* 0x000000ffff087224 */ /* 0x004fc400078e0005 */
[----:B------:R-:W2:Y:S01]  /*68370*/  LDL.LU R5, [R1+0xd14c] ;  /* 0x00d14c0001057983 */ /* 0x000ea20000300800 */
[----:B------:R-:W-:-:S03]  /*68380*/  IMAD.MOV.U32 R9, RZ, RZ, R3 ;  /* 0x000000ffff097224 */ /* 0x000fc600078e0003 */
[----:B------:R-:W2:Y:S04]  /*68390*/  LDL.LU R3, [R1+0xd148] ;  /* 0x00d1480001037983 */ /* 0x000ea80000300800 */
[----:B------:R3:W-:Y:S02]  /*683a0*/  STL.64 [R1+0xd078], R8 ;  /* 0x00d0780801007387 */ /* 0x0007e40000100a00 */
[----:B---3--:R-:W-:Y:S02]  /*683b0*/  IMAD.MOV.U32 R8, RZ, RZ, R6 ;  /* 0x000000ffff087224 */ /* 0x008fe400078e0006 */
[----:B------:R-:W-:Y:S01]  /*683c0*/  IMAD.MOV.U32 R9, RZ, RZ, R28 ;  /* 0x000000ffff097224 */ /* 0x000fe200078e001c */
[----:B------:R-:W3:Y:S04]  /*683d0*/  LDL.LU R6, [R1+0xd144] ;  /* 0x00d1440001067983 */ /* 0x000ee80000300800 */
[----:B------:R-:W3:Y:S04]  /*683e0*/  LDL.LU R28, [R1+0xd140] ;  /* 0x00d14000011c7983 */ /* 0x000ee80000300800 */
[----:B------:R0:W-:Y:S02]  /*683f0*/  STL.64 [R1+0xd090], R8 ;  /* 0x00d0900801007387 */ /* 0x0001e40000100a00 */
[----:B0-----:R-:W-:-:S02]  /*68400*/  IMAD.MOV.U32 R8, RZ, RZ, R29 ;  /* 0x000000ffff087224 */ /* 0x001fc400078e001d */
[----:B----4-:R-:W-:-:S05]  /*68410*/  IMAD.MOV.U32 R9, RZ, RZ, R27 ;  /* 0x000000ffff097224 */ /* 0x010fca00078e001b */
        /* <DEDUP_REMOVED lines=8> */
[----:B--2---:R-:W-:-:S05]  /*684a0*/  IMAD.MOV.U32 R9, RZ, RZ, R23 ;  /* 0x000000ffff097224 */ /* 0x004fca00078e0017 */
[----:B------:R0:W-:Y:S04]  /*684b0*/  STL.64 [R1+0xd0c0], R8 ;  /* 0x00d0c00801007387 */ /* 0x0001e80000100a00 */
[----:B------:R-:W-:Y:S01]  /*684c0*/  STL.64 [R1+0xd040], R4 ;  /* 0x00d0400401007387 */ /* 0x000fe20000100a00 */
[----:B0-----:R-:W-:Y:S02]  /*684d0*/  IMAD.MOV.U32 R8, RZ, RZ, R22 ;  /* 0x000000ffff087224 */ /* 0x001fe400078e0016 */
[----:B----4-:R-:W-:-:S05]  /*684e0*/  IMAD.MOV.U32 R9, RZ, RZ, R21 ;  /* 0x000000ffff097224 */ /* 0x010fca00078e0015 */
[----:B------:R0:W-:Y:S02]  /*684f0*/  STL.64 [R1+0xd0d8], R8 ;  /* 0x00d0d80801007387 */ /* 0x0001e40000100a00 */
[----:B0-----:R-:W-:Y:S02]  /*68500*/  IMAD.MOV.U32 R8, RZ, RZ, R11 ;  /* 0x000000ffff087224 */ /* 0x001fe400078e000b */
[----:B------:R-:W-:-:S05]  /*68510*/  IMAD.MOV.U32 R9, RZ, RZ, R10 ;  /* 0x000000ffff097224 */ /* 0x000fca00078e000a */
[----:B------:R0:W-:Y:S04]  /*68520*/  STL.64 [R1+0xd0f0], R8 ;  /* 0x00d0f00801007387 */ /* 0x0001e80000100a00 */
[----:B0-----:R-:W2:Y:S04]  /*68530*/  LDL.LU.64 R8, [R1+0x1290] ;  /* 0x0012900001087983 */ /* 0x001ea80000300a00 */
[----:B------:R-:W4:Y:S04]  /*68540*/  LDL.LU.64 R10, [R1+0x1298] ;  /* 0x00129800010a7983 */ /* 0x000f280000300a00 */
[----:B----4-:R-:W-:Y:S04]  /*68550*/  STL.64 [R1+0xd100], R10 ;  /* 0x00d1000a01007387 */ /* 0x010fe80000100a00 */
[----:B--2---:R0:W-:Y:S02]  /*68560*/  STL.64 [R1+0xd0f8], R8 ;  /* 0x00d0f80801007387 */ /* 0x0041e40000100a00 */
[----:B0-----:R-:W-:-:S02]  /*68570*/  IMAD.MOV.U32 R8, RZ, RZ, R20 ;  /* 0x000000ffff087224 */ /* 0x001fc400078e0014 */
[----:B------:R-:W-:-:S05]  /*68580*/  IMAD.MOV.U32 R9, RZ, RZ, R7 ;  /* 0x000000ffff097224 */ /* 0x000fca00078e0007 */
[----:B------:R-:W-:Y:S04]  /*68590*/  STL.64 [R1+0xd118], R8 ;  /* 0x00d1180801007387 */ /* 0x000fe80000100a00 */
[----:B------:R-:W2:Y:S04]  /*685a0*/  LDL.LU.64 R20, [R1+0x4b0] ;  /* 0x0004b00001147983 */ /* 0x000ea80000300a00 */
[----:B------:R-:W4:Y:S04]  /*685b0*/  LDL.LU.64 R22, [R1+0x4b8] ;  /* 0x0004b80001167983 */ /* 0x000f280000300a00 */
[----:B----4-:R-:W-:Y:S04]  /*685c0*/  STL.64 [R1+0xd088], R22 ;  /* 0x00d0881601007387 */ /* 0x010fe80000100a00 */
[----:B--2---:R0:W-:Y:S04]  /*685d0*/  STL.64 [R1+0xd080], R20 ;  /* 0x00d0801401007387 */ /* 0x0041e80000100a00 */
[----:B0-----:R-:W2:Y:S04]  /*685e0*/  LDL.LU.64 R20, [R1+0x4c0] ;  /* 0x0004c00001147983 */ /* 0x001ea80000300a00 */
        /* <DEDUP_REMOVED lines=20> */
[----:B------:R-:W4:Y:S01]  /*68730*/  LDL.LU.64 R22, [R1+0x1398] ;  /* 0x0013980001167983 */ /* 0x000f220000300a00 */
[----:B------:R-:W-:-:S02]  /*68740*/  IMAD.MOV.U32 R24, RZ, RZ, R13 ;  /* 0x000000ffff187224 */ /* 0x000fc400078e000d */
[----:B------:R-:W-:Y:S02]  /*68750*/  IMAD.MOV.U32 R25, RZ, RZ, R12 ;  /* 0x000000ffff197224 */ /* 0x000fe400078e000c */
[----:B---3--:R-:W0:Y:S04]  /*68760*/  LDSM.16.MT88.4 R12, [R28+UR5+0x80] ;  /* 0x000080051c0c783b */ /* 0x008e280008004200 */
[----:B----4-:R-:W-:Y:S04]  /*68770*/  STL.64 [R1+0xd128], R22 ;  /* 0x00d1281601007387 */ /* 0x010fe80000100a00 */
[----:B--2---:R1:W-:Y:S04]  /*68780*/  STL.64 [R1+0xd120], R20 ;  /* 0x00d1201401007387 */ /* 0x0043e80000100a00 */
[----:B-1----:R-:W2:Y:S04]  /*68790*/  LDL.LU.64 R20, [R1+0x1490] ;  /* 0x0014900001147983 */ /* 0x002ea80000300a00 */
[----:B------:R-:W2:Y:S01]  /*687a0*/  LDL.LU.64 R22, [R1+0x1498] ;  /* 0x0014980001167983 */ /* 0x000ea20000300a00 */
[----:B------:R-:W-:-:S02]  /*687b0*/  IMAD.MOV.U32 R8, RZ, RZ, R6 ;  /* 0x000000ffff087224 */ /* 0x000fc400078e0006 */
[----:B------:R-:W-:Y:S01]  /*687c0*/  IMAD.MOV.U32 R9, RZ, RZ, R3 ;  /* 0x000000ffff097224 */ /* 0x000fe200078e0003 */
[----:B------:R-:W3:Y:S04]  /*687d0*/  LDL.LU.64 R4, [R1+0x390] ;  /* 0x0003900001047983 */ /* 0x000ee80000300a00 */
[----:B------:R-:W3:Y:S04]  /*687e0*/  LDL.LU.64 R6, [R1+0x398] ;  /* 0x0003980001067983 */ /* 0x000ee80000300a00 */
[----:B------:R-:W-:Y:S04]  /*687f0*/  STL.64 [R1+0xd048], R24 ;  /* 0x00d0481801007387 */ /* 0x000fe80000100a00 */
[----:B0-----:R-:W-:Y:S04]  /*68800*/  STL.64 [R1+0xcfb0], R14 ;  /* 0x00cfb00e01007387 */ /* 0x001fe80000100a00 */
[----:B------:R0:W-:Y:S04]  /*68810*/  STL.64 [R1+0xcfa8], R12 ;  /* 0x00cfa80c01007387 */ /* 0x0001e80000100a00 */
[----:B0-----:R-:W3:Y:S01]  /*68820*/  LDL.64 R12, [R1+0x40] ;  /* 0x00004000010c7983 */ /* 0x001ee20000100a00 */
        /* <DEDUP_REMOVED lines=9> */
[----:B------:R-:W-:Y:S04]  /*688c0*/  STL.64 [R1+0x8f0], R8 ;  /* 0x0008f00801007387 */ /* 0x000fe80000100a00 */
[----:B------:R0:W-:Y:S04]  /*688d0*/  STL.64 [R1+0x8f8], R10 ;  /* 0x0008f80a01007387 */ /* 0x0001e80000100a00 */
[----:B0-----:R-:W4:Y:S04]  /*688e0*/  LDL.LU.64 R10, [R1+0xd100] ;  /* 0x00d10000010a7983 */ /* 0x001f280000300a00 */
[----:B------:R-:W4:Y:S01]  /*688f0*/  LDL.LU.64 R8, [R1+0xd0f8] ;  /* 0x00d0f80001087983 */ /* 0x000f220000300a00 */
[----:B------:R-:W-:-:S02]  /*68900*/  IMAD.MOV.U32 R24, RZ, RZ, R2 ;  /* 0x000000ffff187224 */ /* 0x000fc400078e0002 */
[----:B------:R-:W-:-:S07]  /*68910*/  IMAD.MOV.U32 R25, RZ, RZ, R0 ;  /* 0x000000ffff197224 */ /* 0x000fce00078e0000 */
[----:B----4-:R-:W-:Y:S01]  /*68920*/  HMMA.16816.F32.BF16 R24, R16, R24, R8 ;  /* 0x000000181018723c */ /* 0x010fe20000041808 */
[----:B------:R-:W2:-:S15]  /*68930*/  LDL.LU.64 R8, [R1+0xd0f0] ;  /* 0x00d0f00001087983 */ /* 0x000e9e0000300a00 */
[----:B------:R-:W-:-:S03]  /*68940*/  NOP ;  /* 0x0000000000007918 */ /* 0x000fc60000000000 */
[----:B------:R0:W-:Y:S04]  /*68950*/  STL.64 [R1+0x8e0], R24 ;  /* 0x0008e01801007387 */ /* 0x0001e80000100a00 */
[----:B------:R1:W-:Y:S04]  /*68960*/  STL.64 [R1+0x8e8], R26 ;  /* 0x0008e81a01007387 */ /* 0x0003e80000100a00 */
[----:B0-----:R-:W4:Y:S04]  /*68970*/  LDL.LU.64 R24, [R1+0x1a80] ;  /* 0x001a800001187983 */ /* 0x001f280000300a00 */
[----:B-1----:R-:W3:Y:S01]  /*68980*/  LDL.LU.64 R26, [R1+0x1a88] ;  /* 0x001a8800011a7983 */ /* 0x002ee20000300a00 */
[C---:B--2---:R-:W-:Y:S03]  /*68990*/  HMMA.16816.F32.BF16 R8, R16.reuse, R8, R20 ;  /* 0x000000081008723c */ /* 0x044fe60000041814 */
[----:B---3--:R-:W-:Y:S04]  /*689a0*/  STL.64 [R1+0xd058], R26 ;  /* 0x00d0581a01007387 */ /* 0x008fe80000100a00 */
[----:B----4-:R0:W-:Y:S04]  /*689b0*/  STL.64 [R1+0xd050], R24 ;  /* 0x00d0501801007387 */ /* 0x0101e80000100a00 */
[----:B0-----:R-:W2:Y:S04]  /*689c0*/  LDL.64 R24, [R1+0x20] ;  /* 0x0000200001187983 */ /* 0x001ea80000100a00 */
[----:B------:R-:W3:Y:S04]  /*689d0*/  LDL.LU.64 R22, [R1+0xd0e8] ;  /* 0x00d0e80001167983 */ /* 0x000ee80000300a00 */
[----:B------:R-:W3:Y:S04]  /*689e0*/  LDL.LU.64 R20, [R1+0xd0e0] ;  /* 0x00d0e00001147983 */ /* 0x000ee80000300a00 */
        /* <DEDUP_REMOVED lines=26> */
[----:B0-----:R-:W3:Y:S01]  /*68b90*/  LDL.LU.64 R8, [R1+0xd078] ;  /* 0x00d0780001087983 */ /* 0x001ee20000300a00 */
[C---:B------:R-:W-:Y:S08]  /*68ba0*/  HMMA.16816.F32.BF16 R4, R16.reuse, R12, R4 ;  /* 0x0000000c1004723c */ /* 0x040ff00000041804 */
[----:B---3--:R-:W-:Y:S01]  /*68bb0*/  HMMA.16816.F32.BF16 R8, R16, R8, R20 ;  /* 0x000000081008723c */ /* 0x008fe20000041814 */
[----:B------:R-:W3:Y:S04]  /*68bc0*/  LDL.LU.64 R22, [R1+0xd070] ;  /* 0x00d0700001167983 */ /* 0x000ee80000300a00 */
[----:B------:R-:W3:Y:S04]  /*68bd0*/  LDL.LU.64 R20, [R1+0xd068] ;  /* 0x00d0680001147983 */ /* 0x000ee80000300a00 */
[----:B------:R-:W4:Y:S10]  /*68be0*/  LDL.64 R16, [R1+0x10] ;  /* 0x0000100001107983 */ /* 0x000f340000100a00 */
[----:B------:R-:W-:Y:S04]  /*68bf0*/  STL.64 [R1+0x880], R8 ;  /* 0x0008800801007387 */ /* 0x000fe80000100a00 */
[----:B------:R-:W-:Y:S04]  /*68c00*/  STL.64 [R1+0x888], R10 ;  /* 0x0008880a01007387 */ /* 0x000fe80000100a00 */
[----:B----4-:R0:W-:Y:S04]  /*68c10*/  STL.64 [R1+0xd060], R16 ;  /* 0x00d0601001007387 */ /* 0x0101e80000100a00 */
[----:B------:R1:W-:Y:S04]  /*68c20*/  STL.64 [R1+0x140], R4 ;  /* 0x0001400401007387 */ /* 0x0003e80000100a00 */
[----:B------:R4:W-:Y:S04]  /*68c30*/  STL.64 [R1+0x148], R6 ;  /* 0x0001480601007387 */ /* 0x0009e80000100a00 */
[----:B0-----:R-:W3:Y:S04]  /*68c40*/  LDL.LU.64 R16, [R1+0x1b80] ;  /* 0x001b800001107983 */ /* 0x001ee80000300a00 */
[----:B------:R-:W3:Y:S04]  /*68c50*/  LDL.LU.64 R18, [R1+0x1b88] ;  /* 0x001b880001127983 */ /* 0x000ee80000300a00 */
[----:B-1----:R-:W3:Y:S04]  /*68c60*/  LDL.LU.64 R4, [R1+0x1980] ;  /* 0x0019800001047983 */ /* 0x002ee80000300a00 */
[----:B----4-:R-:W4:Y:S04]  /*68c70*/  LDL.LU.64 R6, [R1+0x1988] ;  /* 0x0019880001067983 */ /* 0x010f280000300a00 */
[----:B------:R-:W4:Y:S04]  /*68c80*/  LDL.LU.64 R8, [R1+0x1880] ;  /* 0x0018800001087983 */ /* 0x000f280000300a00 */
[----:B------:R-:W4:Y:S04]  /*68c90*/  LDL.LU.64 R10, [R1+0x1888] ;  /* 0x00188800010a7983 */ /* 0x000f280000300a00 */
[----:B------:R-:W-:Y:S01]  /*68ca0*/  STL [R1+0xcfc0], R13 ;  /* 0x00cfc00d01007387 */ /* 0x000fe20000100800 */
[----:B--2---:R-:W-:-:S02]  /*68cb0*/  IMAD.MOV.U32 R14, RZ, RZ, R24 ;  /* 0x000000ffff0e7224 */ /* 0x004fc400078e0018 */
[----:B------:R-:W-:Y:S01]  /*68cc0*/  IMAD.MOV.U32 R3, RZ, RZ, R25 ;  /* 0x000000ffff037224 */ /* 0x000fe200078e0019 */
[----:B---3--:R-:W-:-:S15]  /*68cd0*/  HMMA.16816.F32.BF16 R16, R20, R24, R16 ;  /* 0x000000181410723c */ /* 0x008fde0000041810 */
[----:B------:R-:W-:-:S04]  /*68ce0*/  NOP ;  /* 0x0000000000007918 */ /* 0x000fc80000000000 */
[----:B------:R0:W-:Y:S04]  /*68cf0*/  STL.64 [R1+0x800], R16 ;  /* 0x0008001001007387 */ /* 0x0001e80000100a00 */
[----:B------:R-:W-:Y:S04]  /*68d00*/  STL.64 [R1+0x808], R18 ;  /* 0x0008081201007387 */ /* 0x000fe80000100a00 */
[----:B0-----:R-:W2:Y:S04]  /*68d10*/  LDL.LU.64 R16, [R1+0xd060] ;  /* 0x00d0600001107983 */ /* 0x001ea80000300a00 */
[----:B------:R-:W2:Y:S04]  /*68d20*/  LDL.LU.64 R26, [R1+0xd058] ;  /* 0x00d05800011a7983 */ /* 0x000ea80000300a00 */
[----:B------:R-:W2:Y:S02]  /*68d30*/  LDL.LU.64 R24, [R1+0xd050] ;  /* 0x00d0500001187983 */ /* 0x000ea40000300a00 */
[----:B--2---:R-:W-:Y:S01]  /*68d40*/  HMMA.16816.F32.BF16 R24, R20, R16, R24 ;  /* 0x000000101418723c */ /* 0x004fe20000041818 */
[----:B------:R-:W-:-:S02]  /*68d50*/  IMAD.MOV.U32 R15, RZ, RZ, R17 ;  /* 0x000000ffff0f7224 */ /* 0x000fc400078e0011 */
[----:B------:R-:W-:-:S15]  /*68d60*/  IMAD.MOV.U32 R13, RZ, RZ, R16 ;  /* 0x000000ffff0d7224 */ /* 0x000fde00078e0010 */
[----:B------:R-:W-:Y:S01]  /*68d70*/  NOP ;  /* 0x0000000000007918 */ /* 0x000fe20000000000 */
[----:B------:R0:W-:Y:S04]  /*68d80*/  STL.64 [R1+0x7f0], R24 ;  /* 0x0007f01801007387 */ /* 0x0001e80000100a00 */
[----:B------:R-:W-:Y:S04]  /*68d90*/  STL.64 [R1+0x7f8], R26 ;  /* 0x0007f81a01007387 */ /* 0x000fe80000100a00 */
[----:B0-----:R-:W4:Y:S04]  /*68da0*/  LDL.LU.64 R24, [R1+0xd048] ;  /* 0x00d0480001187983 */ /* 0x001f280000300a00 */
[----:B------:R-:W2:Y:S04]  /*68db0*/  LDL.LU.64 R16, [R1+0x1640] ;  /* 0x0016400001107983 */ /* 0x000ea80000300a00 */
[----:B------:R-:W2:Y:S04]  /*68dc0*/  LDL.LU.64 R18, [R1+0x1648] ;  /* 0x0016480001127983 */ /* 0x000ea80000300a00 */
[----:B------:R-:W-:Y:S04]  /*68dd0*/  STL.64 [R1+0xcfd0], R14 ;  /* 0x00cfd00e01007387 */ /* 0x000fe80000100a00 */
[----:B------:R0:W-:Y:S04]  /*68de0*/  STL.64 [R1+0xcfc8], R12 ;  /* 0x00cfc80c01007387 */ /* 0x0001e80000100a00 */
[----:B0-----:R-:W3:Y:S04]  /*68df0*/  LDL.64 R12, [R1+0xa0] ;  /* 0x0000a000010c7983 */ /* 0x001ee80000100a00 */
[----:B---3--:R0:W-:Y:S04]  /*68e00*/  STL.64 [R1+0xd018], R12 ;  /* 0x00d0180c01007387 */ /* 0x0081e80000100a00 */
[----:B0-----:R-:W3:Y:S01]  /*68e10*/  LDL.64 R12, [R1+0xc0] ;  /* 0x0000c000010c7983 */ /* 0x001ee20000100a00 */
[C---:B----4-:R-:W-:Y:S03]  /*68e20*/  HMMA.16816.F32.BF16 R24, R20.reuse, R24, R4 ;  /* 0x000000181418723c */ /* 0x050fe60000041804 */
[----:B---3--:R0:W-:Y:S04]  /*68e30*/  STL.64 [R1+0xd020], R12 ;  /* 0x00d0200c01007387 */ /* 0x0081e80000100a00 */
[----:B0-----:R-:W3:Y:S04]  /*68e40*/  LDL.64 R12, [R1+0x30] ;  /* 0x00003000010c7983 */ /* 0x001ee80000100a00 */
[----:B------:R-:W2:Y:S08]  /*68e50*/  LDL.LU.64 R4, [R1+0xd040] ;  /* 0x00d0400001047983 */ /* 0x000eb00000300a00 */
[----:B------:R0:W-:Y:S04]  /*68e60*/  STL.64 [R1+0x7e0], R24 ;  /* 0x0007e01801007387 */ /* 0x0001e80000100a00 */
[----:B------:R-:W-:Y:S04]  /*68e70*/  STL.64 [R1+0x7e8], R26 ;  /* 0x0007e81a01007387 */ /* 0x000fe80000100a00 */
[----:B0-----:R-:W4:Y:S02]  /*68e80*/  LDL.LU.64 R24, [R1+0xd038] ;  /* 0x00d0380001187983 */ /* 0x001f240000300a00 */
[----:B----4-:R-:W-:-:S15]  /*68e90*/  HMMA.16816.F32.BF16 R8, R20, R24, R8 ;  /* 0x000000181408723c */ /* 0x010fde0000041808 */
[----:B------:R-:W-:-:S04]  /*68ea0*/  NOP ;  /* 0x0000000000007918 */ /* 0x000fc80000000000 */
[----:B------:R0:W-:Y:S04]  /*68eb0*/  STL.64 [R1+0x7d0], R8 ;  /* 0x0007d00801007387 */ /* 0x0001e80000100a00 */
[----:B------:R-:W-:Y:S04]  /*68ec0*/  STL.64 [R1+0x7d8], R10 ;  /* 0x0007d80a01007387 */ /* 0x000fe80000100a00 */
[----:B0-----:R-:W4:Y:S04]  /*68ed0*/  LDL.LU.64 R8, [R1+0xd030] ;  /* 0x00d0300001087983 */ /* 0x001f280000300a00 */
[----:B------:R0:W-:Y:S04]  /*68ee0*/  STL.64 [R1+0xd000], R24 ;  /* 0x00d0001801007387 */ /* 0x0001e80000100a00 */
[----:B0-----:R-:W3:Y:S04]  /*68ef0*/  LDL.LU.64 R24, [R1+0x1730] ;  /* 0x0017300001187983 */ /* 0x001ee80000300a00 */
[----:B------:R-:W3:Y:S01]  /*68f00*/  LDL.LU.64 R26, [R1+0x1738] ;  /* 0x00173800011a7983 */ /* 0x000ee20000300a00 */
[C---:B--2---:R-:W-:Y:S03]  /*68f10*/  HMMA.16816.F32.BF16 R16, R20.reuse, R4, R16 ;  /* 0x000000041410723c */ /* 0x044fe60000041810 */
[----:B----4-:R0:W-:Y:S05]  /*68f20*/  STL.64 [R1+0xd028], R8 ;  /* 0x00d0280801007387 */ /* 0x0101ea0000100a00 */
[----:B---3--:R-:W-:Y:S01]  /*68f30*/  HMMA.16816.F32.BF16 R24, R20, R8, R24 ;  /* 0x000000081418723c */ /* 0x008fe20000041818 */
[----:B0-----:R-:W2:-:S15]  /*68f40*/  LDL.LU.64 R8, [R1+0x1540] ;  /* 0x0015400001087983 */ /* 0x001e9e0000300a00 */
[----:B------:R-:W-:-:S03]  /*68f50*/  NOP ;  /* 0x0000000000007918 */ /* 0x000fc60000000000 */
[----:B------:R0:W-:Y:S04]  /*68f60*/  STL.64 [R1+0x7c0], R24 ;  /* 0x0007c01801007387 */ /* 0x0001e80000100a00 */
[----:B------:R-:W-:Y:S04]  /*68f70*/  STL.64 [R1+0x7c8], R26 ;  /* 0x0007c81a01007387 */ /* 0x000fe80000100a00 */
[----:B------:R-:W2:Y:S04]  /*68f80*/  LDL.LU.64 R10, [R1+0x1548] ;  /* 0x00154800010a7983 */ /* 0x000ea80000300a00 */
[----:B0-----:R-:W3:Y:S04]  /*68f90*/  LDL.64 R24, [R1+0x90] ;  /* 0x0000900001187983 */ /* 0x001ee80000100a00 */
[----:B------:R-:W-:Y:S04]  /*68fa0*/  STL [R1+0xcf38], R4 ;  /* 0x00cf380401007387 */ /* 0x000fe80000100800 */
[----:B------:R-:W-:Y:S04]  /*68fb0*/  STL.64 [R1+0x7b0], R16 ;  /* 0x0007b01001007387 */ /* 0x000fe80000100a00 */
[----:B------:R-:W-:Y:S04]  /*68fc0*/  STL.64 [R1+0x7b8], R18 ;  /* 0x0007b81201007387 */ /* 0x000fe80000100a00 */
[----:B------:R-:W0:Y:S04]  /*68fd0*/  LDSM.16.MT88.4 R16, [R28+UR5+0x100] ;  /* 0x000100051c10783b */ /* 0x000e280008004200 */
[----:B------:R1:W-:Y:S04]  /*68fe0*/  STL [R1+0xcf34], R5 ;  /* 0x00cf340501007387 */ /* 0x0003e80000100800 */
[----:B-1----:R-:W4:Y:S04]  /*68ff0*/  LDL.LU.64 R4, [R1+0x1440] ;  /* 0x0014400001047983 */ /* 0x002f280000300a00 */
[----:B------:R-:W4:Y:S04]  /*69000*/  LDL.LU.64 R6, [R1+0x1448] ;  /* 0x0014480001067983 */ /* 0x000f280000300a00 */
[----:B------:R-:W-:Y:S04]  /*69010*/  STL [R1+0xcf24], R28 ;  /* 0x00cf241c01007387 */ /* 0x000fe80000100800 */
[----:B0-----:R-:W-:Y:S04]  /*69020*/  STL.64 [R1+0xce60], R18 ;  /* 0x00ce601201007387 */ /* 0x001fe80000100a00 */
[----:B------:R0:W-:Y:S04]  /*69030*/  STL.64 [R1+0xce58], R16 ;  /* 0x00ce581001007387 */ /* 0x0001e80000100a00 */
[----:B0-----:R-:W3:Y:S04]  /*69040*/  LDL.LU.64 R16, [R1+0x1240] ;  /* 0x0012400001107983 */ /* 0x001ee80000300a00 */
[----:B------:R-:W3:Y:S01]  /*69050*/  LDL.LU.64 R18, [R1+0x1248] ;  /* 0x0012480001127983 */ /* 0x000ee20000300a00 */
[----:B--2---:R-:W-:-:S15]  /*69060*/  HMMA.16816.F32.BF16 R8, R20, R12, R8 ;  /* 0x0000000c1408723c */ /* 0x004fde0000041808 */
[----:B------:R-:W-:-:S04]  /*69070*/  NOP ;  /* 0x0000000000007918 */ /* 0x000fc80000000000 */
[----:B------:R0:W-:Y:S04]  /*69080*/  STL.64 [R1+0xf90], R8 ;  /* 0x000f900801007387 */ /* 0x0001e80000100a00 */
[----:B------:R1:W-:Y:S04]  /*69090*/  STL.64 [R1+0xf98], R10 ;  /* 0x000f980a01007387 */ /* 0x0003e80000100a00 */
[----:B0-----:R-:W2:Y:S01]  /*690a0*/  LDL.LU.64 R8, [R1+0xd028] ;  /* 0x00d0280001087983 */ /* 0x001ea20000300a00 */
[----:B-1----:R-:W-:Y:S02]  /*690b0*/  IMAD.MOV.U32 R11, RZ, RZ, R12 ;  /* 0x000000ffff0b7224 */ /* 0x002fe400078e000c */
[----:B------:R-:W-:-:S02]  /*690c0*/  IMAD.MOV.U32 R10, RZ, RZ, R13 ;  /* 0x000000ffff0a7224 */ /* 0x000fc400078e000d */
[----:B------:R-:W4:Y:S04]  /*690d0*/  LDL.LU.64 R12, [R1+0xd020] ;  /* 0x00d02000010c7983 */ /* 0x000f280000300a00 */
[----:B------:R-:W-:Y:S04]  /*690e0*/  STL [R1+0xcf20], R10 ;  /* 0x00cf200a01007387 */ /* 0x000fe80000100800 */
[----:B------:R-:W-:Y:S01]  /*690f0*/  STL [R1+0xcf1c], R11 ;  /* 0x00cf1c0b01007387 */ /* 0x000fe20000100800 */
[----:B----4-:R-:W-:Y:S03]  /*69100*/  HMMA.16816.F32.BF16 R4, R20, R12, R4 ;  /* 0x0000000c1404723c */ /* 0x010fe60000041804 */
[----:B--2---:R0:W-:Y:S04]  /*69110*/  STL.64 [R1+0xcff8], R8 ;  /* 0x00cff80801007387 */ /* 0x0041e80000100a00 */
[----:B0-----:R-:W2:-:S12]  /*69120*/  LDL.64 R8, [R1+0xb0] ;  /* 0x0000b00001087983 */ /* 0x001e980000100a00 */
[----:B------:R-:W-:Y:S04]  /*69130*/  STL.64 [R1+0xf80], R4 ;  /* 0x000f800401007387 */ /* 0x000fe80000100a00 */
[----:B------:R0:W-:Y:S02]  /*69140*/  STL.64 [R1+0xf88], R6 ;  /* 0x000f880601007387 */ /* 0x0001e40000100a00 */
[----:B0-----:R-:W-:Y:S02]  /*69150*/  IMAD.MOV.U32 R6, RZ, RZ, R13 ;  /* 0x000000ffff067224 */ /* 0x001fe400078e000d */
[----:B------:R-:W-:Y:S02]  /*69160*/  IMAD.MOV.U32 R7, RZ, RZ, R12 ;  /* 0x000000ffff077224 */ /* 0x000fe400078e000c */
[----:B------:R-:W3:Y:S04]  /*69170*/  LDL.LU.64 R12, [R1+0xd018] ;  /* 0x00d01800010c7983 */ /* 0x000ee80000300a00 */
[----:B------:R-:W-:Y:S04]  /*69180*/  STL [R1+0xcf2c], R6 ;  /* 0x00cf2c0601007387 */ /* 0x000fe80000100800 */
[----:B------:R0:W-:Y:S04]  /*69190*/  STL [R1+0xcf28], R7 ;  /* 0x00cf280701007387 */ /* 0x0001e80000100800 */
[----:B------:R-:W4:Y:S04]  /*691a0*/  LDL.LU.64 R4, [R1+0x1340] ;  /* 0x0013400001047983 */ /* 0x000f280000300a00 */
[----:B0-----:R-:W4:Y:S01]  /*691b0*/  LDL.LU.64 R6, [R1+0x1348] ;  /* 0x0013480001067983 */ /* 0x001f220000300a00 */
[----:B--2---:R-:W-:-:S02]  /*691c0*/  IMAD.MOV.U32 R2, RZ, RZ, R8 ;  /* 0x000000ffff027224 */ /* 0x004fc400078e0008 */
[----:B------:R-:W-:Y:S01]  /*691d0*/  IMAD.MOV.U32 R0, RZ, RZ, R9 ;  /* 0x000000ffff007224 */ /* 0x000fe200078e0009 */
[----:B----4-:R-:W-:-:S15]  /*691e0*/  HMMA.16816.F32.BF16 R4, R20, R8, R4 ;  /* 0x000000081404723c */ /* 0x010fde0000041804 */
[----:B------:R-:W-:-:S04]  /*691f0*/  NOP ;  /* 0x0000000000007918 */ /* 0x000fc80000000000 */
[----:B------:R-:W-:Y:S04]  /*69200*/  STL.64 [R1+0xf70], R4 ;  /* 0x000f700401007387 */ /* 0x000fe80000100a00 */
[----:B------:R3:W-:Y:S02]  /*69210*/  STL.64 [R1+0xf78], R6 ;  /* 0x000f780601007387 */ /* 0x0007e40000100a00 */
[----:B---3--:R-:W-:Y:S02]  /*69220*/  HMMA.16816.F32.BF16 R4, R20, R12, R16 ;  /* 0x0000000c1404723c */ /* 0x008fe40000041810 */
[----:B------:R-:W-:-:S15]  /*69230*/  STL [R1+0xcf30], R2 ;  /* 0x00cf300201007387 */ /* 0x000fde0000100800 */
[----:B------:R-:W-:Y:S02]  /*69240*/  NOP ;  /* 0x0000000000007918 */ /* 0x000fe40000000000 */
[----:B------:R-:W-:Y:S04]  /*69250*/  STL.64 [R1+0xf60], R4 ;  /* 0x000f600401007387 */ /* 0x000fe80000100a00 */
[----:B------:R-:W-:Y:S04]  /*69260*/  STL.64 [R1+0xf68], R6 ;  /* 0x000f680601007387 */ /* 0x000fe80000100a00 */
[----:B------:R-:W2:Y:S04]  /*69270*/  LDL.LU.64 R8, [R1+0xd40] ;  /* 0x000d400001087983 */ /* 0x000ea80000300a00 */
[----:B------:R-:W3:Y:S04]  /*69280*/  LDL.LU.64 R10, [R1+0xd48] ;  /* 0x000d4800010a7983 */ /* 0x000ee80000300a00 */
[----:B---3--:R-:W-:Y:S04]  /*69290*/  STL.64 [R1+0xd010], R10 ;  /* 0x00d0100a01007387 */ /* 0x008fe80000100a00 */
[----:B--2---:R0:W-:Y:S04]  /*692a0*/  STL.64 [R1+0xd008], R8 ;  /* 0x00d0080801007387 */ /* 0x0041e80000100a00 */
[----:B0-----:R-:W2:Y:S04]  /*692b0*/  LDL.LU.64 R8, [R1+0xe50] ;  /* 0x000e500001087983 */ /* 0x001ea80000300a00 */
[----:B------:R-:W2:Y:S04]  /*692c0*/  LDL.LU.64 R10, [R1+0xe58] ;  /* 0x000e5800010a7983 */ /* 0x000ea80000300a00 */
[----:B------:R-:W3:Y:S04]  /*692d0*/  LDL.LU.64 R4, [R1+0xd30] ;  /* 0x000d300001047983 */ /* 0x000ee80000300a00 */
[----:B------:R-:W4:Y:S01]  /*692e0*/  LDL.LU.64 R6, [R1+0xd38] ;  /* 0x000d380001067983 */ /* 0x000f220000300a00 */
[----:B------:R-:W-:-:S02]  /*692f0*/  IMAD.MOV.U32 R17, RZ, RZ, R12 ;  /* 0x000000ffff117224 */ /* 0x000fc400078e000c */
[----:B------:R-:W-:Y:S01]  /*69300*/  IMAD.MOV.U32 R16, RZ, RZ, R13 ;  /* 0x000000ffff107224 */ /* 0x000fe200078e000d */
[----:B----4-:R-:W-:Y:S04]  /*69310*/  STL.64 [R1+0xcff0], R6 ;  /* 0x00cff00601007387 */ /* 0x010fe80000100a00 */
[----:B---3--:R0:W-:Y:S04]  /*69320*/  STL.64 [R1+0xcfe8], R4 ;  /* 0x00cfe80401007387 */ /* 0x0081e80000100a00 */
[----:B0-----:R-:W3:Y:S04]  /*69330*/  LDL.64 R4, [R1+0x80] ;  /* 0x0000800001047983 */ /* 0x001ee80000100a00 */
[----:B------:R-:W4:Y:S04]  /*69340*/  LDL.LU.64 R12, [R1+0xd20] ;  /* 0x000d2000010c7983 */ /* 0x000f280000300a00 */
[----:B------:R-:W3:Y:S01]  /*69350*/  LDL.LU.64 R14, [R1+0xd28] ;  /* 0x000d2800010e7983 */ /* 0x000ee20000300a00 */
[----:B--2---:R-:W-:Y:S01]  /*69360*/  HMMA.16816.F32.BF16 R8, R20, R24, R8 ;  /* 0x000000181408723c */ /* 0x004fe20000041808 */
[----:B------:R-:W-:-:S02]  /*69370*/  IMAD.MOV.U32 R29, RZ, RZ, R24 ;  /* 0x000000ffff1d7224 */ /* 0x000fc400078e0018 */
[----:B------:R-:W-:Y:S01]  /*69380*/  IMAD.MOV.U32 R27, RZ, RZ, R25 ;  /* 0x000000ffff1b7224 */ /* 0x000fe200078e0019 */
[----:B---3--:R-:W-:Y:S04]  /*69390*/  STL.64 [R1+0xcfe0], R14 ;  /* 0x00cfe00e01007387 */ /* 0x008fe80000100a00 */
[----:B----4-:R0:W-:Y:S04]  /*693a0*/  STL.64 [R1+0xcfd8], R12 ;  /* 0x00cfd80c01007387 */ /* 0x0101e80000100a00 */
[----:B0-----:R-:W2:Y:S04]  /*693b0*/  LDL.64 R12, [R1+0x70] ;  /* 0x00007000010c7983 */ /* 0x001ea80000100a00 */
[----:B------:R0:W-:Y:S04]  /*693c0*/  STL.64 [R1+0xcfb8], R16 ;  /* 0x00cfb81001007387 */ /* 0x0001e80000100a00 */
[----:B0-----:R-:W3:Y:S04]  /*693d0*/  LDL.64 R16, [R1+0x50] ;  /* 0x0000500001107983 */ /* 0x001ee80000100a00 */
[----:B------:R-:W-:Y:S04]  /*693e0*/  STL.64 [R1+0xf50], R8 ;  /* 0x000f500801007387 */ /* 0x000fe80000100a00 */
[----:B------:R0:W-:Y:S04]  /*693f0*/  STL.64 [R1+0xf58], R10 ;  /* 0x000f580a01007387 */ /* 0x0001e80000100a00 */
[----:B0-----:R-:W4:Y:S04]  /*69400*/  LDL.LU.64 R10, [R1+0xd010] ;  /* 0x00d01000010a7983 */ /* 0x001f280000300a00 */
[----:B------:R-:W4:Y:S04]  /*69410*/  LDL.LU.64 R8, [R1+0xd008] ;  /* 0x00d0080001087983 */ /* 0x000f280000300a00 */
[----:B------:R-:W2:Y:S04]  /*69420*/  LDL.LU.64 R24, [R1+0xd000] ;  /* 0x00d0000001187983 */ /* 0x000ea80000300a00 */
[----:B------:R-:W-:Y:S01]  /*69430*/  STL [R1+0xcf68], R27 ;  /* 0x00cf681b01007387 */ /* 0x000fe20000100800 */
[----:B----4-:R-:W-:Y:S03]  /*69440*/  HMMA.16816.F32.BF16 R8, R20, R4, R8 ;  /* 0x000000041408723c */ /* 0x010fe60000041808 */
[----:B--2---:R0:W-:Y:S04]  /*69450*/  STL.64 [R1+0xcf60], R24 ;  /* 0x00cf601801007387 */ /* 0x0041e80000100a00 */
[----:B0-----:R-:W2:-:S12]  /*69460*/  LDL.64 R24, [R1+0x60] ;  /* 0x0000600001187983 */ /* 0x001e980000100a00 */
[----:B------:R0:W-:Y:S04]  /*69470*/  STL.64 [R1+0xf40], R8 ;  /* 0x000f400801007387 */ /* 0x0001e80000100a00 */
[----:B------:R1:W-:Y:S04]  /*69480*/  STL.64 [R1+0xf48], R10 ;  /* 0x000f480a01007387 */ /* 0x0003e80000100a00 */
[----:B0-----:R-:W4:Y:S01]  /*69490*/  LDL.LU.64 R8, [R1+0xcff8] ;  /* 0x00cff80001087983 */ /* 0x001f220000300a00 */
[----:B-1----:R-:W-:-:S03]  /*694a0*/  IMAD.MOV.U32 R10, RZ, RZ, R4 ;  /* 0x000000ffff0a7224 */ /* 0x002fc600078e0004 */
[----:B------:R-:W2:Y:S01]  /*694b0*/  LDL.LU.64 R6, [R1+0xcff0] ;  /* 0x00cff00001067983 */ /* 0x000ea20000300a00 */
[----:B------:R-:W-:-:S03]  /*694c0*/  IMAD.MOV.U32 R11, RZ, RZ, R5 ;  /* 0x000000ffff0b7224 */ /* 0x000fc600078e0005 */
[----:B------:R-:W2:Y:S04]  /*694d0*/  LDL.LU.64 R4, [R1+0xcfe8] ;  /* 0x00cfe80001047983 */ /* 0x000ea80000300a00 */
[----:B------:R-:W-:Y:S01]  /*694e0*/  STL.64 [R1+0xcf58], R10 ;  /* 0x00cf580a01007387 */ /* 0x000fe20000100a00 */
[----:B------:R-:W-:Y:S01]  /*694f0*/  IMAD.MOV.U32 R28, RZ, RZ, R13 ;  /* 0x000000ffff1c7224 */ /* 0x000fe200078e000d */
[----:B--2---:R-:W-:Y:S02]  /*69500*/  HMMA.16816.F32.BF16 R4, R20, R12, R4 ;  /* 0x0000000c1404723c */ /* 0x004fe40000041804 */
[----:B----4-:R0:W-:Y:S04]  /*69510*/  STL.64 [R1+0xcf50], R8 ;  /* 0x00cf500801007387 */ /* 0x0101e80000100a00 */
[----:B0-----:R-:W3:Y:S04]  /*69520*/  LDL.LU.64 R8, [R1+0xd10] ;  /* 0x000d100001087983 */ /* 0x001ee80000300a00 */
[----:B------:R-:W3:Y:S09]  /*69530*/  LDL.LU.64 R10, [R1+0xd18] ;  /* 0x000d1800010a7983 */ /* 0x000ef20000300a00 */
[----:B------:R-:W-:Y:S04]  /*69540*/  STL.64 [R1+0xf30], R4 ;  /* 0x000f300401007387 */ /* 0x000fe80000100a00 */
[----:B------:R0:W-:Y:S04]  /*69550*/  STL.64 [R1+0xf38], R6 ;  /* 0x000f380601007387 */ /* 0x0001e80000100a00 */
[----:B------:R-:W2:Y:S01]  /*69560*/  LDL.LU.64 R14, [R1+0xcfe0] ;  /* 0x00cfe000010e7983 */ /* 0x000ea20000300a00 */
[----:B0-----:R-:W-:-:S03]  /*69570*/  IMAD.MOV.U32 R7, RZ, RZ, R12 ;  /* 0x000000ffff077224 */ /* 0x001fc600078e000c */
[----:B------:R-:W2:Y:S01]  /*69580*/  LDL.LU.64 R12, [R1+0xcfd8] ;  /* 0x00cfd800010c7983 */ /* 0x000ea20000300a00 */
[----:B------:R-:W-:Y:S02]  /*69590*/  IMAD.MOV.U32 R2, RZ, RZ, R24 ;  /* 0x000000ffff027224 */ /* 0x000fe400078e0018 */
[----:B------:R-:W-:Y:S01]  /*695a0*/  IMAD.MOV.U32 R6, RZ, RZ, R25 ;  /* 0x000000ffff067224 */ /* 0x000fe200078e0019 */
[----:B--2---:R-:W-:-:S15]  /*695b0*/  HMMA.16816.F32.BF16 R12, R20, R24, R12 ;  /* 0x00000018140c723c */ /* 0x004fde000004180c */
[----:B------:R-:W-:-:S04]  /*695c0*/  NOP ;  /* 0x0000000000007918 */ /* 0x000fc80000000000 */
[----:B------:R-:W-:Y:S04]  /*695d0*/  STL.64 [R1+0xf20], R12 ;  /* 0x000f200c01007387 */ /* 0x000fe80000100a00 */
[----:B------:R0:W-:Y:S04]  /*695e0*/  STL.64 [R1+0xf28], R14 ;  /* 0x000f280e01007387 */ /* 0x0001e80000100a00 */
[----:B0-----:R-:W2:Y:S04]  /*695f0*/  LDL.LU.64 R14, [R1+0xcfd0] ;  /* 0x00cfd000010e7983 */ /* 0x001ea80000300a00 */
[----:B------:R-:W4:Y:S04]  /*69600*/  LDL.LU.64 R12, [R1+0xcfc8] ;  /* 0x00cfc800010c7983 */ /* 0x000f280000300a00 */
[----:B------:R-:W2:Y:S04]  /*69610*/  LDL.LU.64 R24, [R1+0x1970] ;  /* 0x0019700001187983 */ /* 0x000ea80000300a00 */
[----:B------:R-:W2:Y:S01]  /*69620*/  LDL.LU.64 R26, [R1+0x1978] ;  /* 0x00197800011a7983 */ /* 0x000ea20000300a00 */
[----:B---3--:R-:W-:Y:S01]  /*69630*/  HMMA.16816.F32.BF16 R8, R20, R16, R8 ;  /* 0x000000101408723c */ /* 0x008fe20000041808 */
[----:B------:R-:W-:-:S02]  /*69640*/  IMAD.MOV.U32 R4, RZ, RZ, R16 ;  /* 0x000000ffff047224 */ /* 0x000fc400078e0010 */
[----:B------:R-:W-:Y:S01]  /*69650*/  IMAD.MOV.U32 R5, RZ, RZ, R17 ;  /* 0x000000ffff057224 */ /* 0x000fe200078e0011 */
[----:B--2---:R-:W-:Y:S04]  /*69660*/  STL.64 [R1+0xcf78], R26 ;  /* 0x00cf781a01007387 */ /* 0x004fe80000100a00 */
[----:B------:R4:W-:Y:S02]  /*69670*/  STL.64 [R1+0xcf70], R24 ;  /* 0x00cf701801007387 */ /* 0x0009e40000100a00 */
[----:B----4-:R-:W-:Y:S02]  /*69680*/  IMAD.MOV.U32 R24, RZ, RZ, R13 ;  /* 0x000000ffff187224 */ /* 0x010fe400078e000d */
[----:B------:R-:W-:Y:S01]  /*69690*/  IMAD.MOV.U32 R25, RZ, RZ, R15 ;  /* 0x000000ffff197224 */ /* 0x000fe200078e000f */
[----:B------:R-:W2:Y:S04]  /*696a0*/  LDL.LU R13, [R1+0xcfc0] ;  /* 0x00cfc000010d7983 */ /* 0x000ea80000300800 */
[----:B------:R-:W-:Y:S04]  /*696b0*/  STL.64 [R1+0xcf90], R24 ;  /* 0x00cf901801007387 */ /* 0x000fe80000100a00 */
        /* <DEDUP_REMOVED lines=9> */
[----:B------:R-:W4:Y:S01]  /*69750*/  LDL.LU.64 R10, [R1+0x1a78] ;  /* 0x001a7800010a7983 */ /* 0x000f220000300a00 */
[----:B--2---:R-:W-:Y:S01]  /*69760*/  HMMA.16816.F32.BF16 R20, R20, R12, R16 ;  /* 0x0000000c1414723c */ /* 0x004fe20000041810 */
[----:B------:R-:W-:-:S02]  /*69770*/  IMAD.MOV.U32 R24, RZ, RZ, R14 ;  /* 0x000000ffff187224 */ /* 0x000fc400078e000e */
[----:B------:R-:W-:Y:S02]  /*69780*/  IMAD.MOV.U32 R19, RZ, RZ, R12 ;  /* 0x000000ffff137224 */ /* 0x000fe400078e000c */
[----:B------:R-:W-:Y:S01]  /*69790*/  IMAD.MOV.U32 R18, RZ, RZ, R13 ;  /* 0x000000ffff127224 */ /* 0x000fe200078e000d */
[----:B----4-:R-:W-:Y:S04]  /*697a0*/  STL.64 [R1+0xcfa0], R10 ;  /* 0x00cfa00a01007387 */ /* 0x010fe80000100a00 */
[----:B---3--:R0:W-:Y:S04]  /*697b0*/  STL.64 [R1+0xcf98], R8 ;  /* 0x00cf980801007387 */ /* 0x0081e80000100a00 */
[----:B0-----:R-:W2:Y:S04]  /*697c0*/  LDL.LU.64 R8, [R1+0x1b70] ;  /* 0x001b700001087983 */ /* 0x001ea80000300a00 */
[----:B------:R-:W2:Y:S04]  /*697d0*/  LDL.LU.64 R10, [R1+0x1b78] ;  /* 0x001b7800010a7983 */ /* 0x000ea80000300a00 */
[----:B------:R-:W-:Y:S04]  /*697e0*/  STL.64 [R1+0xcf48], R6 ;  /* 0x00cf480601007387 */ /* 0x000fe80000100a00 */
[----:B------:R0:W-:Y:S04]  /*697f0*/  STL.64 [R1+0xcf40], R4 ;  /* 0x00cf400401007387 */ /* 0x0001e80000100a00 */
[----:B0-----:R-:W3:Y:S04]  /*69800*/  LDL.LU.64 R4, [R1+0x1720] ;  /* 0x0017200001047983 */ /* 0x001ee80000300a00 */
[----:B------:R-:W3:Y:S04]  /*69810*/  LDL.LU.64 R6, [R1+0x1728] ;  /* 0x0017280001067983 */ /* 0x000ee80000300a00 */
[----:B------:R-:W4:Y:S04]  /*69820*/  LDL.LU.64 R16, [R1+0xcfb8] ;  /* 0x00cfb80001107983 */ /* 0x000f280000300a00 */
[----:B------:R0:W-:Y:S04]  /*69830*/  STL.64 [R1+0x7a0], R20 ;  /* 0x0007a01401007387 */ /* 0x0001e80000100a00 */
[----:B------:R-:W-:Y:S04]  /*69840*/  STL.64 [R1+0x7a8], R22 ;  /* 0x0007a81601007387 */ /* 0x000fe80000100a00 */
[----:B------:R-:W2:Y:S04]  /*69850*/  LDL.LU.64 R14, [R1+0xcfb0] ;  /* 0x00cfb000010e7983 */ /* 0x000ea80000300a00 */
[----:B------:R-:W2:Y:S01]  /*69860*/  LDL.LU.64 R12, [R1+0xcfa8] ;  /* 0x00cfa800010c7983 */ /* 0x000ea20000300a00 */
[----:B------:R-:W-:-:S03]  /*69870*/  IMAD.MOV.U32 R25, RZ, RZ, R3 ;  /* 0x000000ffff197224 */ /* 0x000fc600078e0003 */
[----:B0-----:R-:W3:Y:S04]  /*69880*/  LDL.64 R20, [R1] ;  /* 0x0000000001147983 */ /* 0x001ee80000100a00 */
[----:B--2---:R-:W-:Y:S01]  /*69890*/  HMMA.16816.F32.BF16 R24, R12, R24, R8 ;  /* 0x000000180c18723c */ /* 0x004fe20000041808 */
[----:B------:R-:W2:Y:S04]  /*698a0*/  LDL.LU.64 R10, [R1+0xcfa0] ;  /* 0x00cfa000010a7983 */ /* 0x000ea80000300a00 */
[----:B------:R-:W2:-:S14]  /*698b0*/  LDL.LU.64 R8, [R1+0xcf98] ;  /* 0x00cf980001087983 */ /* 0x000e9c0000300a00 */
        /* <DEDUP_REMOVED lines=8> */
[----:B0-----:R-:W3:Y:S04]  /*69940*/  LDL.LU.64 R26, [R1+0xcf78] ;  /* 0x00cf7800011a7983 */ /* 0x001ee80000300a00 */
[----:B------:R-:W3:Y:S02]  /*69950*/  LDL.LU.64 R24, [R1+0xcf70] ;  /* 0x00cf700001187983 */ /* 0x000ee40000300a00 */
[----:B---3--:R-:W-:-:S15]  /*69960*/  HMMA.16816.F32.BF16 R24, R12, R20, R24 ;  /* 0x000000140c18723c */ /* 0x008fde0000041818 */
[----:B------:R-:W-:-:S04]  /*69970*/  NOP ;  /* 0x0000000000007918 */ /* 0x000fc80000000000 */
[----:B------:R-:W-:Y:S04]  /*69980*/  STL.64 [R1+0x700], R24 ;  /* 0x0007001801007387 */ /* 0x000fe80000100a00 */
[----:B------:R0:W-:Y:S04]  /*69990*/  STL.64 [R1+0x708], R26 ;  /* 0x0007081a01007387 */ /* 0x0001e80000100a00 */
[----:B0-----:R-:W3:Y:S04]  /*699a0*/  LDL.LU R27, [R1+0xcf68] ;  /* 0x00cf6800011b7983 */ /* 0x001ee80000300800 */
[----:B------:R-:W2:Y:S01]  /*699b0*/  LDL.LU.64 R24, [R1+0xcf60] ;  /* 0x00cf600001187983 */ /* 0x000ea20000300a00 */
[----:B------:R-:W-:-:S02]  /*699c0*/  IMAD.MOV.U32 R26, RZ, RZ, R20 ;  /* 0x000000ffff1a7224 */ /* 0x000fc400078e0014 */
[----:B------:R-:W-:Y:S02]  /*699d0*/  IMAD.MOV.U32 R3, RZ, RZ, R21 ;  /* 0x000000ffff037224 */ /* 0x000fe400078e0015 */
[----:B------:R-:W3:Y:S04]  /*699e0*/  LDL.LU.64 R20, [R1+0x1630] ;  /* 0x0016300001147983 */ /* 0x000ee80000300a00 */
[----:B------:R-:W3:Y:S01]  /*699f0*/  LDL.LU.64 R22, [R1+0x1638] ;  /* 0x0016380001167983 */ /* 0x000ee20000300a00 */
[----:B--2---:R-:W-:-:S15]  /*69a00*/  HMMA.16816.F32.BF16 R8, R12, R24, R8 ;  /* 0x000000180c08723c */ /* 0x004fde0000041808 */
[----:B------:R-:W-:-:S04]  /*69a10*/  NOP ;  /* 0x0000000000007918 */ /* 0x000fc80000000000 */
[----:B------:R-:W-:Y:S04]  /*69a20*/  STL.64 [R1+0x6f0], R8 ;  /* 0x0006f00801007387 */ /* 0x000fe80000100a00 */
[----:B------:R0:W-:Y:S04]  /*69a30*/  STL.64 [R1+0x6f8], R10 ;  /* 0x0006f80a01007387 */ /* 0x0001e80000100a00 */
[----:B0-----:R-:W2:Y:S04]  /*69a40*/  LDL.LU.64 R10, [R1+0xcf58] ;  /* 0x00cf5800010a7983 */ /* 0x001ea80000300a00 */
[----:B------:R-:W2:Y:S04]  /*69a50*/  LDL.LU.64 R8, [R1+0xcf50] ;  /* 0x00cf500001087983 */ /* 0x000ea80000300a00 */
[----:B------:R-:W-:Y:S04]  /*69a60*/  STL.64 [R1+0xce40], R24 ;  /* 0x00ce401801007387 */ /* 0x000fe80000100a00 */
[----:B------:R-:W-:Y:S01]  /*69a70*/  STL [R1+0xcf18], R26 ;  /* 0x00cf181a01007387 */ /* 0x000fe20000100800 */
[----:B--2---:R-:W-:-:S15]  /*69a80*/  HMMA.16816.F32.BF16 R4, R12, R8, R4 ;  /* 0x000000080c04723c */ /* 0x004fde0000041804 */
[----:B------:R-:W-:-:S04]  /*69a90*/  NOP ;  /* 0x0000000000007918 */ /* 0x000fc80000000000 */
[----:B------:R-:W-:Y:S04]  /*69aa0*/  STL.64 [R1+0x6e0], R4 ;  /* 0x0006e00401007387 */ /* 0x000fe80000100a00 */
[----:B------:R0:W-:Y:S04]  /*69ab0*/  STL.64 [R1+0x6e8], R6 ;  /* 0x0006e80601007387 */ /* 0x0001e80000100a00 */
[----:B0-----:R-:W2:Y:S04]  /*69ac0*/  LDL.LU.64 R6, [R1+0xcf48] ;  /* 0x00cf480001067983 */ /* 0x001ea80000300a00 */
[----:B------:R-:W2:Y:S04]  /*69ad0*/  LDL.LU.64 R4, [R1+0xcf40] ;  /* 0x00cf400001047983 */ /* 0x000ea80000300a00 */
[----:B------:R0:W-:Y:S04]  /*69ae0*/  STL.64 [R1+0xce38], R8 ;  /* 0x00ce380801007387 */ /* 0x0001e80000100a00 */
[----:B0-----:R-:W2:Y:S04]  /*69af0*/  LDL.64 R8, [R1+0x20] ;  /* 0x0000200001087983 */ /* 0x001ea80000100a00 */
[----:B--2---:R0:W-:Y:S02]  /*69b00*/  STL.64 [R1+0xce68], R8 ;  /* 0x00ce680801007387 */ /* 0x0041e40000100a00 */
[----:B0-----:R-:W-:-:S02]  /*69b10*/  IMAD.MOV.U32 R8, RZ, RZ, R4 ;  /* 0x000000ffff087224 */ /* 0x001fc400078e0004 */
[----:B------:R-:W3:Y:S01]  /*69b20*/  LDL.LU R4, [R1+0xcf38] ;  /* 0x00cf380001047983 */ /* 0x000ee20000300800 */
[----:B------:R-:W-:-:S03]  /*69b30*/  IMAD.MOV.U32 R9, RZ, RZ, R5 ;  /* 0x000000ffff097224 */ /* 0x000fc600078e0005 */
[----:B------:R-:W3:Y:S04]  /*69b40*/  LDL.LU R5, [R1+0xcf34] ;  /* 0x00cf340001057983 */ /* 0x000ee80000300800 */
[----:B------:R0:W-:Y:S02]  /*69b50*/  STL.64 [R1+0xce78], R8 ;  /* 0x00ce780801007387 */ /* 0x0001e40000100a00 */
[----:B0-----:R-:W-:Y:S02]  /*69b60*/  IMAD.MOV.U32 R8, RZ, RZ, R2 ;  /* 0x000000ffff087224 */ /* 0x001fe400078e0002 */
[----:B------:R-:W-:Y:S01]  /*69b70*/  IMAD.MOV.U32 R9, RZ, RZ, R6 ;  /* 0x000000ffff097224 */ /* 0x000fe200078e0006 */
[----:B------:R-:W2:Y:S04]  /*69b80*/  LDL.LU R2, [R1+0xcf30] ;  /* 0x00cf300001027983 */ /* 0x000ea80000300800 */
        /* <DEDUP_REMOVED lines=8> */
[----:B------:R-:W4:Y:S01]  /*69c10*/  LDL.LU R10, [R1+0xcf20] ;  /* 0x00cf2000010a7983 */ /* 0x000f220000300800 */
[----:B------:R-:W-:Y:S01]  /*69c20*/  IMAD.MOV.U32 R9, RZ, RZ, R11 ;  /* 0x000000ffff097224 */ /* 0x000fe200078e000b */
[----:B---3--:R-:W-:-:S15]  /*69c30*/  HMMA.16816.F32.BF16 R20, R12, R4, R20 ;  /* 0x000000040c14723c */ /* 0x008fde0000041814 */
[----:B------:R-:W-:-:S04]  /*69c40*/  NOP ;  /* 0x0000000000007918 */ /* 0x000fc80000000000 */
[----:B------:R-:W-:Y:S04]  /*69c50*/  STL.64 [R1+0x6d0], R20 ;  /* 0x0006d01401007387 */ /* 0x000fe80000100a00 */
[----:B------:R-:W-:Y:S04]  /*69c60*/  STL.64 [R1+0x6d8], R22 ;  /* 0x0006d81601007387 */ /* 0x000fe80000100a00 */
[----:B------:R-:W3:Y:S04]  /*69c70*/  LDL.LU R11, [R1+0xcf1c] ;  /* 0x00cf1c00010b7983 */ /* 0x000ee80000300800 */
[----:B--2---:R-:W0:Y:S04]  /*69c80*/  LDSM.16.MT88.4 R20, [R28+UR5+0x180] ;  /* 0x000180051c14783b */ /* 0x004e280008004200 */
[----:B------:R1:W-:Y:S02]  /*69c90*/  STL.64 [R1+0xcec0], R8 ;  /* 0x00cec00801007387 */ /* 0x0003e40000100a00 */
[----:B-1----:R-:W-:-:S02]  /*69ca0*/  IMAD.MOV.U32 R8, RZ, RZ, R29 ;  /* 0x000000ffff087224 */ /* 0x002fc400078e001d */
[----:B------:R-:W-:-:S05]  /*69cb0*/  IMAD.MOV.U32 R9, RZ, RZ, R27 ;  /* 0x000000ffff097224 */ /* 0x000fca00078e001b */
[----:B------:R4:W-:Y:S04]  /*69cc0*/  STL.64 [R1+0xced8], R8 ;  /* 0x00ced80801007387 */ /* 0x0009e80000100a00 */
[----:B------:R1:W-:Y:S01]  /*69cd0*/  STL.64 [R1+0xce48], R4 ;  /* 0x00ce480401007387 */ /* 0x0003e20000100a00 */
[----:B----4-:R-:W-:Y:S02]  /*69ce0*/  IMAD.MOV.U32 R8, RZ, RZ, R17 ;  /* 0x000000ffff087224 */ /* 0x010fe400078e0011 */
[----:B------:R-:W-:Y:S01]  /*69cf0*/  IMAD.MOV.U32 R9, RZ, RZ, R16 ;  /* 0x000000ffff097224 */ /* 0x000fe200078e0010 */
[----:B0-----:R-:W-:Y:S04]  /*69d00*/  STL.64 [R1+0xcda0], R22 ;  /* 0x00cda01601007387 */ /* 0x001fe80000100a00 */
[----:B------:R-:W-:Y:S01]  /*69d10*/  STL.64 [R1+0xcd98], R20 ;  /* 0x00cd981401007387 */ /* 0x000fe20000100a00 */
[----:B-1----:R-:W-:-:S03]  /*69d20*/  IMAD.MOV.U32 R5, RZ, RZ, R10 ;  /* 0x000000ffff057224 */ /* 0x002fc600078e000a */
[----:B------:R-:W2:Y:S04]  /*69d30*/  LDL.LU.64 R24, [R1+0x1530] ;  /* 0x0015300001187983 */ /* 0x000ea80000300a00 */
[----:B------:R-:W2:Y:S04]  /*69d40*/  LDL.LU.64 R26, [R1+0x1538] ;  /* 0x00153800011a7983 */ /* 0x000ea80000300a00 */
[----:B------:R0:W-:Y:S04]  /*69d50*/  STL.64 [R1+0xcef0], R8 ;  /* 0x00cef00801007387 */ /* 0x0001e80000100a00 */
[----:B0-----:R-:W4:Y:S01]  /*69d60*/  LDL.LU.64 R8, [R1+0x1330] ;  /* 0x0013300001087983 */ /* 0x001f220000300a00 */
[----:B---3--:R-:W-:-:S03]  /*69d70*/  IMAD.MOV.U32 R4, RZ, RZ, R11 ;  /* 0x000000ffff047224 */ /* 0x008fc600078e000b */
[----:B------:R-:W3:Y:S01]  /*69d80*/  LDL.LU.64 R10, [R1+0x1338] ;  /* 0x00133800010a7983 */ /* 0x000ee20000300a00 */
[----:B------:R-:W-:Y:S02]  /*69d90*/  IMAD.MOV.U32 R20, RZ, RZ, R19 ;  /* 0x000000ffff147224 */ /* 0x000fe400078e0013 */
[----:B------:R-:W-:Y:S01]  /*69da0*/  IMAD.MOV.U32 R21, RZ, RZ, R18 ;  /* 0x000000ffff157224 */ /* 0x000fe200078e0012 */
[----:B---3--:R-:W-:Y:S04]  /*69db0*/  STL.64 [R1+0xcf00], R10 ;  /* 0x00cf000a01007387 */ /* 0x008fe80000100a00 */
[----:B----4-:R-:W-:Y:S04]  /*69dc0*/  STL.64 [R1+0xcef8], R8 ;  /* 0x00cef80801007387 */ /* 0x010fe80000100a00 */
[----:B------:R0:W-:Y:S04]  /*69dd0*/  STL.64 [R1+0xce70], R20 ;  /* 0x00ce701401007387 */ /* 0x0001e80000100a00 */
        /* <DEDUP_REMOVED lines=21> */
[----:B------:R-:W4:Y:S01]  /*69f30*/  LDL.LU.64 R22, [R1+0x1238] ;  /* 0x0012380001167983 */ /* 0x000f220000300a00 */
[----:B------:R-:W-:-:S02]  /*69f40*/  IMAD.MOV.U32 R8, RZ, RZ, R7 ;  /* 0x000000ffff087224 */ /* 0x000fc400078e0007 */
[----:B------:R-:W-:Y:S02]  /*69f50*/  IMAD.MOV.U32 R9, RZ, RZ, R6 ;  /* 0x000000ffff097224 */ /* 0x000fe400078e0006 */
[----:B--2---:R-:W-:Y:S01]  /*69f60*/  HMMA.16816.F32.BF16 R4, R12, R4, R24 ;  /* 0x000000040c04723c */ /* 0x004fe20000041818 */
[----:B----4-:R-:W-:Y:S04]  /*69f70*/  STL.64 [R1+0xcf10], R22 ;  /* 0x00cf101601007387 */ /* 0x010fe80000100a00 */
[----:B---3--:R0:W-:Y:S04]  /*69f80*/  STL.64 [R1+0xcf08], R20 ;  /* 0x00cf081401007387 */ /* 0x0081e80000100a00 */
[----:B0-----:R-:W2:Y:S04]  /*69f90*/  LDL.LU.64 R20, [R1+0x1430] ;  /* 0x0014300001147983 */ /* 0x001ea80000300a00 */
[----:B------:R-:W2:Y:S04]  /*69fa0*/  LDL.LU.64 R22, [R1+0x1438] ;  /* 0x0014380001167983 */ /* 0x000ea80000300a00 */
[----:B------:R-:W3:Y:S04]  /*69fb0*/  LDL.LU.64 R16, [R1+0x3f0] ;  /* 0x0003f00001107983 */ /* 0x000ee80000300a00 */
[----:B------:R-:W3:Y:S04]  /*69fc0*/  LDL.LU.64 R18, [R1+0x3f8] ;  /* 0x0003f80001127983 */ /* 0x000ee80000300a00 */
[----:B------:R-:W4:Y:S01]  /*69fd0*/  LDL.LU R26, [R1+0xcf18] ;  /* 0x00cf1800011a7983 */ /* 0x000f220000300800 */
[----:B------:R-:W-:-:S03]  /*69fe0*/  IMAD.MOV.U32 R25, RZ, RZ, R3 ;  /* 0x000000ffff197224 */ /* 0x000fc600078e0003 */
[----:B------:R0:W-:Y:S04]  /*69ff0*/  STL.64 [R1+0xe70], R4 ;  /* 0x000e700401007387 */ /* 0x0001e80000100a00 */
[----:B------:R1:W-:Y:S04]  /*6a000*/  STL.64 [R1+0xe78], R6 ;  /* 0x000e780601007387 */ /* 0x0003e80000100a00 */
[----:B0-----:R-:W3:Y:S04]  /*6a010*/  LDL.LU.64 R4, [R1+0x1b40] ;  /* 0x001b400001047983 */ /* 0x001ee80000300a00 */
[----:B-1----:R-:W3:Y:S01]  /*6a020*/  LDL.LU.64 R6, [R1+0x1b48] ;  /* 0x001b480001067983 */ /* 0x002ee20000300a00 */
[----:B--2---:R-:W-:Y:S01]  /*6a030*/  HMMA.16816.F32.BF16 R8, R12, R8, R20 ;  /* 0x000000080c08723c */ /* 0x004fe20000041814 */
[----:B----4-:R-:W-:-:S05]  /*6a040*/  IMAD.MOV.U32 R24, RZ, RZ, R26 ;  /* 0x000000ffff187224 */ /* 0x010fca00078e001a */
[----:B------:R-:W-:Y:S04]  /*6a050*/  STL.64 [R1+0xce50], R24 ;  /* 0x00ce501801007387 */ /* 0x000fe80000100a00 */
[----:B------:R-:W2:Y:S04]  /*6a060*/  LDL.LU.64 R22, [R1+0xcf10] ;  /* 0x00cf100001167983 */ /* 0x000ea80000300a00 */
[----:B------:R-:W2:Y:S05]  /*6a070*/  LDL.LU.64 R20, [R1+0xcf08] ;  /* 0x00cf080001147983 */ /* 0x000eaa0000300a00 */
        /* <DEDUP_REMOVED lines=44> */
[----:B------:R-:W3:-:S15]  /*6a340*/  LDL.LU.64 R20, [R1+0xce70] ;  /* 0x00ce700001147983 */ /* 0x000ede0000300a00 */
[----:B------:R-:W-:Y:S02]  /*6a350*/  NOP ;  /* 0x0000000000007918 */ /* 0x000fe40000000000 */
[----:B------:R0:W-:Y:S04]  /*6a360*/  STL.64 [R1+0xdf0], R8 ;  /* 0x000df00801007387 */ /* 0x0001e80000100a00 */
[----:B------:R-:W-:Y:S04]  /*6a370*/  STL.64 [R1+0xdf8], R10 ;  /* 0x000df80a01007387 */ /* 0x000fe80000100a00 */
[----:B0-----:R-:W2:Y:S01]  /*6a380*/  LDL.LU.64 R8, [R1+0xce68] ;  /* 0x00ce680001087983 */ /* 0x001ea20000300a00 */
[----:B---3--:R-:W-:Y:S03]  /*6a390*/  HMMA.16816.F32.BF16 R12, R12, R20, R16 ;  /* 0x000000140c0c723c */ /* 0x008fe60000041810 */
[----:B------:R-:W3:Y:S04]  /*6a3a0*/  LDL.LU.64 R18, [R1+0xce60] ;  /* 0x00ce600001127983 */ /* 0x000ee80000300a00 */
[----:B------:R-:W3:-:S12]  /*6a3b0*/  LDL.LU.64 R16, [R1+0xce58] ;  /* 0x00ce580001107983 */ /* 0x000ed80000300a00 */
[----:B------:R0:W-:Y:S04]  /*6a3c0*/  STL.64 [R1+0x6c0], R12 ;  /* 0x0006c00c01007387 */ /* 0x0001e80000100a00 */
[----:B------:R-:W-:Y:S04]  /*6a3d0*/  STL.64 [R1+0x6c8], R14 ;  /* 0x0006c80e01007387 */ /* 0x000fe80000100a00 */
[----:B0-----:R-:W4:Y:S04]  /*6a3e0*/  LDL.64 R12, [R1+0x10] ;  /* 0x00001000010c7983 */ /* 0x001f280000100a00 */
[----:B------:R2:W-:Y:S02]  /*6a3f0*/  STL.64 [R1+0xcdb8], R20 ;  /* 0x00cdb81401007387 */ /* 0x0005e40000100a00 */
[----:B--2---:R-:W-:-:S02]  /*6a400*/  IMAD.MOV.U32 R21, RZ, RZ, R8 ;  /* 0x000000ffff157224 */ /* 0x004fc400078e0008 */
[----:B------:R-:W-:Y:S01]  /*6a410*/  IMAD.MOV.U32 R20, RZ, RZ, R9 ;  /* 0x000000ffff147224 */ /* 0x000fe200078e0009 */
[C---:B---3--:R-:W-:Y:S08]  /*6a420*/  HMMA.16816.F32.BF16 R4, R16.reuse, R8, R4 ;  /* 0x000000081004723c */ /* 0x048ff00000041804 */
[----:B----4-:R-:W-:Y:S11]  /*6a430*/  HMMA.16816.F32.BF16 R24, R16, R12, R24 ;  /* 0x0000000c1018723c */ /* 0x010ff60000041818 */
[----:B------:R0:W-:Y:S04]  /*6a440*/  STL.64 [R1+0x640], R4 ;  /* 0x0006400401007387 */ /* 0x0001e80000100a00 */
[----:B------:R1:W-:Y:S01]  /*6a450*/  STL.64 [R1+0x648], R6 ;  /* 0x0006480601007387 */ /* 0x0003e20000100a00 */
[----:B------:R-:W-:-:S02]  /*6a460*/  IMAD.MOV.U32 R23, RZ, RZ, R12 ;  /* 0x000000ffff177224 */ /* 0x000fc400078e000c */
[----:B------:R-:W-:Y:S01]  /*6a470*/  IMAD.MOV.U32 R22, RZ, RZ, R13 ;  /* 0x000000ffff167224 */ /* 0x000fe200078e000d */
[----:B0-----:R-:W2:Y:S04]  /*6a480*/  LDL.LU.64 R4, [R1+0x1940] ;  /* 0x0019400001047983 */ /* 0x001ea80000300a00 */
[----:B-1----:R-:W2:Y:S04]  /*6a490*/  LDL.LU.64 R6, [R1+0x1948] ;  /* 0x0019480001067983 */ /* 0x002ea80000300a00 */
[----:B------:R-:W3:Y:S04]  /*6a4a0*/  LDL.LU.64 R8, [R1+0x1840] ;  /* 0x0018400001087983 */ /* 0x000ee80000300a00 */
[----:B------:R-:W3:Y:S04]  /*6a4b0*/  LDL.LU.64 R10, [R1+0x1848] ;  /* 0x00184800010a7983 */ /* 0x000ee80000300a00 */
[----:B------:R0:W-:Y:S04]  /*6a4c0*/  STL.64 [R1+0x630], R24 ;  /* 0x0006301801007387 */ /* 0x0001e80000100a00 */
[----:B------:R-:W-:Y:S04]  /*6a4d0*/  STL.64 [R1+0x638], R26 ;  /* 0x0006381a01007387 */ /* 0x000fe80000100a00 */
[----:B0-----:R-:W2:Y:S04]  /*6a4e0*/  LDL.LU.64 R24, [R1+0xce50] ;  /* 0x00ce500001187983 */ /* 0x001ea80000300a00 */
[----:B------:R-:W4:Y:S04]  /*6a4f0*/  LDL.LU.64 R12, [R1+0x15f0] ;  /* 0x0015f000010c7983 */ /* 0x000f280000300a00 */
[----:B------:R-:W4:Y:S04]  /*6a500*/  LDL.LU.64 R14, [R1+0x15f8] ;  /* 0x0015f800010e7983 */ /* 0x000f280000300a00 */
[----:B------:R-:W-:Y:S04]  /*6a510*/  STL.64 [R1+0xcdf0], R22 ;  /* 0x00cdf01601007387 */ /* 0x000fe80000100a00 */
[----:B------:R0:W-:Y:S04]  /*6a520*/  STL.64 [R1+0xcde8], R20 ;  /* 0x00cde81401007387 */ /* 0x0001e80000100a00 */
[----:B0-----:R-:W2:Y:S04]  /*6a530*/  LDL.64 R20, [R1+0xa0] ;  /* 0x0000a00001147983 */ /* 0x001ea80000100a00 */
[----:B--2---:R0:W-:Y:S04]  /*6a540*/  STL.64 [R1+0xce00], R20 ;  /* 0x00ce001401007387 */ /* 0x0041e80000100a00 */
[----:B0-----:R-:W2:Y:S01]  /*6a550*/  LDL.64 R20, [R1+0xb0] ;  /* 0x0000b00001147983 */ /* 0x001ea20000100a00 */
[C---:B------:R-:W-:Y:S03]  /*6a560*/  HMMA.16816.F32.BF16 R24, R16.reuse, R24, R4 ;  /* 0x000000181018723c */ /* 0x040fe60000041804 */
[----:B--2---:R0:W-:Y:S04]  /*6a570*/  STL.64 [R1+0xce18], R20 ;  /* 0x00ce181401007387 */ /* 0x0041e80000100a00 */
[----:B0-----:R-:W2:Y:S04]  /*6a580*/  LDL.64 R20, [R1+0xc0] ;  /* 0x0000c00001147983 */ /* 0x001ea80000100a00 */
[----:B--2---:R0:W-:Y:S04]  /*6a590*/  STL.64 [R1+0xce30], R20 ;  /* 0x00ce301401007387 */ /* 0x0041e80000100a00 */
[----:B0-----:R-:W2:Y:S04]  /*6a5a0*/  LDL.LU.64 R20, [R1+0x16f0] ;  /* 0x0016f00001147983 */ /* 0x001ea80000300a00 */
[----:B------:R-:W2:Y:S04]  /*6a5b0*/  LDL.LU.64 R22, [R1+0x16f8] ;  /* 0x0016f80001167983 */ /* 0x000ea80000300a00 */
[----:B------:R-:W4:Y:S04]  /*6a5c0*/  LDL.LU.64 R4, [R1+0xce48] ;  /* 0x00ce480001047983 */ /* 0x000f280000300a00 */
[----:B------:R0:W-:Y:S04]  /*6a5d0*/  STL.64 [R1+0x620], R24 ;  /* 0x0006201801007387 */ /* 0x0001e80000100a00 */
[----:B------:R-:W-:Y:S04]  /*6a5e0*/  STL.64 [R1+0x628], R26 ;  /* 0x0006281a01007387 */ /* 0x000fe80000100a00 */
[----:B0-----:R-:W3:Y:S02]  /*6a5f0*/  LDL.LU.64 R24, [R1+0xce40] ;  /* 0x00ce400001187983 */ /* 0x001ee40000300a00 */
[----:B---3--:R-:W-:-:S15]  /*6a600*/  HMMA.16816.F32.BF16 R8, R16, R24, R8 ;  /* 0x000000181008723c */ /* 0x008fde0000041808 */
[----:B------:R-:W-:-:S04]  /*6a610*/  NOP ;  /* 0x0000000000007918 */ /* 0x000fc80000000000 */
[----:B------:R0:W-:Y:S04]  /*6a620*/  STL.64 [R1+0x610], R8 ;  /* 0x0006100801007387 */ /* 0x0001e80000100a00 */
[----:B------:R-:W-:Y:S04]  /*6a630*/  STL.64 [R1+0x618], R10 ;  /* 0x0006180a01007387 */ /* 0x000fe80000100a00 */
[----:B0-----:R-:W2:Y:S04]  /*6a640*/  LDL.LU.64 R8, [R1+0xce38] ;  /* 0x00ce380001087983 */ /* 0x001ea80000300a00 */
[----:B------:R0:W-:Y:S04]  /*6a650*/  STL.64 [R1+0xcde0], R24 ;  /* 0x00cde01801007387 */ /* 0x0001e80000100a00 */
[----:B0-----:R-:W3:Y:S01]  /*6a660*/  LDL.64 R24, [R1+0x80] ;  /* 0x0000800001187983 */ /* 0x001ee20000100a00 */
[C---:B----4-:R-:W-:Y:S03]  /*6a670*/  HMMA.16816.F32.BF16 R12, R16.reuse, R4, R12 ;  /* 0x00000004100c723c */ /* 0x050fe6000004180c */
[----:B---3--:R2:W-:Y:S05]  /*6a680*/  STL.64 [R1+0xcdf8], R24 ;  /* 0x00cdf81801007387 */ /* 0x0085ea0000100a00 */
[----:B--2---:R-:W-:Y:S01]  /*6a690*/  HMMA.16816.F32.BF16 R24, R16, R8, R20 ;  /* 0x000000081018723c */ /* 0x004fe20000041814 */
[----:B------:R-:W2:-:S15]  /*6a6a0*/  LDL.LU.64 R20, [R1+0x1500] ;  /* 0x0015000001147983 */ /* 0x000e9e0000300a00 */
[----:B------:R-:W-:-:S03]  /*6a6b0*/  NOP ;  /* 0x0000000000007918 */ /* 0x000fc60000000000 */
[----:B------:R0:W-:Y:S04]  /*6a6c0*/  STL.64 [R1+0x600], R24 ;  /* 0x0006001801007387 */ /* 0x0001e80000100a00 */
[----:B------:R1:W-:Y:S04]  /*6a6d0*/  STL.64 [R1+0x608], R26 ;  /* 0x0006081a01007387 */ /* 0x0003e80000100a00 */
[----:B------:R-:W2:Y:S04]  /*6a6e0*/  LDL.LU.64 R22, [R1+0x1508] ;  /* 0x0015080001167983 */ /* 0x000ea80000300a00 */
[----:B------:R-:W-:Y:S04]  /*6a6f0*/  STL.64 [R1+0x5f0], R12 ;  /* 0x0005f00c01007387 */ /* 0x000fe80000100a00 */
[----:B------:R-:W-:Y:S04]  /*6a700*/  STL.64 [R1+0x5f8], R14 ;  /* 0x0005f80e01007387 */ /* 0x000fe80000100a00 */
[----:B0-----:R-:W3:Y:S04]  /*6a710*/  LDL.LU.64 R24, [R1+0x1210] ;  /* 0x0012100001187983 */ /* 0x001ee80000300a00 */
[----:B-1----:R-:W4:Y:S04]  /*6a720*/  LDL.LU.64 R26, [R1+0x1218] ;  /* 0x00121800011a7983 */ /* 0x002f280000300a00 */
[----:B------:R-:W0:Y:S04]  /*6a730*/  LDSM.16.MT88.4 R12, [R28+UR5+0x200] ;  /* 0x000200051c0c783b */ /* 0x000e280008004200 */
[----:B----4-:R-:W-:Y:S04]  /*6a740*/  STL.64 [R1+0xce10], R26 ;  /* 0x00ce101a01007387 */ /* 0x010fe80000100a00 */
[----:B---3--:R1:W-:Y:S04]  /*6a750*/  STL.64 [R1+0xce08], R24 ;  /* 0x00ce081801007387 */ /* 0x0083e80000100a00 */
[----:B-1----:R-:W3:Y:S04]  /*6a760*/  LDL.LU.64 R24, [R1+0x1300] ;  /* 0x0013000001187983 */ /* 0x002ee80000300a00 */
[----:B------:R-:W4:Y:S04]  /*6a770*/  LDL.LU.64 R26, [R1+0x1308] ;  /* 0x00130800011a7983 */ /* 0x000f280000300a00 */
[----:B----4-:R-:W-:Y:S04]  /*6a780*/  STL.64 [R1+0xce28], R26 ;  /* 0x00ce281a01007387 */ /* 0x010fe80000100a00 */
[----:B---3--:R1:W-:Y:S04]  /*6a790*/  STL.64 [R1+0xce20], R24 ;  /* 0x00ce201801007387 */ /* 0x0083e80000100a00 */
[----:B-1----:R-:W3:Y:S04]  /*6a7a0*/  LDL.LU.64 R24, [R1+0x1400] ;  /* 0x0014000001187983 */ /* 0x002ee80000300a00 */
[----:B------:R-:W3:Y:S04]  /*6a7b0*/  LDL.LU.64 R26, [R1+0x1408] ;  /* 0x00140800011a7983 */ /* 0x000ee80000300a00 */
[----:B------:R-:W-:Y:S04]  /*6a7c0*/  STL [R1+0xcd34], R4 ;  /* 0x00cd340401007387 */ /* 0x000fe80000100800 */
[----:B------:R1:W-:Y:S04]  /*6a7d0*/  STL [R1+0xcd30], R5 ;  /* 0x00cd300501007387 */ /* 0x0003e80000100800 */
[----:B-1----:R-:W2:Y:S04]  /*6a7e0*/  LDL.64 R4, [R1+0x30] ;  /* 0x0000300001047983 */ /* 0x002ea80000100a00 */
[----:B0-----:R-:W-:Y:S04]  /*6a7f0*/  STL.64 [R1+0xcc60], R14 ;  /* 0x00cc600e01007387 */ /* 0x001fe80000100a00 */
[----:B------:R0:W-:Y:S04]  /*6a800*/  STL.64 [R1+0xcc58], R12 ;  /* 0x00cc580c01007387 */ /* 0x0001e80000100a00 */
[----:B0-----:R-:W4:Y:S01]  /*6a810*/  LDL.64 R12, [R1+0x50] ;  /* 0x00005000010c7983 */ /* 0x001f220000100a00 */
        /* <DEDUP_REMOVED lines=9> */
[----:B---3--:R-:W-:Y:S01]  /*6a8b0*/  HMMA.16816.F32.BF16 R24, R16, R20, R24 ;  /* 0x000000141018723c */ /* 0x008fe20000041818 */
[----:B------:R-:W-:Y:S02]  /*6a8c0*/  IMAD.MOV.U32 R29, RZ, RZ, R20 ;  /* 0x000000ffff1d7224 */ /* 0x000fe400078e0014 */
[----:B------:R-:W-:-:S15]  /*6a8d0*/  IMAD.MOV.U32 R11, RZ, RZ, R21 ;  /* 0x000000ffff0b7224 */ /* 0x000fde00078e0015 */
[----:B------:R-:W-:Y:S01]  /*6a8e0*/  NOP ;  /* 0x0000000000007918 */ /* 0x000fe20000000000 */
[----:B------:R-:W-:Y:S04]  /*6a8f0*/  STL.64 [R1+0xd40], R24 ;  /* 0x000d401801007387 */ /* 0x000fe80000100a00 */
[----:B------:R0:W-:Y:S04]  /*6a900*/  STL.64 [R1+0xd48], R26 ;  /* 0x000d481a01007387 */ /* 0x0001e80000100a00 */
[----:B0-----:R-:W3:Y:S04]  /*6a910*/  LDL.LU.64 R26, [R1+0xce28] ;  /* 0x00ce2800011a7983 */ /* 0x001ee80000300a00 */
[----:B------:R-:W3:Y:S04]  /*6a920*/  LDL.LU.64 R24, [R1+0xce20] ;  /* 0x00ce200001187983 */ /* 0x000ee80000300a00 */
[----:B------:R-:W3:Y:S04]  /*6a930*/  LDL.LU.64 R20, [R1+0xce18] ;  /* 0x00ce180001147983 */ /* 0x000ee80000300a00 */
[----:B------:R-:W-:Y:S04]  /*6a940*/  STL.64 [R1+0xcd40], R10 ;  /* 0x00cd400a01007387 */ /* 0x000fe80000100a00 */
[----:B------:R0:W-:Y:S04]  /*6a950*/  STL.64 [R1+0xcd38], R8 ;  /* 0x00cd380801007387 */ /* 0x0001e80000100a00 */
[----:B0-----:R-:W2:Y:S04]  /*6a960*/  LDL.LU.64 R8, [R1+0xb80] ;  /* 0x000b800001087983 */ /* 0x001ea80000300a00 */
[----:B------:R-:W2:Y:S01]  /*6a970*/  LDL.LU.64 R10, [R1+0xb88] ;  /* 0x000b8800010a7983 */ /* 0x000ea20000300a00 */
[----:B---3--:R-:W-:Y:S01]  /*6a980*/  HMMA.16816.F32.BF16 R24, R16, R20, R24 ;  /* 0x000000141018723c */ /* 0x008fe20000041818 */
[----:B------:R-:W-:-:S02]  /*6a990*/  IMAD.MOV.U32 R2, RZ, RZ, R20 ;  /* 0x000000ffff027224 */ /* 0x000fc400078e0014 */
[----:B------:R-:W-:-:S15]  /*6a9a0*/  IMAD.MOV.U32 R0, RZ, RZ, R21 ;  /* 0x000000ffff007224 */ /* 0x000fde00078e0015 */
[----:B------:R-:W-:Y:S01]  /*6a9b0*/  NOP ;  /* 0x0000000000007918 */ /* 0x000fe20000000000 */
[----:B------:R-:W-:Y:S04]  /*6a9c0*/  STL.64 [R1+0xd30], R24 ;  /* 0x000d301801007387 */ /* 0x000fe80000100a00 */
[----:B------:R0:W-:Y:S04]  /*6a9d0*/  STL.64 [R1+0xd38], R26 ;  /* 0x000d381a01007387 */ /* 0x0001e80000100a00 */
[----:B0-----:R-:W3:Y:S04]  /*6a9e0*/  LDL.LU.64 R26, [R1+0xce10] ;  /* 0x00ce1000011a7983 */ /* 0x001ee80000300a00 */
[----:B------:R-:W3:Y:S04]  /*6a9f0*/  LDL.LU.64 R24, [R1+0xce08] ;  /* 0x00ce080001187983 */ /* 0x000ee80000300a00 */
[----:B------:R-:W3:Y:S02]  /*6aa00*/  LDL.LU.64 R20, [R1+0xce00] ;  /* 0x00ce000001147983 */ /* 0x000ee40000300a00 */
[----:B---3--:R-:W-:Y:S01]  /*6aa10*/  HMMA.16816.F32.BF16 R24, R16, R20, R24 ;  /* 0x000000141018723c */ /* 0x008fe20000041818 */
[----:B------:R-:W-:-:S02]  /*6aa20*/  IMAD.MOV.U32 R15, RZ, RZ, R20 ;  /* 0x000000ffff0f7224 */ /* 0x000fc400078e0014 */
[----:B------:R-:W-:-:S15]  /*6aa30*/  IMAD.MOV.U32 R14, RZ, RZ, R21 ;  /* 0x000000ffff0e7224 */ /* 0x000fde00078e0015 */
[----:B------:R-:W-:Y:S01]  /*6aa40*/  NOP ;  /* 0x0000000000007918 */ /* 0x000fe20000000000 */
[----:B------:R0:W-:Y:S04]  /*6aa50*/  STL.64 [R1+0xd20], R24 ;  /* 0x000d201801007387 */ /* 0x0001e80000100a00 */
[----:B------:R-:W-:Y:S04]  /*6aa60*/  STL.64 [R1+0xd28], R26 ;  /* 0x000d281a01007387 */ /* 0x000fe80000100a00 */
[----:B0-----:R-:W2:Y:S04]  /*6aa70*/  LDL.LU.64 R24, [R1+0xcdf8] ;  /* 0x00cdf80001187983 */ /* 0x001ea80000300a00 */
[----:B------:R-:W3:Y:S04]  /*6aa80*/  LDL.LU.64 R22, [R1+0xcdf0] ;  /* 0x00cdf00001167983 */ /* 0x000ee80000300a00 */
[----:B------:R-:W3:Y:S04]  /*6aa90*/  LDL.LU.64 R20, [R1+0xcde8] ;  /* 0x00cde80001147983 */ /* 0x000ee80000300a00 */
[----:B------:R-:W-:Y:S04]  /*6aaa0*/  STL.64 [R1+0xcdc8], R14 ;  /* 0x00cdc80e01007387 */ /* 0x000fe80000100a00 */
[----:B----4-:R0:W-:Y:S04]  /*6aab0*/  STL.64 [R1+0xcdc0], R12 ;  /* 0x00cdc00c01007387 */ /* 0x0101e80000100a00 */
[----:B0-----:R-:W4:Y:S01]  /*6aac0*/  LDL.64 R12, [R1+0x90] ;  /* 0x00009000010c7983 */ /* 0x001f220000100a00 */
[C---:B--2---:R-:W-:Y:S08]  /*6aad0*/  HMMA.16816.F32.BF16 R8, R16.reuse, R24, R8 ;  /* 0x000000181008723c */ /* 0x044ff00000041808 */
[----:B----4-:R-:W-:-:S15]  /*6aae0*/  HMMA.16816.F32.BF16 R4, R16, R12, R4 ;  /* 0x0000000c1004723c */ /* 0x010fde0000041804 */
[----:B------:R-:W-:-:S04]  /*6aaf0*/  NOP ;  /* 0x0000000000007918 */ /* 0x000fc80000000000 */
[----:B------:R0:W-:Y:S04]  /*6ab00*/  STL.64 [R1+0xd10], R4 ;  /* 0x000d100401007387 */ /* 0x0001e80000100a00 */
[----:B------:R1:W-:Y:S04]  /*6ab10*/  STL.64 [R1+0xd18], R6 ;  /* 0x000d180601007387 */ /* 0x0003e80000100a00 */
[----:B------:R-:W-:Y:S01]  /*6ab20*/  STL.64 [R1+0xd00], R8 ;  /* 0x000d000801007387 */ /* 0x000fe20000100a00 */
[----:B0-----:R-:W-:-:S03]  /*6ab30*/  IMAD.MOV.U32 R4, RZ, RZ, R24 ;  /* 0x000000ffff047224 */ /* 0x001fc600078e0018 */
[----:B------:R-:W-:Y:S01]  /*6ab40*/  STL.64 [R1+0xd08], R10 ;  /* 0x000d080a01007387 */ /* 0x000fe20000100a00 */
[----:B------:R-:W-:Y:S02]  /*6ab50*/  IMAD.MOV.U32 R5, RZ, RZ, R25 ;  /* 0x000000ffff057224 */ /* 0x000fe400078e0019 */
[----:B-1----:R-:W-:Y:S01]  /*6ab60*/  IMAD.MOV.U32 R7, RZ, RZ, R12 ;  /* 0x000000ffff077224 */ /* 0x002fe200078e000c */
[----:B------:R-:W2:Y:S01]  /*6ab70*/  LDL.LU.64 R24, [R1+0xb70] ;  /* 0x000b700001187983 */ /* 0x000ea20000300a00 */
[----:B------:R-:W-:-:S03]  /*6ab80*/  IMAD.MOV.U32 R6, RZ, RZ, R13 ;  /* 0x000000ffff067224 */ /* 0x000fc600078e000d */
[----:B------:R-:W2:Y:S04]  /*6ab90*/  LDL.LU.64 R26, [R1+0xb78] ;  /* 0x000b7800011a7983 */ /* 0x000ea80000300a00 */
[----:B------:R-:W4:Y:S04]  /*6aba0*/  LDL.64 R12, [R1+0x60] ;  /* 0x00006000010c7983 */ /* 0x000f280000100a00 */
[----:B----4-:R0:W-:Y:S04]  /*6abb0*/  STL.64 [R1+0xcdd8], R12 ;  /* 0x00cdd80c01007387 */ /* 0x0101e80000100a00 */
[----:B0-----:R-:W2:Y:S04]  /*6abc0*/  LDL.64 R12, [R1+0x70] ;  /* 0x00007000010c7983 */ /* 0x001ea80000100a00 */
[----:B------:R-:W-:Y:S04]  /*6abd0*/  STL.64 [R1+0xcd58], R6 ;  /* 0x00cd580601007387 */ /* 0x000fe80000100a00 */
[----:B------:R0:W-:Y:S04]  /*6abe0*/  STL.64 [R1+0xcd50], R4 ;  /* 0x00cd500401007387 */ /* 0x0001e80000100a00 */
[----:B0-----:R-:W4:Y:S04]  /*6abf0*/  LDL.LU.64 R4, [R1+0x1930] ;  /* 0x0019300001047983 */ /* 0x001f280000300a00 */
[----:B------:R-:W2:Y:S04]  /*6ac00*/  LDL.LU.64 R6, [R1+0x1938] ;  /* 0x0019380001067983 */ /* 0x000ea80000300a00 */
[----:B--2---:R-:W-:Y:S04]  /*6ac10*/  STL.64 [R1+0xcd68], R6 ;  /* 0x00cd680601007387 */ /* 0x004fe80000100a00 */
[----:B----4-:R3:W-:Y:S02]  /*6ac20*/  STL.64 [R1+0xcd60], R4 ;  /* 0x00cd600401007387 */ /* 0x0107e40000100a00 */
[----:B---3--:R-:W-:-:S02]  /*6ac30*/  IMAD.MOV.U32 R4, RZ, RZ, R23 ;  /* 0x000000ffff047224 */ /* 0x008fc400078e0017 */
[----:B------:R-:W-:-:S05]  /*6ac40*/  IMAD.MOV.U32 R5, RZ, RZ, R22 ;  /* 0x000000ffff057224 */ /* 0x000fca00078e0016 */
[----:B------:R0:W-:Y:S02]  /*6ac50*/  STL.64 [R1+0xcd80], R4 ;  /* 0x00cd800401007387 */ /* 0x0001e40000100a00 */
[----:B0-----:R-:W-:Y:S02]  /*6ac60*/  IMAD.MOV.U32 R4, RZ, RZ, R21 ;  /* 0x000000ffff047224 */ /* 0x001fe400078e0015 */
[----:B------:R-:W-:-:S05]  /*6ac70*/  IMAD.MOV.U32 R5, RZ, RZ, R20 ;  /* 0x000000ffff057224 */ /* 0x000fca00078e0014 */
[----:B------:R0:W-:Y:S04]  /*6ac80*/  STL.64 [R1+0xcdd0], R4 ;  /* 0x00cdd00401007387 */ /* 0x0001e80000100a00 */
[----:B0-----:R-:W2:Y:S04]  /*6ac90*/  LDL.LU.64 R4, [R1+0xb60] ;  /* 0x000b600001047983 */ /* 0x001ea80000300a00 */
[----:B------:R-:W2:Y:S04]  /*6aca0*/  LDL.LU.64 R6, [R1+0xb68] ;  /* 0x000b680001067983 */ /* 0x000ea80000300a00 */
[----:B------:R-:W3:Y:S04]  /*6acb0*/  LDL.LU.64 R20, [R1+0xb50] ;  /* 0x000b500001147983 */ /* 0x000ee80000300a00 */
[----:B------:R-:W3:Y:S04]  /*6acc0*/  LDL.LU.64 R22, [R1+0xb58] ;  /* 0x000b580001167983 */ /* 0x000ee80000300a00 */
[----:B------:R-:W4:Y:S04]  /*6acd0*/  LDL.LU.64 R8, [R1+0x1830] ;  /* 0x0018300001087983 */ /* 0x000f280000300a00 */
[----:B------:R-:W2:Y:S04]  /*6ace0*/  LDL.LU.64 R10, [R1+0x1838] ;  /* 0x00183800010a7983 */ /* 0x000ea80000300a00 */
[----:B--2---:R-:W-:Y:S04]  /*6acf0*/  STL.64 [R1+0xcd78], R10 ;  /* 0x00cd780a01007387 */ /* 0x004fe80000100a00 */
[----:B----4-:R0:W-:Y:S04]  /*6ad00*/  STL.64 [R1+0xcd70], R8 ;  /* 0x00cd700801007387 */ /* 0x0101e80000100a00 */
[----:B0-----:R-:W2:Y:S04]  /*6ad10*/  LDL.LU.64 R8, [R1+0x1a30] ;  /* 0x001a300001087983 */ /* 0x001ea80000300a00 */
[----:B------:R-:W4:Y:S01]  /*6ad20*/  LDL.LU.64 R10, [R1+0x1a38] ;  /* 0x001a3800010a7983 */ /* 0x000f220000300a00 */
[----:B------:R-:W-:Y:S03]  /*6ad30*/  HMMA.16816.F32.BF16 R24, R16, R12, R24 ;  /* 0x0000000c1018723c */ /* 0x000fe60000041818 */
[----:B----4-:R-:W-:Y:S04]  /*6ad40*/  STL.64 [R1+0xcd90], R10 ;  /* 0x00cd900a01007387 */ /* 0x010fe80000100a00 */
        /* <DEDUP_REMOVED lines=18> */
[----:B-1----:R-:W-:-:S03]  /*6ae70*/  IMAD.MOV.U32 R7, RZ, RZ, R12 ;  /* 0x000000ffff077224 */ /* 0x002fc600078e000c */
[----:B------:R-:W2:Y:S01]  /*6ae80*/  LDL.LU.64 R14, [R1+0xcdc8] ;  /* 0x00cdc800010e7983 */ /* 0x000ea20000300a00 */
[----:B------:R-:W-:-:S03]  /*6ae90*/  IMAD.MOV.U32 R6, RZ, RZ, R13 ;  /* 0x000000ffff067224 */ /* 0x000fc600078e000d */
[----:B------:R-:W3:Y:S02]  /*6aea0*/  LDL.LU.64 R12, [R1+0xcdc0] ;  /* 0x00cdc000010c7983 */ /* 0x000ee40000300a00 */
[----:B---3--:R-:W-:-:S15]  /*6aeb0*/  HMMA.16816.F32.BF16 R20, R16, R12, R20 ;  /* 0x0000000c1014723c */ /* 0x008fde0000041814 */
[----:B------:R-:W-:-:S04]  /*6aec0*/  NOP ;  /* 0x0000000000007918 */ /* 0x000fc80000000000 */
[----:B------:R0:W-:Y:S04]  /*6aed0*/  STL.64 [R1+0xcd0], R20 ;  /* 0x000cd01401007387 */ /* 0x0001e80000100a00 */
[----:B------:R1:W-:Y:S04]  /*6aee0*/  STL.64 [R1+0xcd8], R22 ;  /* 0x000cd81601007387 */ /* 0x0003e80000100a00 */
[----:B0-----:R-:W3:Y:S04]  /*6aef0*/  LDL.LU.64 R20, [R1+0xcdb8] ;  /* 0x00cdb80001147983 */ /* 0x001ee80000300a00 */
[----:B------:R0:W-:Y:S01]  /*6af00*/  STL.64 [R1+0xcc70], R12 ;  /* 0x00cc700c01007387 */ /* 0x0001e20000100a00 */
[----:B---3--:R-:W-:Y:S03]  /*6af10*/  HMMA.16816.F32.BF16 R16, R16, R20, R8 ;  /* 0x000000141010723c */ /* 0x008fe60000041808 */
[----:B------:R-:W2:Y:S04]  /*6af20*/  LDL.LU.64 R10, [R1+0xcdb0] ;  /* 0x00cdb000010a7983 */ /* 0x000ea80000300a00 */
[----:B------:R-:W2:Y:S04]  /*6af30*/  LDL.LU.64 R8, [R1+0xcda8] ;  /* 0x00cda80001087983 */ /* 0x000ea80000300a00 */
[----:B-1----:R-:W2:Y:S04]  /*6af40*/  LDL.LU.64 R22, [R1+0xcda0] ;  /* 0x00cda00001167983 */ /* 0x002ea80000300a00 */
[----:B------:R-:W2:Y:S01]  /*6af50*/  LDL.LU.64 R20, [R1+0xcd98] ;  /* 0x00cd980001147983 */ /* 0x000ea20000300a00 */
[----:B0-----:R-:W-:-:S02]  /*6af60*/  IMAD.MOV.U32 R12, RZ, RZ, R7 ;  /* 0x000000ffff0c7224 */ /* 0x001fc400078e0007 */
[----:B------:R-:W-:Y:S01]  /*6af70*/  IMAD.MOV.U32 R13, RZ, RZ, R6 ;  /* 0x000000ffff0d7224 */ /* 0x000fe200078e0006 */
[----:B------:R0:W-:Y:S04]  /*6af80*/  STL.64 [R1+0x5e0], R16 ;  /* 0x0005e01001007387 */ /* 0x0001e80000100a00 */
[----:B------:R-:W-:Y:S04]  /*6af90*/  STL.64 [R1+0x5e8], R18 ;  /* 0x0005e81201007387 */ /* 0x000fe80000100a00 */
[----:B0-----:R-:W3:Y:S04]  /*6afa0*/  LDL R16, [R1] ;  /* 0x0000000001107983 */ /* 0x001ee80000100800 */
[----:B------:R-:W3:Y:S04]  /*6afb0*/  LDL R17, [R1+0x4] ;  /* 0x0000040001117983 */ /* 0x000ee80000100800 */
[----:B------:R-:W-:Y:S01]  /*6afc0*/  STL.64 [R1+0xcc88], R12 ;  /* 0x00cc880c01007387 */ /* 0x000fe20000100a00 */
[----:B--2---:R-:W-:Y:S03]  /*6afd0*/  HMMA.16816.F32.BF16 R4, R20, R4, R8 ;  /* 0x000000041404723c */ /* 0x004fe60000041808 */
[----:B------:R-:W2:Y:S04]  /*6afe0*/  LDL.LU.64 R10, [R1+0xcd90] ;  /* 0x00cd9000010a7983 */ /* 0x000ea80000300a00 */
[----:B------:R-:W2:-:S12]  /*6aff0*/  LDL.LU.64 R8, [R1+0xcd88] ;  /* 0x00cd880001087983 */ /* 0x000e980000300a00 */
[----:B------:R0:W-:Y:S04]  /*6b000*/  STL.64 [R1+0x560], R4 ;  /* 0x0005600401007387 */ /* 0x0001e80000100a00 */
[----:B------:R2:W-:Y:S04]  /*6b010*/  STL.64 [R1+0x568], R6 ;  /* 0x0005680601007387 */ /* 0x0005e80000100a00 */
[----:B0-----:R-:W2:Y:S02]  /*6b020*/  LDL.LU.64 R4, [R1+0xcd80] ;  /* 0x00cd800001047983 */ /* 0x001ea40000300a00 */
[----:B--2---:R-:W-:Y:S02]  /*6b030*/  HMMA.16816.F32.BF16 R4, R20, R4, R8 ;  /* 0x000000041404723c */ /* 0x004fe40000041808 */
[----:B------:R-:W4:Y:S04]  /*6b040*/  LDL.LU.64 R10, [R1+0xcd78] ;  /* 0x00cd7800010a7983 */ /* 0x000f280000300a00 */
[----:B------:R-:W4:-:S13]  /*6b050*/  LDL.LU.64 R8, [R1+0xcd70] ;  /* 0x00cd700001087983 */ /* 0x000f1a0000300a00 */
[----:B------:R-:W-:Y:S04]  /*6b060*/  STL.64 [R1+0x550], R4 ;  /* 0x0005500401007387 */ /* 0x000fe80000100a00 */
[----:B------:R0:W-:Y:S04]  /*6b070*/  STL.64 [R1+0x558], R6 ;  /* 0x0005580601007387 */ /* 0x0001e80000100a00 */
[----:B0-----:R-:W3:Y:S04]  /*6b080*/  LDL.LU.64 R6, [R1+0xcd68] ;  /* 0x00cd680001067983 */ /* 0x001ee80000300a00 */
[----:B------:R-:W3:Y:S01]  /*6b090*/  LDL.LU.64 R4, [R1+0xcd60] ;  /* 0x00cd600001047983 */ /* 0x000ee20000300a00 */
[----:B------:R-:W-:-:S02]  /*6b0a0*/  IMAD.MOV.U32 R12, RZ, RZ, R26 ;  /* 0x000000ffff0c7224 */ /* 0x000fc400078e001a */
[----:B------:R-:W-:Y:S01]  /*6b0b0*/  IMAD.MOV.U32 R13, RZ, RZ, R27 ;  /* 0x000000ffff0d7224 */ /* 0x000fe200078e001b */
[----:B---3--:R-:W-:Y:S01]  /*6b0c0*/  HMMA.16816.F32.BF16 R16, R20, R16, R4 ;  /* 0x000000101410723c */ /* 0x008fe20000041804 */
[----:B------:R-:W2:Y:S04]  /*6b0d0*/  LDL.LU.64 R6, [R1+0xcd58] ;  /* 0x00cd580001067983 */ /* 0x000ea80000300a00 */
[----:B------:R-:W3:-:S14]  /*6b0e0*/  LDL.LU.64 R4, [R1+0xcd50] ;  /* 0x00cd500001047983 */ /* 0x000edc0000300a00 */
[----:B------:R0:W-:Y:S04]  /*6b0f0*/  STL.64 [R1+0x540], R16 ;  /* 0x0005401001007387 */ /* 0x0001e80000100a00 */
[----:B------:R1:W-:Y:S04]  /*6b100*/  STL.64 [R1+0x548], R18 ;  /* 0x0005481201007387 */ /* 0x0003e80000100a00 */
[----:B0-----:R-:W2:Y:S04]  /*6b110*/  LDL.LU.64 R16, [R1+0x15e0] ;  /* 0x0015e00001107983 */ /* 0x001ea80000300a00 */
[----:B-1----:R-:W2:Y:S04]  /*6b120*/  LDL.LU.64 R18, [R1+0x15e8] ;  /* 0x0015e80001127983 */ /* 0x002ea80000300a00 */
[----:B------:R-:W2:Y:S04]  /*6b130*/  LDL.LU R26, [R1+0xcd4c] ;  /* 0x00cd4c00011a7983 */ /* 0x000ea80000300800 */
[----:B------:R-:W2:Y:S01]  /*6b140*/  LDL.LU R27, [R1+0xcd48] ;  /* 0x00cd4800011b7983 */ /* 0x000ea20000300800 */
[----:B----4-:R-:W-:Y:S03]  /*6b150*/  HMMA.16816.F32.BF16 R8, R20, R24, R8 ;  /* 0x000000181408723c */ /* 0x010fe60000041808 */
[----:B------:R-:W-:-:S15]  /*6b160*/  STL.64 [R1+0xcca0], R12 ;  /* 0x00cca00c01007387 */ /* 0x000fde0000100a00 */
[----:B------:R-:W-:Y:S01]  /*6b170*/  NOP ;  /* 0x0000000000007918 */ /* 0x000fe20000000000 */
[----:B------:R-:W-:Y:S04]  /*6b180*/  STL.64 [R1+0x530], R8 ;  /* 0x0005300801007387 */ /* 0x000fe80000100a00 */
[----:B------:R0:W-:Y:S04]  /*6b190*/  STL.64 [R1+0x538], R10 ;  /* 0x0005380a01007387 */ /* 0x0001e80000100a00 */
[----:B0-----:R-:W4:Y:S04]  /*6b1a0*/  LDL.LU.64 R10, [R1+0xcd40] ;  /* 0x00cd4000010a7983 */ /* 0x001f280000300a00 */
[----:B------:R-:W4:Y:S01]  /*6b1b0*/  LDL.LU.64 R8, [R1+0xcd38] ;  /* 0x00cd380001087983 */ /* 0x000f220000300a00 */
[----:B---3--:R-:W-:-:S02]  /*6b1c0*/  IMAD.MOV.U32 R12, RZ, RZ, R4 ;  /* 0x000000ffff0c7224 */ /* 0x008fc400078e0004 */
[----:B------:R-:W-:Y:S01]  /*6b1d0*/  IMAD.MOV.U32 R13, RZ, RZ, R5 ;  /* 0x000000ffff0d7224 */ /* 0x000fe200078e0005 */
[----:B------:R-:W3:Y:S04]  /*6b1e0*/  LDL.LU R4, [R1+0xcd34] ;  /* 0x00cd340001047983 */ /* 0x000ee80000300800 */
[----:B------:R-:W3:Y:S04]  /*6b1f0*/  LDL.LU R5, [R1+0xcd30] ;  /* 0x00cd300001057983 */ /* 0x000ee80000300800 */
[----:B------:R-:W-:Y:S04]  /*6b200*/  STL.64 [R1+0xccb8], R12 ;  /* 0x00ccb80c01007387 */ /* 0x000fe80000100a00 */
[----:B--2---:R-:W-:Y:S04]  /*6b210*/  STL.64 [R1+0xcc38], R26 ;  /* 0x00cc381a01007387 */ /* 0x004fe80000100a00 */
[----:B------:R0:W-:Y:S04]  /*6b220*/  STL.64 [R1+0xcc30], R24 ;  /* 0x00cc301801007387 */ /* 0x0001e80000100a00 */
[----:B0-----:R-:W4:Y:S04]  /*6b230*/  LDL.LU.64 R24, [R1+0x16e0] ;  /* 0x0016e00001187983 */ /* 0x001f280000300a00 */
[----:B------:R-:W4:Y:S01]  /*6b240*/  LDL.LU.64 R26, [R1+0x16e8] ;  /* 0x0016e800011a7983 */ /* 0x000f220000300a00 */
[----:B------:R-:W-:-:S02]  /*6b250*/  IMAD.MOV.U32 R12, RZ, RZ, R7 ;  /* 0x000000ffff0c7224 */ /* 0x000fc400078e0007 */
[----:B------:R-:W-:Y:S01]  /*6b260*/  IMAD.MOV.U32 R13, RZ, RZ, R6 ;  /* 0x000000ffff0d7224 */ /* 0x000fe200078e0006 */
[----:B------:R-:W2:Y:S01]  /*6b270*/  LDL.LU R7, [R1+0xcd2c] ;  /* 0x00cd2c0001077983 */ /* 0x000ea20000300800 */
[----:B----4-:R-:W-:-:S15]  /*6b280*/  HMMA.16816.F32.BF16 R24, R20, R8, R24 ;  /* 0x000000081418723c */ /* 0x010fde0000041818 */
[----:B------:R-:W-:-:S04]  /*6b290*/  NOP ;  /* 0x0000000000007918 */ /* 0x000fc80000000000 */
[----:B------:R-:W-:Y:S04]  /*6b2a0*/  STL.64 [R1+0x520], R24 ;  /* 0x0005201801007387 */ /* 0x000fe80000100a00 */
[----:B------:R-:W-:Y:S04]  /*6b2b0*/  STL.64 [R1+0x528], R26 ;  /* 0x0005281a01007387 */ /* 0x000fe80000100a00 */
[----:B------:R-:W2:Y:S04]  /*6b2c0*/  LDL.LU R6, [R1+0xcd28] ;  /* 0x00cd280001067983 */ /* 0x000ea80000300800 */
[----:B------:R-:W-:Y:S04]  /*6b2d0*/  STL.64 [R1+0xccd0], R12 ;  /* 0x00ccd00c01007387 */ /* 0x000fe80000100a00 */
[----:B------:R0:W-:Y:S04]  /*6b2e0*/  STL.64 [R1+0xcc28], R8 ;  /* 0x00cc280801007387 */ /* 0x0001e80000100a00 */
[----:B0-----:R-:W4:Y:S01]  /*6b2f0*/  LDL.64 R8, [R1+0x20] ;  /* 0x0000200001087983 */ /* 0x001f220000100a00 */
[----:B---3--:R-:W-:Y:S01]  /*6b300*/  HMMA.16816.F32.BF16 R16, R20, R4, R16 ;  /* 0x000000041410723c */ /* 0x008fe20000041810 */
[----:B------:R-:W-:-:S02]  /*6b310*/  IMAD.MOV.U32 R12, RZ, RZ, R15 ;  /* 0x000000ffff0c7224 */ /* 0x000fc400078e000f */
[----:B------:R-:W-:Y:S01]  /*6b320*/  IMAD.MOV.U32 R13, RZ, RZ, R14 ;  /* 0x000000ffff0d7224 */ /* 0x000fe200078e000e */
[----:B----4-:R-:W-:-:S15]  /*6b330*/  STL.64 [R1+0xcc68], R8 ;  /* 0x00cc680801007387 */ /* 0x010fde0000100a00 */
[----:B------:R-:W-:Y:S04]  /*6b340*/  STL.64 [R1+0x510], R16 ;  /* 0x0005101001007387 */ /* 0x000fe80000100a00 */
[----:B------:R-:W-:Y:S04]  /*6b350*/  STL.64 [R1+0x518], R18 ;  /* 0x0005181201007387 */ /* 0x000fe80000100a00 */
[----:B------:R0:W-:Y:S04]  /*6b360*/  STL.64 [R1+0xcce8], R12 ;  /* 0x00cce80c01007387 */ /* 0x0001e80000100a00 */
[----:B------:R-:W1:Y:S04]  /*6b370*/  LDSM.16.MT88.4 R16, [R28+UR5+0x280] ;  /* 0x000280051c10783b */ /* 0x000e680008004200 */
[----:B0-----:R-:W3:Y:S04]  /*6b380*/  LDL.LU.64 R12, [R1+0x12f0] ;  /* 0x0012f000010c7983 */ /* 0x001ee80000300a00 */
[----:B------:R-:W4:Y:S04]  /*6b390*/  LDL.LU.64 R14, [R1+0x12f8] ;  /* 0x0012f800010e7983 */ /* 0x000f280000300a00 */
[----:B----4-:R-:W-:Y:S04]  /*6b3a0*/  STL.64 [R1+0xccf8], R14 ;  /* 0x00ccf80e01007387 */ /* 0x010fe80000100a00 */
[----:B---3--:R0:W-:Y:S02]  /*6b3b0*/  STL.64 [R1+0xccf0], R12 ;  /* 0x00ccf00c01007387 */ /* 0x0081e40000100a00 */
[----:B0-----:R-:W-:-:S02]  /*6b3c0*/  IMAD.MOV.U32 R12, RZ, RZ, R29 ;  /* 0x000000ffff0c7224 */ /* 0x001fc400078e001d */
[----:B------:R-:W-:-:S05]  /*6b3d0*/  IMAD.MOV.U32 R13, RZ, RZ, R11 ;  /* 0x000000ffff0d7224 */ /* 0x000fca00078e000b */
[----:B------:R0:W-:Y:S04]  /*6b3e0*/  STL.64 [R1+0xcd10], R12 ;  /* 0x00cd100c01007387 */ /* 0x0001e80000100a00 */
[----:B------:R-:W3:Y:S01]  /*6b3f0*/  LDL.LU.64 R8, [R1+0xa20] ;  /* 0x000a200001087983 */ /* 0x000ee20000300a00 */
[----:B0-----:R-:W-:-:S03]  /*6b400*/  IMAD.MOV.U32 R12, RZ, RZ, R10 ;  /* 0x000000ffff0c7224 */ /* 0x001fc600078e000a */
        /* <DEDUP_REMOVED lines=25> */
[----:B------:R-:W-:-:S03]  /*6b5a0*/  IMAD.MOV.U32 R13, RZ, RZ, R3 ;  /* 0x000000ffff0d7224 */ /* 0x000fc600078e0003 */
[----:B----4-:R-:W-:Y:S04]  /*6b5b0*/  STL.64 [R1+0xcd20], R10 ;  /* 0x00cd200a01007387 */ /* 0x010fe80000100a00 */
[----:B---3--:R0:W-:Y:S04]  /*6b5c0*/  STL.64 [R1+0xcd18], R8 ;  /* 0x00cd180801007387 */ /* 0x0081e80000100a00 */
[----:B0-----:R-:W3:Y:S04]  /*6b5d0*/  LDL.LU.64 R8, [R1+0x14f0] ;  /* 0x0014f00001087983 */ /* 0x001ee80000300a00 */
[----:B------:R-:W3:Y:S04]  /*6b5e0*/  LDL.LU.64 R10, [R1+0x14f8] ;  /* 0x0014f800010a7983 */ /* 0x000ee80000300a00 */
[----:B------:R-:W4:Y:S04]  /*6b5f0*/  LDL.LU.64 R24, [R1+0x3d0] ;  /* 0x0003d00001187983 */ /* 0x000f280000300a00 */
[----:B------:R-:W4:Y:S04]  /*6b600*/  LDL.LU.64 R26, [R1+0x3d8] ;  /* 0x0003d800011a7983 */ /* 0x000f280000300a00 */
[----:B--2---:R-:W-:Y:S04]  /*6b610*/  STL.64 [R1+0xcc20], R6 ;  /* 0x00cc200601007387 */ /* 0x004fe80000100a00 */
[----:B------:R-:W-:Y:S04]  /*6b620*/  STL.64 [R1+0xcc18], R4 ;  /* 0x00cc180401007387 */ /* 0x000fe80000100a00 */
[----:B-1----:R-:W-:Y:S04]  /*6b630*/  STL.64 [R1+0xcb98], R18 ;  /* 0x00cb981201007387 */ /* 0x002fe80000100a00 */
[----:B------:R0:W-:Y:S04]  /*6b640*/  STL.64 [R1+0xcb90], R16 ;  /* 0x00cb901001007387 */ /* 0x0001e80000100a00 */
[----:B0-----:R-:W4:Y:S01]  /*6b650*/  LDL.64 R16, [R1+0x40] ;  /* 0x0000400001107983 */ /* 0x001f220000100a00 */
[----:B---3--:R-:W-:Y:S03]  /*6b660*/  HMMA.16816.F32.BF16 R12, R20, R12, R8 ;  /* 0x0000000c140c723c */ /* 0x008fe60000041808 */
        /* <DEDUP_REMOVED lines=11> */
[----:B------:R-:W3:Y:S01]  /*6b720*/  LDL.LU.64 R12, [R1+0xccf0] ;  /* 0x00ccf000010c7983 */ /* 0x000ee20000300a00 */
[----:B------:R-:W-:-:S02]  /*6b730*/  IMAD.MOV.U32 R4, RZ, RZ, R2 ;  /* 0x000000ffff047224 */ /* 0x000fc400078e0002 */
[----:B------:R-:W-:-:S07]  /*6b740*/  IMAD.MOV.U32 R5, RZ, RZ, R0 ;  /* 0x000000ffff057224 */ /* 0x000fce00078e0000 */
[----:B---3--:R-:W-:Y:S01]  /*6b750*/  HMMA.16816.F32.BF16 R4, R20, R4, R12 ;  /* 0x000000041404723c */ /* 0x008fe2000004180c */
[----:B------:R-:W2:-:S15]  /*6b760*/  LDL.LU.64 R12, [R1+0xcce8] ;  /* 0x00cce800010c7983 */ /* 0x000e9e0000300a00 */
[----:B------:R-:W-:-:S03]  /*6b770*/  NOP ;  /* 0x0000000000007918 */ /* 0x000fc60000000000 */
[----:B------:R0:W-:Y:S04]  /*6b780*/  STL.64 [R1+0x4e0], R4 ;  /* 0x0004e00401007387 */ /* 0x0001e80000100a00 */
[----:B------:R1:W-:Y:S04]  /*6b790*/  STL.64 [R1+0x4e8], R6 ;  /* 0x0004e80601007387 */ /* 0x0003e80000100a00 */
[----:B0-----:R-:W3:Y:S04]  /*6b7a0*/  LDL.LU.64 R4, [R1+0x1b00] ;  /* 0x001b000001047983 */ /* 0x001ee80000300a00 */
[----:B-1----:R-:W3:Y:S01]  /*6b7b0*/  LDL.LU.64 R6, [R1+0x1b08] ;  /* 0x001b080001067983 */ /* 0x002ee20000300a00 */
        /* <DEDUP_REMOVED lines=36> */
[----:B0-----:R-:W3:Y:S04]  /*6ba00*/  LDL.LU.64 R8, [R1+0xcc68] ;  /* 0x00cc680001087983 */ /* 0x001ee80000300a00 */
[----:B------:R-:W3:Y:S04]  /*6ba10*/  LDL.LU.64 R14, [R1+0xcc60] ;  /* 0x00cc6000010e7983 */ /* 0x000ee80000300a00 */
[----:B------:R-:W3:Y:S01]  /*6ba20*/  LDL.LU.64 R12, [R1+0xcc58] ;  /* 0x00cc5800010c7983 */ /* 0x000ee20000300a00 */
[----:B----4-:R-:W-:Y:S03]  /*6ba30*/  HMMA.16816.F32.BF16 R20, R20, R16, R24 ;  /* 0x000000101414723c */ /* 0x010fe60000041818 */
[----:B------:R-:W-:Y:S04]  /*6ba40*/  STL [R1+0xcc00], R2 ;  /* 0x00cc000201007387 */ /* 0x000fe80000100800 */
[----:B------:R-:W2:Y:S04]  /*6ba50*/  LDL.LU.64 R24, [R1+0x1900] ;  /* 0x0019000001187983 */ /* 0x000ea80000300a00 */
[----:B------:R-:W4:Y:S08]  /*6ba60*/  LDL.LU.64 R26, [R1+0x1908] ;  /* 0x00190800011a7983 */ /* 0x000f300000300a00 */
[----:B------:R-:W-:Y:S04]  /*6ba70*/  STL.64 [R1+0x480], R20 ;  /* 0x0004801401007387 */ /* 0x000fe80000100a00 */
[----:B------:R-:W-:Y:S01]  /*6ba80*/  STL.64 [R1+0x488], R22 ;  /* 0x0004881601007387 */ /* 0x000fe20000100a00 */
[----:B---3--:R-:W-:Y:S03]  /*6ba90*/  HMMA.16816.F32.BF16 R4, R12, R8, R4 ;  /* 0x000000080c04723c */ /* 0x008fe60000041804 */
[----:B----4-:R-:W-:Y:S04]  /*6baa0*/  STL.64 [R1+0xcc48], R26 ;  /* 0x00cc481a01007387 */ /* 0x010fe80000100a00 */
[----:B--2---:R0:W-:Y:S04]  /*6bab0*/  STL.64 [R1+0xcc40], R24 ;  /* 0x00cc401801007387 */ /* 0x0041e80000100a00 */
[----:B0-----:R-:W2:Y:S04]  /*6bac0*/  LDL.64 R24, [R1+0x10] ;  /* 0x0000100001187983 */ /* 0x001ea80000100a00 */
[----:B------:R0:W-:Y:S04]  /*6bad0*/  STL.64 [R1+0xcba8], R16 ;  /* 0x00cba81001007387 */ /* 0x0001e80000100a00 */
[----:B------:R-:W-:Y:S04]  /*6bae0*/  STL.64 [R1+0x400], R4 ;  /* 0x0004000401007387 */ /* 0x000fe80000100a00 */
[----:B------:R-:W-:Y:S01]  /*6baf0*/  STL.64 [R1+0x408], R6 ;  /* 0x0004080601007387 */ /* 0x000fe20000100a00 */
[----:B0-----:R-:W-:-:S02]  /*6bb00*/  IMAD.MOV.U32 R17, RZ, RZ, R8 ;  /* 0x000000ffff117224 */ /* 0x001fc400078e0008 */
[----:B------:R-:W-:-:S05]  /*6bb10*/  IMAD.MOV.U32 R16, RZ, RZ, R9 ;  /* 0x000000ffff107224 */ /* 0x000fca00078e0009 */
[----:B------:R0:W-:Y:S04]  /*6bb20*/  STL.64 [R1+0xcc50], R16 ;  /* 0x00cc501001007387 */ /* 0x0001e80000100a00 */
[----:B0-----:R-:W2:Y:S04]  /*6bb30*/  LDL.LU.64 R16, [R1+0x1a00] ;  /* 0x001a000001107983 */ /* 0x001ea80000300a00 */
[----:B------:R-:W2:Y:S04]  /*6bb40*/  LDL.LU.64 R18, [R1+0x1a08] ;  /* 0x001a080001127983 */ /* 0x000ea80000300a00 */
[----:B------:R-:W3:Y:S04]  /*6bb50*/  LDL.LU.64 R8, [R1+0x1800] ;  /* 0x0018000001087983 */ /* 0x000ee80000300a00 */
[----:B------:R-:W3:Y:S04]  /*6bb60*/  LDL.LU.64 R10, [R1+0x1808] ;  /* 0x00180800010a7983 */ /* 0x000ee80000300a00 */
[----:B------:R-:W4:Y:S04]  /*6bb70*/  LDL.LU.64 R4, [R1+0x16b0] ;  /* 0x0016b00001047983 */ /* 0x000f280000300a00 */
[----:B------:R-:W4:Y:S04]  /*6bb80*/  LDL.LU.64 R6, [R1+0x16b8] ;  /* 0x0016b80001067983 */ /* 0x000f280000300a00 */
[----:B------:R-:W3:Y:S04]  /*6bb90*/  LDL.LU.64 R20, [R1+0x15b0] ;  /* 0x0015b00001147983 */ /* 0x000ee80000300a00 */
[----:B------:R-:W3:Y:S01]  /*6bba0*/  LDL.LU.64 R22, [R1+0x15b8] ;  /* 0x0015b80001167983 */ /* 0x000ee20000300a00 */
[----:B--2---:R-:W-:-:S15]  /*6bbb0*/  HMMA.16816.F32.BF16 R16, R12, R24, R16 ;  /* 0x000000180c10723c */ /* 0x004fde0000041810 */
[----:B------:R-:W-:-:S04]  /*6bbc0*/  NOP ;  /* 0x0000000000007918 */ /* 0x000fc80000000000 */
[----:B------:R0:W-:Y:S04]  /*6bbd0*/  STL.64 [R1+0x3f0], R16 ;  /* 0x0003f01001007387 */ /* 0x0001e80000100a00 */
[----:B------:R1:W-:Y:S04]  /*6bbe0*/  STL.64 [R1+0x3f8], R18 ;  /* 0x0003f81201007387 */ /* 0x0003e80000100a00 */
[----:B0-----:R-:W2:Y:S01]  /*6bbf0*/  LDL.LU.64 R16, [R1+0xcc50] ;  /* 0x00cc500001107983 */ /* 0x001ea20000300a00 */
[----:B-1----:R-:W-:-:S03]  /*6bc00*/  IMAD.MOV.U32 R19, RZ, RZ, R24 ;  /* 0x000000ffff137224 */ /* 0x002fc600078e0018 */
[----:B------:R-:W3:Y:S01]  /*6bc10*/  LDL.LU.64 R26, [R1+0xcc48] ;  /* 0x00cc4800011a7983 */ /* 0x000ee20000300a00 */
[----:B------:R-:W-:-:S03]  /*6bc20*/  IMAD.MOV.U32 R18, RZ, RZ, R25 ;  /* 0x000000ffff127224 */ /* 0x000fc600078e0019 */
[----:B------:R-:W3:Y:S04]  /*6bc30*/  LDL.LU.64 R24, [R1+0xcc40] ;  /* 0x00cc400001187983 */ /* 0x000ee80000300a00 */
[----:B------:R-:W-:Y:S04]  /*6bc40*/  STL.64 [R1+0xcc10], R18 ;  /* 0x00cc101201007387 */ /* 0x000fe80000100a00 */
[----:B--2---:R0:W-:Y:S04]  /*6bc50*/  STL.64 [R1+0xcc08], R16 ;  /* 0x00cc081001007387 */ /* 0x0041e80000100a00 */
[----:B0-----:R-:W3:Y:S02]  /*6bc60*/  LDL.64 R16, [R1] ;  /* 0x0000000001107983 */ /* 0x001ee40000100a00 */
[----:B---3--:R-:W-:-:S15]  /*6bc70*/  HMMA.16816.F32.BF16 R24, R12, R16, R24 ;  /* 0x000000100c18723c */ /* 0x008fde0000041818 */
[----:B------:R-:W-:-:S04]  /*6bc80*/  NOP ;  /* 0x0000000000007918 */ /* 0x000fc80000000000 */
[----:B------:R-:W-:Y:S04]  /*6bc90*/  STL.64 [R1+0x3e0], R24 ;  /* 0x0003e01801007387 */ /* 0x000fe80000100a00 */
[----:B------:R0:W-:Y:S04]  /*6bca0*/  STL.64 [R1+0x3e8], R26 ;  /* 0x0003e81a01007387 */ /* 0x0001e80000100a00 */
[----:B0-----:R-:W2:Y:S04]  /*6bcb0*/  LDL.LU.64 R26, [R1+0xcc38] ;  /* 0x00cc3800011a7983 */ /* 0x001ea80000300a00 */
[----:B------:R-:W3:Y:S01]  /*6bcc0*/  LDL.LU.64 R24, [R1+0xcc30] ;  /* 0x00cc300001187983 */ /* 0x000ee20000300a00 */
[----:B------:R-:W-:-:S02]  /*6bcd0*/  IMAD.MOV.U32 R2, RZ, RZ, R16 ;  /* 0x000000ffff027224 */ /* 0x000fc400078e0010 */
[----:B------:R-:W-:Y:S02]  /*6bce0*/  IMAD.MOV.U32 R29, RZ, RZ, R17 ;  /* 0x000000ffff1d7224 */ /* 0x000fe400078e0011 */
[----:B------:R-:W2:Y:S04]  /*6bcf0*/  LDL.LU.64 R16, [R1+0x14c0] ;  /* 0x0014c00001107983 */ /* 0x000ea80000300a00 */
[----:B------:R-:W2:Y:S01]  /*6bd00*/  LDL.LU.64 R18, [R1+0x14c8] ;  /* 0x0014c80001127983 */ /* 0x000ea20000300a00 */
[----:B---3--:R-:W-:-:S15]  /*6bd10*/  HMMA.16816.F32.BF16 R8, R12, R24, R8 ;  /* 0x000000180c08723c */ /* 0x008fde0000041808 */
[----:B------:R-:W-:-:S04]  /*6bd20*/  NOP ;  /* 0x0000000000007918 */ /* 0x000fc80000000000 */
[----:B------:R0:W-:Y:S04]  /*6bd30*/  STL.64 [R1+0x3d0], R8 ;  /* 0x0003d00801007387 */ /* 0x0001e80000100a00 */
[----:B------:R-:W-:Y:S04]  /*6bd40*/  STL.64 [R1+0x3d8], R10 ;  /* 0x0003d80a01007387 */ /* 0x000fe80000100a00 */
[----:B0-----:R-:W4:Y:S04]  /*6bd50*/  LDL.LU.64 R8, [R1+0xcc28] ;  /* 0x00cc280001087983 */ /* 0x001f280000300a00 */
[----:B--2---:R-:W-:Y:S04]  /*6bd60*/  STL.64 [R1+0xcb48], R26 ;  /* 0x00cb481a01007387 */ /* 0x004fe80000100a00 */
[----:B------:R0:W-:Y:S04]  /*6bd70*/  STL.64 [R1+0xcb40], R24 ;  /* 0x00cb401801007387 */ /* 0x0001e80000100a00 */
[----:B0-----:R-:W2:Y:S01]  /*6bd80*/  LDL.64 R24, [R1+0xc0] ;  /* 0x0000c00001187983 */ /* 0x001ea20000100a00 */
[----:B----4-:R-:W-:-:S15]  /*6bd90*/  HMMA.16816.F32.BF16 R4, R12, R8, R4 ;  /* 0x000000080c04723c */ /* 0x010fde0000041804 */
[----:B------:R-:W-:-:S04]  /*6bda0*/  NOP ;  /* 0x0000000000007918 */ /* 0x000fc80000000000 */
[----:B------:R-:W-:Y:S04]  /*6bdb0*/  STL.64 [R1+0x3c0], R4 ;  /* 0x0003c00401007387 */ /* 0x000fe80000100a00 */
[----:B------:R0:W-:Y:S04]  /*6bdc0*/  STL.64 [R1+0x3c8], R6 ;  /* 0x0003c80601007387 */ /* 0x0001e80000100a00 */
[----:B0-----:R-:W3:Y:S04]  /*6bdd0*/  LDL.LU.64 R6, [R1+0xcc20] ;  /* 0x00cc200001067983 */ /* 0x001ee80000300a00 */
[----:B------:R-:W4:Y:S02]  /*6bde0*/  LDL.LU.64 R4, [R1+0xcc18] ;  /* 0x00cc180001047983 */ /* 0x000f240000300a00 */
[----:B----4-:R-:W-:Y:S02]  /*6bdf0*/  HMMA.16816.F32.BF16 R20, R12, R4, R20 ;  /* 0x000000040c14723c */ /* 0x010fe40000041814 */
[----:B---3--:R-:W-:Y:S04]  /*6be00*/  STL.64 [R1+0xcb38], R6 ;  /* 0x00cb380601007387 */ /* 0x008fe80000100a00 */
[----:B------:R0:W-:-:S13]  /*6be10*/  STL.64 [R1+0xcb30], R4 ;  /* 0x00cb300401007387 */ /* 0x0001da0000100a00 */
[----:B------:R-:W-:Y:S04]  /*6be20*/  STL.64 [R1+0x3b0], R20 ;  /* 0x0003b01401007387 */ /* 0x000fe80000100a00 */
[----:B------:R-:W-:Y:S04]  /*6be30*/  STL.64 [R1+0x3b8], R22 ;  /* 0x0003b81601007387 */ /* 0x000fe80000100a00 */
[----:B------:R-:W1:Y:S04]  /*6be40*/  LDSM.16.MT88.4 R20, [R28+UR5+0x300] ;  /* 0x000300051c14783b */ /* 0x000e680008004200 */
[----:B0-----:R-:W2:Y:S04]  /*6be50*/  LDL.LU.64 R4, [R1+0x13c0] ;  /* 0x0013c00001047983 */ /* 0x001ea80000300a00 */
[----:B------:R-:W2:Y:S04]  /*6be60*/  LDL.LU.64 R6, [R1+0x13c8] ;  /* 0x0013c80001067983 */ /* 0x000ea80000300a00 */
[----:B------:R-:W-:Y:S04]  /*6be70*/  STL [R1+0xcb14], R28 ;  /* 0x00cb141c01007387 */ /* 0x000fe80000100800 */
[----:B-1----:R-:W-:Y:S04]  /*6be80*/  STL.64 [R1+0xca58], R22 ;  /* 0x00ca581601007387 */ /* 0x002fe80000100a00 */
[----:B------:R0:W-:Y:S04]  /*6be90*/  STL.64 [R1+0xca50], R20 ;  /* 0x00ca501401007387 */ /* 0x0001e80000100a00 */
[----:B0-----:R-:W3:Y:S01]  /*6bea0*/  LDL.64 R20, [R1+0x30] ;  /* 0x0000300001147983 */ /* 0x001ee20000100a00 */
[C---:B--2---:R-:W-:Y:S08]  /*6beb0*/  HMMA.16816.F32.BF16 R4, R12.reuse, R24, R4 ;  /* 0x000000180c04723c */ /* 0x044ff00000041804 */
[----:B---3--:R-:W-:Y:S01]  /*6bec0*/  HMMA.16816.F32.BF16 R16, R12, R20, R16 ;  /* 0x000000140c10723c */ /* 0x008fe20000041810 */
[----:B------:R-:W-:-:S02]  /*6bed0*/  IMAD.MOV.U32 R3, RZ, RZ, R21 ;  /* 0x000000ffff037224 */ /* 0x000fc400078e0015 */
[----:B------:R-:W-:-:S15]  /*6bee0*/  IMAD.MOV.U32 R10, RZ, RZ, R20 ;  /* 0x000000ffff0a7224 */ /* 0x000fde00078e0014 */
[----:B------:R-:W-:Y:S01]  /*6bef0*/  NOP ;  /* 0x0000000000007918 */ /* 0x000fe20000000000 */
[----:B------:R-:W-:Y:S04]  /*6bf00*/  STL.64 [R1+0x3a0], R16 ;  /* 0x0003a01001007387 */ /* 0x000fe80000100a00 */
[----:B------:R0:W-:Y:S04]  /*6bf10*/  STL.64 [R1+0x3a8], R18 ;  /* 0x0003a81201007387 */ /* 0x0001e80000100a00 */
[----:B0-----:R-:W2:Y:S04]  /*6bf20*/  LDL.LU.64 R18, [R1+0xcc10] ;  /* 0x00cc100001127983 */ /* 0x001ea80000300a00 */
[----:B------:R-:W3:Y:S04]  /*6bf30*/  LDL.LU.64 R16, [R1+0xcc08] ;  /* 0x00cc080001107983 */ /* 0x000ee80000300a00 */
[----:B------:R-:W-:Y:S04]  /*6bf40*/  STL [R1+0xcb10], R3 ;  /* 0x00cb100301007387 */ /* 0x000fe80000100800 */
[----:B------:R-:W-:Y:S04]  /*6bf50*/  STL [R1+0xcb0c], R10 ;  /* 0x00cb0c0a01007387 */ /* 0x000fe80000100800 */
[----:B------:R0:W-:Y:S04]  /*6bf60*/  STL.64 [R1+0xb90], R4 ;  /* 0x000b900401007387 */ /* 0x0001e80000100a00 */
[----:B------:R-:W-:Y:S04]  /*6bf70*/  STL.64 [R1+0xb98], R6 ;  /* 0x000b980601007387 */ /* 0x000fe80000100a00 */
[----:B0-----:R-:W4:Y:S01]  /*6bf80*/  LDL.64 R4, [R1+0x80] ;  /* 0x0000800001047983 */ /* 0x001f220000100a00 */
[----:B------:R-:W-:-:S02]  /*6bf90*/  IMAD.MOV.U32 R20, RZ, RZ, R24 ;  /* 0x000000ffff147224 */ /* 0x000fc400078e0018 */
[----:B------:R-:W-:Y:S02]  /*6bfa0*/  IMAD.MOV.U32 R11, RZ, RZ, R25 ;  /* 0x000000ffff0b7224 */ /* 0x000fe400078e0019 */
[----:B------:R-:W-:Y:S02]  /*6bfb0*/  IMAD.MOV.U32 R24, RZ, RZ, R2 ;  /* 0x000000ffff187224 */ /* 0x000fe400078e0002 */
[----:B------:R-:W-:Y:S01]  /*6bfc0*/  IMAD.MOV.U32 R25, RZ, RZ, R29 ;  /* 0x000000ffff197224 */ /* 0x000fe200078e001d */
[----:B----4-:R0:W-:Y:S04]  /*6bfd0*/  STL.64 [R1+0xcbf0], R4 ;  /* 0x00cbf00401007387 */ /* 0x0101e80000100a00 */
[----:B0-----:R-:W4:Y:S04]  /*6bfe0*/  LDL.64 R4, [R1+0x90] ;  /* 0x0000900001047983 */ /* 0x001f280000100a00 */
[----:B------:R-:W2:Y:S04]  /*6bff0*/  LDL.LU R2, [R1+0xcc00] ;  /* 0x00cc000001027983 */ /* 0x000ea80000300800 */
[----:B------:R0:W-:Y:S04]  /*6c000*/  STL.64 [R1+0xcb60], R24 ;  /* 0x00cb601801007387 */ /* 0x0001e80000100a00 */
[----:B0-----:R-:W2:Y:S04]  /*6c010*/  LDL.64 R24, [R1+0xb0] ;  /* 0x0000b00001187983 */ /* 0x001ea80000100a00 */
[----:B------:R-:W-:Y:S04]  /*6c020*/  STL [R1+0xcb1c], R11 ;  /* 0x00cb1c0b01007387 */ /* 0x000fe80000100800 */
[----:B------:R0:W-:Y:S04]  /*6c030*/  STL.64 [R1+0xcbf8], R8 ;  /* 0x00cbf80801007387 */ /* 0x0001e80000100a00 */
[----:B0-----:R-:W3:Y:S04]  /*6c040*/  LDL.LU.64 R8, [R1+0x12c0] ;  /* 0x0012c00001087983 */ /* 0x001ee80000300a00 */
[----:B------:R-:W3:Y:S04]  /*6c050*/  LDL.LU.64 R10, [R1+0x12c8] ;  /* 0x0012c800010a7983 */ /* 0x000ee80000300a00 */
[----:B------:R-:W-:Y:S01]  /*6c060*/  STL [R1+0xcb18], R20 ;  /* 0x00cb181401007387 */ /* 0x000fe20000100800 */
[----:B--2---:R-:W-:-:S02]  /*6c070*/  IMAD.MOV.U32 R22, RZ, RZ, R24 ;  /* 0x000000ffff167224 */ /* 0x004fc400078e0018 */
[----:B------:R-:W-:Y:S01]  /*6c080*/  IMAD.MOV.U32 R21, RZ, RZ, R25 ;  /* 0x000000ffff157224 */ /* 0x000fe200078e0019 */
[----:B---3--:R-:W-:Y:S01]  /*6c090*/  HMMA.16816.F32.BF16 R8, R12, R24, R8 ;  /* 0x000000180c08723c */ /* 0x008fe20000041808 */
[----:B------:R-:W-:Y:S02]  /*6c0a0*/  IMAD.MOV.U32 R24, RZ, RZ, R19 ;  /* 0x000000ffff187224 */ /* 0x000fe400078e0013 */
[----:B------:R-:W-:-:S15]  /*6c0b0*/  IMAD.MOV.U32 R25, RZ, RZ, R18 ;  /* 0x000000ffff197224 */ /* 0x000fde00078e0012 */
[----:B------:R-:W-:Y:S01]  /*6c0c0*/  NOP ;  /* 0x0000000000007918 */ /* 0x000fe20000000000 */
[----:B------:R0:W-:Y:S04]  /*6c0d0*/  STL.64 [R1+0xb80], R8 ;  /* 0x000b800801007387 */ /* 0x0001e80000100a00 */
[----:B------:R1:W-:Y:S04]  /*6c0e0*/  STL.64 [R1+0xb88], R10 ;  /* 0x000b880a01007387 */ /* 0x0003e80000100a00 */
[----:B0-----:R-:W4:Y:S04]  /*6c0f0*/  LDL.LU.64 R8, [R1+0x1170] ;  /* 0x0011700001087983 */ /* 0x001f280000300a00 */
[----:B-1----:R-:W4:Y:S04]  /*6c100*/  LDL.LU.64 R10, [R1+0x1178] ;  /* 0x00117800010a7983 */ /* 0x002f280000300a00 */
[----:B------:R0:W-:Y:S02]  /*6c110*/  STL.64 [R1+0xcb78], R24 ;  /* 0x00cb781801007387 */ /* 0x0001e40000100a00 */
[----:B0-----:R-:W-:-:S02]  /*6c120*/  IMAD.MOV.U32 R24, RZ, RZ, R17 ;  /* 0x000000ffff187224 */ /* 0x001fc400078e0011 */
[----:B------:R-:W-:Y:S02]  /*6c130*/  IMAD.MOV.U32 R25, RZ, RZ, R16 ;  /* 0x000000ffff197224 */ /* 0x000fe400078e0010 */
[----:B------:R-:W-:Y:S02]  /*6c140*/  IMAD.MOV.U32 R16, RZ, RZ, R2 ;  /* 0x000000ffff107224 */ /* 0x000fe400078e0002 */
[----:B------:R-:W-:-:S05]  /*6c150*/  IMAD.MOV.U32 R17, RZ, RZ, R0 ;  /* 0x000000ffff117224 */ /* 0x000fca00078e0000 */
[----:B------:R0:W-:Y:S04]  /*6c160*/  STL.64 [R1+0xcbc0], R16 ;  /* 0x00cbc01001007387 */ /* 0x0001e80000100a00 */
[----:B0-----:R-:W2:Y:S04]  /*6c170*/  LDL.64 R16, [R1+0xa0] ;  /* 0x0000a00001107983 */ /* 0x001ea80000100a00 */
[----:B------:R0:W-:Y:S04]  /*6c180*/  STL.64 [R1+0xcba0], R24 ;  /* 0x00cba01801007387 */ /* 0x0001e80000100a00 */
[----:B0-----:R-:W3:Y:S04]  /*6c190*/  LDL.LU.64 R24, [R1+0xa10] ;  /* 0x000a100001187983 */ /* 0x001ee80000300a00 */
[----:B------:R-:W3:Y:S04]  /*6c1a0*/  LDL.LU.64 R26, [R1+0xa18] ;  /* 0x000a1800011a7983 */ /* 0x000ee80000300a00 */
[----:B------:R0:W-:Y:S04]  /*6c1b0*/  STL [R1+0xcb24], R21 ;  /* 0x00cb241501007387 */ /* 0x0001e80000100800 */
[----:B------:R1:W-:Y:S04]  /*6c1c0*/  STL [R1+0xcb20], R22 ;  /* 0x00cb201601007387 */ /* 0x0003e80000100800 */
[----:B0-----:R-:W3:Y:S04]  /*6c1d0*/  LDL.LU.64 R20, [R1+0x11f0] ;  /* 0x0011f00001147983 */ /* 0x001ee80000300a00 */
[----:B-1----:R-:W3:Y:S01]  /*6c1e0*/  LDL.LU.64 R22, [R1+0x11f8] ;  /* 0x0011f80001167983 */ /* 0x002ee20000300a00 */
[----:B--2---:R-:W-:Y:S01]  /*6c1f0*/  IMAD.MOV.U32 R29, RZ, RZ, R16 ;  /* 0x000000ffff1d7224 */ /* 0x004fe200078e0010 */
[----:B---3--:R-:W-:-:S15]  /*6c200*/  HMMA.16816.F32.BF16 R20, R12, R16, R20 ;  /* 0x000000100c14723c */ /* 0x008fde0000041814 */
[----:B------:R-:W-:-:S04]  /*6c210*/  NOP ;  /* 0x0000000000007918 */ /* 0x000fc80000000000 */
[----:B------:R-:W-:Y:S04]  /*6c220*/  STL.64 [R1+0xb70], R20 ;  /* 0x000b701401007387 */ /* 0x000fe80000100a00 */
[----:B------:R0:W-:Y:S02]  /*6c230*/  STL.64 [R1+0xb78], R22 ;  /* 0x000b781601007387 */ /* 0x0001e40000100a00 */
[----:B0-----:R-:W-:Y:S02]  /*6c240*/  IMAD.MOV.U32 R23, RZ, RZ, R17 ;  /* 0x000000ffff177224 */ /* 0x001fe400078e0011 */
[----:B------:R-:W2:Y:S01]  /*6c250*/  LDL.64 R16, [R1+0x60] ;  /* 0x0000600001107983 */ /* 0x000ea20000100a00 */
[----:B----4-:R-:W-:Y:S01]  /*6c260*/  HMMA.16816.F32.BF16 R8, R12, R4, R8 ;  /* 0x000000040c08723c */ /* 0x010fe20000041808 */
[----:B------:R-:W-:-:S02]  /*6c270*/  IMAD.MOV.U32 R3, RZ, RZ, R4 ;  /* 0x000000ffff037224 */ /* 0x000fc400078e0004 */
[----:B--2---:R0:W-:Y:S04]  /*6c280*/  STL.64 [R1+0xcbd8], R16 ;  /* 0x00cbd81001007387 */ /* 0x0041e80000100a00 */
[----:B0-----:R-:W2:Y:S04]  /*6c290*/  LDL.64 R16, [R1+0x70] ;  /* 0x0000700001107983 */ /* 0x001ea80000100a00 */
[----:B------:R-:W-:Y:S08]  /*6c2a0*/  STL [R1+0xcb28], R29 ;  /* 0x00cb281d01007387 */ /* 0x000ff00000100800 */
[----:B------:R0:W-:Y:S04]  /*6c2b0*/  STL.64 [R1+0xb60], R8 ;  /* 0x000b600801007387 */ /* 0x0001e80000100a00 */
[----:B------:R1:W-:Y:S04]  /*6c2c0*/  STL.64 [R1+0xb68], R10 ;  /* 0x000b680a01007387 */ /* 0x0003e80000100a00 */
[----:B0-----:R-:W3:Y:S01]  /*6c2d0*/  LDL.LU.64 R8, [R1+0xcbf8] ;  /* 0x00cbf80001087983 */ /* 0x001ee20000300a00 */
[----:B-1----:R-:W-:-:S03]  /*6c2e0*/  IMAD.MOV.U32 R10, RZ, RZ, R5 ;  /* 0x000000ffff0a7224 */ /* 0x002fc600078e0005 */
[----:B------:R-:W4:Y:S04]  /*6c2f0*/  LDL.LU.64 R4, [R1+0xcbf0] ;  /* 0x00cbf00001047983 */ /* 0x000f280000300a00 */
[----:B------:R-:W-:Y:S04]  /*6c300*/  STL [R1+0xcbe8], R10 ;  /* 0x00cbe80a01007387 */ /* 0x000fe80000100800 */
[----:B---3--:R4:W-:Y:S02]  /*6c310*/  STL.64 [R1+0xcbe0], R8 ;  /* 0x00cbe00801007387 */ /* 0x0089e40000100a00 */
[----:B----4-:R-:W-:-:S15]  /*6c320*/  HMMA.16816.F32.BF16 R8, R12, R4, R24 ;  /* 0x000000040c08723c */ /* 0x010fde0000041818 */
[----:B------:R-:W-:-:S04]  /*6c330*/  NOP ;  /* 0x0000000000007918 */ /* 0x000fc80000000000 */
[----:B------:R0:W-:Y:S04]  /*6c340*/  STL.64 [R1+0xb50], R8 ;  /* 0x000b500801007387 */ /* 0x0001e80000100a00 */
[----:B------:R1:W-:Y:S04]  /*6c350*/  STL.64 [R1+0xb58], R10 ;  /* 0x000b580a01007387 */ /* 0x0003e80000100a00 */
[----:B0-----:R-:W2:Y:S04]  /*6c360*/  LDL.LU.64 R8, [R1+0xa00] ;  /* 0x000a000001087983 */ /* 0x001ea80000300a00 */
[----:B-1----:R-:W2:Y:S04]  /*6c370*/  LDL.LU.64 R10, [R1+0xa08] ;  /* 0x000a0800010a7983 */ /* 0x002ea80000300a00 */
[----:B------:R-:W3:Y:S04]  /*6c380*/  LDL.LU.64 R24, [R1+0x9a0] ;  /* 0x0009a00001187983 */ /* 0x000ee80000300a00 */
[----:B------:R-:W4:Y:S04]  /*6c390*/  LDL.LU.64 R26, [R1+0x9a8] ;  /* 0x0009a800011a7983 */ /* 0x000f280000300a00 */
[----:B----4-:R-:W-:Y:S04]  /*6c3a0*/  STL.64 [R1+0xcbb8], R26 ;  /* 0x00cbb81a01007387 */ /* 0x010fe80000100a00 */
[----:B---3--:R0:W-:Y:S04]  /*6c3b0*/  STL.64 [R1+0xcbb0], R24 ;  /* 0x00cbb01801007387 */ /* 0x0081e80000100a00 */
[----:B0-----:R-:W3:Y:S04]  /*6c3c0*/  LDL.LU.64 R24, [R1+0x9e0] ;  /* 0x0009e00001187983 */ /* 0x001ee80000300a00 */
[----:B------:R-:W4:Y:S01]  /*6c3d0*/  LDL.LU.64 R26, [R1+0x9e8] ;  /* 0x0009e800011a7983 */ /* 0x000f220000300a00 */
[----:B------:R-:W-:-:S02]  /*6c3e0*/  IMAD.MOV.U32 R20, RZ, RZ, R4 ;  /* 0x000000ffff147224 */ /* 0x000fc400078e0004 */
[----:B------:R-:W-:Y:S01]  /*6c3f0*/  IMAD.MOV.U32 R28, RZ, RZ, R5 ;  /* 0x000000ffff1c7224 */ /* 0x000fe200078e0005 */
[----:B----4-:R-:W-:Y:S04]  /*6c400*/  STL.64 [R1+0xcbd0], R26 ;  /* 0x00cbd01a01007387 */ /* 0x010fe80000100a00 */
[----:B---3--:R0:W-:Y:S04]  /*6c410*/  STL.64 [R1+0xcbc8], R24 ;  /* 0x00cbc81801007387 */ /* 0x0081e80000100a00 */
[----:B0-----:R-:W3:Y:S04]  /*6c420*/  LDL.LU.64 R24, [R1+0x9f0] ;  /* 0x0009f00001187983 */ /* 0x001ee80000300a00 */
        /* <DEDUP_REMOVED lines=11> */
[----:B------:R-:W4:Y:S01]  /*6c4e0*/  LDL.LU.64 R6, [R1+0x19f8] ;  /* 0x0019f80001067983 */ /* 0x000f220000300a00 */
[----:B------:R-:W-:-:S03]  /*6c4f0*/  IMAD.MOV.U32 R22, RZ, RZ, R16 ;  /* 0x000000ffff167224 */ /* 0x000fc600078e0010 */
[----:B----4-:R-:W-:Y:S04]  /*6c500*/  STL.64 [R1+0xcb88], R6 ;  /* 0x00cb880601007387 */ /* 0x010fe80000100a00 */
[----:B--2---:R0:W-:Y:S04]  /*6c510*/  STL.64 [R1+0xcb80], R4 ;  /* 0x00cb800401007387 */ /* 0x0041e80000100a00 */
[----:B0-----:R-:W2:Y:S04]  /*6c520*/  LDL.LU.64 R4, [R1+0x1af0] ;  /* 0x001af00001047983 */ /* 0x001ea80000300a00 */
[----:B------:R-:W2:Y:S04]  /*6c530*/  LDL.LU.64 R6, [R1+0x1af8] ;  /* 0x001af80001067983 */ /* 0x000ea80000300a00 */
[----:B------:R-:W-:Y:S04]  /*6c540*/  STL.64 [R1+0xb40], R8 ;  /* 0x000b400801007387 */ /* 0x000fe80000100a00 */
[----:B------:R0:W-:Y:S04]  /*6c550*/  STL.64 [R1+0xb48], R10 ;  /* 0x000b480a01007387 */ /* 0x0001e80000100a00 */
[----:B0-----:R-:W4:Y:S01]  /*6c560*/  LDL.LU R10, [R1+0xcbe8] ;  /* 0x00cbe800010a7983 */ /* 0x001f220000300800 */
[----:B------:R-:W-:-:S03]  /*6c570*/  IMAD.MOV.U32 R11, RZ, RZ, R17 ;  /* 0x000000ffff0b7224 */ /* 0x000fc600078e0011 */
[----:B------:R-:W2:Y:S04]  /*6c580*/  LDL.LU.64 R8, [R1+0xcbe0] ;  /* 0x00cbe00001087983 */ /* 0x000ea80000300a00 */
[----:B------:R-:W3:Y:S02]  /*6c590*/  LDL.LU.64 R16, [R1+0xcbd8] ;  /* 0x00cbd80001107983 */ /* 0x000ee40000300a00 */
        /* <DEDUP_REMOVED lines=8> */
[----:B------:R-:W3:Y:S02]  /*6c620*/  LDL.LU.64 R16, [R1+0xcbc0] ;  /* 0x00cbc00001107983 */ /* 0x000ee40000300a00 */
[----:B---3--:R-:W-:Y:S02]  /*6c630*/  HMMA.16816.F32.BF16 R16, R12, R16, R24 ;  /* 0x000000100c10723c */ /* 0x008fe40000041818 */
[----:B------:R-:W3:Y:S04]  /*6c640*/  LDL.LU.64 R26, [R1+0xcbb8] ;  /* 0x00cbb800011a7983 */ /* 0x000ee80000300a00 */
[----:B------:R-:W3:-:S13]  /*6c650*/  LDL.LU.64 R24, [R1+0xcbb0] ;  /* 0x00cbb00001187983 */ /* 0x000eda0000300a00 */
[----:B------:R0:W-:Y:S04]  /*6c660*/  STL.64 [R1+0xb20], R16 ;  /* 0x000b201001007387 */ /* 0x0001e80000100a00 */
[----:B------:R1:W-:Y:S04]  /*6c670*/  STL.64 [R1+0xb28], R18 ;  /* 0x000b281201007387 */ /* 0x0003e80000100a00 */
[----:B0-----:R-:W3:Y:S02]  /*6c680*/  LDL.LU.64 R16, [R1+0xcba8] ;  /* 0x00cba80001107983 */ /* 0x001ee40000300a00 */
[----:B---3--:R-:W-:Y:S02]  /*6c690*/  HMMA.16816.F32.BF16 R12, R12, R16, R24 ;  /* 0x000000100c0c723c */ /* 0x008fe40000041818 */
[----:B------:R-:W2:Y:S01]  /*6c6a0*/  LDL.LU.64 R24, [R1+0xcba0] ;  /* 0x00cba00001187983 */ /* 0x000ea20000300a00 */
[----:B------:R-:W-:-:S02]  /*6c6b0*/  IMAD.MOV.U32 R29, RZ, RZ, R16 ;  /* 0x000000ffff1d7224 */ /* 0x000fc400078e0010 */
[----:B------:R-:W-:-:S14]  /*6c6c0*/  IMAD.MOV.U32 R21, RZ, RZ, R17 ;  /* 0x000000ffff157224 */ /* 0x000fdc00078e0011 */
[----:B------:R0:W-:Y:S04]  /*6c6d0*/  STL.64 [R1+0x390], R12 ;  /* 0x0003900c01007387 */ /* 0x0001e80000100a00 */
[----:B------:R3:W-:Y:S04]  /*6c6e0*/  STL.64 [R1+0x398], R14 ;  /* 0x0003980e01007387 */ /* 0x0007e80000100a00 */
[----:B-1----:R-:W2:Y:S04]  /*6c6f0*/  LDL.LU.64 R18, [R1+0xcb98] ;  /* 0x00cb980001127983 */ /* 0x002ea80000300a00 */
[----:B------:R-:W2:Y:S04]  /*6c700*/  LDL.LU.64 R16, [R1+0xcb90] ;  /* 0x00cb900001107983 */ /* 0x000ea80000300a00 */
[----:B0-----:R-:W4:Y:S04]  /*6c710*/  LDL.LU.64 R12, [R1+0x15a0] ;  /* 0x0015a000010c7983 */ /* 0x001f280000300a00 */
[----:B---3--:R-:W4:Y:S01]  /*6c720*/  LDL.LU.64 R14, [R1+0x15a8] ;  /* 0x0015a800010e7983 */ /* 0x008f220000300a00 */
        /* <DEDUP_REMOVED lines=18> */
[----:B------:R-:W2:Y:S02]  /*6c850*/  LDL.LU.64 R24, [R1+0xcb40] ;  /* 0x00cb400001187983 */ /* 0x000ea40000300a00 */
[----:B--2---:R-:W-:-:S15]  /*6c860*/  HMMA.16816.F32.BF16 R4, R16, R24, R4 ;  /* 0x000000181004723c */ /* 0x004fde0000041804 */
[----:B------:R-:W-:-:S04]  /*6c870*/  NOP ;  /* 0x0000000000007918 */ /* 0x000fc80000000000 */
[----:B------:R-:W-:Y:S04]  /*6c880*/  STL.64 [R1+0xa50], R4 ;  /* 0x000a500401007387 */ /* 0x000fe80000100a00 */
[----:B------:R0:W-:Y:S04]  /*6c890*/  STL.64 [R1+0xa58], R6 ;  /* 0x000a580601007387 */ /* 0x0001e80000100a00 */
[----:B0-----:R-:W2:Y:S04]  /*6c8a0*/  LDL.LU.64 R6, [R1+0xcb38] ;  /* 0x00cb380001067983 */ /* 0x001ea80000300a00 */
[----:B------:R-:W4:Y:S04]  /*6c8b0*/  LDL.LU.64 R4, [R1+0xcb30] ;  /* 0x00cb300001047983 */ /* 0x000f280000300a00 */
[----:B---3--:R-:W-:Y:S04]  /*6c8c0*/  STL.64 [R1+0xca30], R26 ;  /* 0x00ca301a01007387 */ /* 0x008fe80000100a00 */
[----:B------:R0:W-:Y:S04]  /*6c8d0*/  STL.64 [R1+0xca28], R24 ;  /* 0x00ca281801007387 */ /* 0x0001e80000100a00 */
[----:B0-----:R-:W3:Y:S04]  /*6c8e0*/  LDL.LU.64 R24, [R1+0x16a0] ;  /* 0x0016a00001187983 */ /* 0x001ee80000300a00 */
[----:B------:R-:W3:Y:S04]  /*6c8f0*/  LDL.LU.64 R26, [R1+0x16a8] ;  /* 0x0016a800011a7983 */ /* 0x000ee80000300a00 */
[----:B------:R-:W-:Y:S01]  /*6c900*/  STL.64 [R1+0xca40], R8 ;  /* 0x00ca400801007387 */ /* 0x000fe20000100a00 */
[C---:B----4-:R-:W-:Y:S08]  /*6c910*/  HMMA.16816.F32.BF16 R12, R16.reuse, R4, R12 ;  /* 0x00000004100c723c */ /* 0x050ff0000004180c */
[----:B---3--:R-:W-:-:S15]  /*6c920*/  HMMA.16816.F32.BF16 R24, R16, R8, R24 ;  /* 0x000000081018723c */ /* 0x008fde0000041818 */
[----:B------:R-:W-:-:S04]  /*6c930*/  NOP ;  /* 0x0000000000007918 */ /* 0x000fc80000000000 */
[----:B------:R-:W-:Y:S04]  /*6c940*/  STL.64 [R1+0xa40], R24 ;  /* 0x000a401801007387 */ /* 0x000fe80000100a00 */
[----:B------:R-:W-:Y:S04]  /*6c950*/  STL.64 [R1+0xa48], R26 ;  /* 0x000a481a01007387 */ /* 0x000fe80000100a00 */
[----:B--2---:R-:W-:Y:S04]  /*6c960*/  STL.64 [R1+0xca10], R6 ;  /* 0x00ca100601007387 */ /* 0x004fe80000100a00 */
[----:B------:R0:W-:Y:S04]  /*6c970*/  STL.64 [R1+0xca08], R4 ;  /* 0x00ca080401007387 */ /* 0x0001e80000100a00 */
[----:B------:R-:W-:Y:S04]  /*6c980*/  STL.64 [R1+0xa30], R12 ;  /* 0x000a300c01007387 */ /* 0x000fe80000100a00 */
[----:B------:R-:W-:Y:S01]  /*6c990*/  STL.64 [R1+0xa38], R14 ;  /* 0x000a380e01007387 */ /* 0x000fe20000100a00 */
[----:B0-----:R-:W-:-:S02]  /*6c9a0*/  IMAD.MOV.U32 R4, RZ, RZ, R29 ;  /* 0x000000ffff047224 */ /* 0x001fc400078e001d */
[----:B------:R-:W-:Y:S01]  /*6c9b0*/  IMAD.MOV.U32 R5, RZ, RZ, R21 ;  /* 0x000000ffff057224 */ /* 0x000fe200078e0015 */
[----:B------:R-:W2:Y:S04]  /*6c9c0*/  LDL.LU R29, [R1+0xcb28] ;  /* 0x00cb2800011d7983 */ /* 0x000ea80000300800 */
[----:B------:R-:W3:Y:S04]  /*6c9d0*/  LDL.LU R21, [R1+0xcb24] ;  /* 0x00cb240001157983 */ /* 0x000ee80000300800 */
[----:B------:R0:W-:Y:S02]  /*6c9e0*/  STL.64 [R1+0xca60], R4 ;  /* 0x00ca600401007387 */ /* 0x0001e40000100a00 */
[----:B0-----:R-:W-:-:S02]  /*6c9f0*/  IMAD.MOV.U32 R4, RZ, RZ, R22 ;  /* 0x000000ffff047224 */ /* 0x001fc400078e0016 */
[----:B------:R-:W-:Y:S01]  /*6ca00*/  IMAD.MOV.U32 R5, RZ, RZ, R11 ;  /* 0x000000ffff057224 */ /* 0x000fe200078e000b */
[----:B------:R-:W4:Y:S04]  /*6ca10*/  LDL.LU R22, [R1+0xcb20] ;  /* 0x00cb200001167983 */ /* 0x000f280000300800 */
[----:B------:R-:W4:Y:S04]  /*6ca20*/  LDL.LU R11, [R1+0xcb1c] ;  /* 0x00cb1c00010b7983 */ /* 0x000f280000300800 */
[----:B------:R0:W-:Y:S02]  /*6ca30*/  STL.64 [R1+0xca78], R4 ;  /* 0x00ca780401007387 */ /* 0x0001e40000100a00 */
[----:B0-----:R-:W-:-:S02]  /*6ca40*/  IMAD.MOV.U32 R4, RZ, RZ, R20 ;  /* 0x000000ffff047224 */ /* 0x001fc400078e0014 */
[----:B------:R-:W4:Y:S01]  /*6ca50*/  LDL.LU R20, [R1+0xcb18] ;  /* 0x00cb180001147983 */ /* 0x000f220000300800 */
[----:B------:R-:W-:-:S03]  /*6ca60*/  IMAD.MOV.U32 R5, RZ, RZ, R28 ;  /* 0x000000ffff057224 */ /* 0x000fc600078e001c */
[----:B------:R-:W4:Y:S04]  /*6ca70*/  LDL.LU R28, [R1+0xcb14] ;  /* 0x00cb1400011c7983 */ /* 0x000f280000300800 */
[----:B------:R0:W-:Y:S02]  /*6ca80*/  STL.64 [R1+0xca90], R4 ;  /* 0x00ca900401007387 */ /* 0x0001e40000100a00 */
[----:B0-----:R-:W-:Y:S02]  /*6ca90*/  IMAD.MOV.U32 R4, RZ, RZ, R3 ;  /* 0x000000ffff047224 */ /* 0x001fe400078e0003 */
[----:B------:R-:W-:Y:S01]  /*6caa0*/  IMAD.MOV.U32 R5, RZ, RZ, R10 ;  /* 0x000000ffff057224 */ /* 0x000fe200078e000a */
[----:B------:R-:W4:Y:S04]  /*6cab0*/  LDL.LU R3, [R1+0xcb10] ;  /* 0x00cb100001037983 */ /* 0x000f280000300800 */
[----:B------:R-:W4:Y:S04]  /*6cac0*/  LDL.LU R10, [R1+0xcb0c] ;  /* 0x00cb0c00010a7983 */ /* 0x000f280000300800 */
[----:B------:R0:W-:Y:S02]  /*6cad0*/  STL.64 [R1+0xcaa8], R4 ;  /* 0x00caa80401007387 */ /* 0x0001e40000100a00 */
[----:B0-----:R-:W-:-:S02]  /*6cae0*/  IMAD.MOV.U32 R5, RZ, RZ, R23 ;  /* 0x000000ffff057224 */ /* 0x001fc400078e0017 */
[----:B--2---:R-:W-:Y:S02]  /*6caf0*/  IMAD.MOV.U32 R4, RZ, RZ, R29 ;  /* 0x000000ffff047224 */ /* 0x004fe400078e001d */
[----:B------:R-:W2:Y:S04]  /*6cb00*/  LDL.LU R29, [R1+0xcb08] ;  /* 0x00cb0800011d7983 */ /* 0x000ea80000300800 */
[----:B------:R3:W-:Y:S02]  /*6cb10*/  STL.64 [R1+0xcac0], R4 ;  /* 0x00cac00401007387 */ /* 0x0007e40000100a00 */
[----:B---3--:R-:W-:Y:S02]  /*6cb20*/  IMAD.MOV.U32 R5, RZ, RZ, R21 ;  /* 0x000000ffff057224 */ /* 0x008fe400078e0015 */
[----:B----4-:R-:W-:-:S05]  /*6cb30*/  IMAD.MOV.U32 R4, RZ, RZ, R22 ;  /* 0x000000ffff047224 */ /* 0x010fca00078e0016 */
[----:B------:R0:W-:Y:S02]  /*6cb40*/  STL.64 [R1+0xcad8], R4 ;  /* 0x00cad80401007387 */ /* 0x0001e40000100a00 */
[----:B0-----:R-:W-:Y:S02]  /*6cb50*/  IMAD.MOV.U32 R5, RZ, RZ, R11 ;  /* 0x000000ffff057224 */ /* 0x001fe400078e000b */
[----:B------:R-:W-:Y:S01]  /*6cb60*/  IMAD.MOV.U32 R4, RZ, RZ, R20 ;  /* 0x000000ffff047224 */ /* 0x000fe200078e0014 */
[----:B------:R-:W0:Y:S04]  /*6cb70*/  LDSM.16.MT88.4 R12, [R28+UR5+0x380] ;  /* 0x000380051c0c783b */ /* 0x000e280008004200 */
[----:B------:R-:W-:Y:S04]  /*6cb80*/  STL.64 [R1+0xcaf0], R4 ;  /* 0x00caf00401007387 */ /* 0x000fe80000100a00 */
[----:B------:R-:W3:Y:S04]  /*6cb90*/  LDL.LU.64 R20, [R1+0x9b0] ;  /* 0x0009b00001147983 */ /* 0x000ee80000300a00 */
[----:B------:R-:W4:Y:S04]  /*6cba0*/  LDL.LU.64 R22, [R1+0x9b8] ;  /* 0x0009b80001167983 */ /* 0x000f280000300a00 */
[----:B----4-:R-:W-:Y:S04]  /*6cbb0*/  STL.64 [R1+0xca70], R22 ;  /* 0x00ca701601007387 */ /* 0x010fe80000100a00 */
[----:B---3--:R1:W-:Y:S04]  /*6cbc0*/  STL.64 [R1+0xca68], R20 ;  /* 0x00ca681401007387 */ /* 0x0083e80000100a00 */
[----:B-1----:R-:W3:Y:S04]  /*6cbd0*/  LDL.LU.64 R20, [R1+0x9c0] ;  /* 0x0009c00001147983 */ /* 0x002ee80000300a00 */
        /* <DEDUP_REMOVED lines=20> */
[----:B------:R-:W4:Y:S01]  /*6cd20*/  LDL.LU.64 R22, [R1+0x13b8] ;  /* 0x0013b80001167983 */ /* 0x000f220000300a00 */
[----:B------:R-:W-:-:S03]  /*6cd30*/  IMAD.MOV.U32 R4, RZ, RZ, R10 ;  /* 0x000000ffff047224 */ /* 0x000fc600078e000a */
[----:B----4-:R-:W-:Y:S04]  /*6cd40*/  STL.64 [R1+0xcb00], R22 ;  /* 0x00cb001601007387 */ /* 0x010fe80000100a00 */
[----:B---3--:R1:W-:Y:S04]  /*6cd50*/  STL.64 [R1+0xcaf8], R20 ;  /* 0x00caf81401007387 */ /* 0x0083e80000100a00 */
[----:B-1----:R-:W3:Y:S04]  /*6cd60*/  LDL.LU.64 R20, [R1+0x14b0] ;  /* 0x0014b00001147983 */ /* 0x002ee80000300a00 */
[----:B------:R-:W3:Y:S04]  /*6cd70*/  LDL.LU.64 R22, [R1+0x14b8] ;  /* 0x0014b80001167983 */ /* 0x000ee80000300a00 */
[----:B------:R-:W4:Y:S04]  /*6cd80*/  LDL.LU.64 R8, [R1+0x10f0] ;  /* 0x0010f00001087983 */ /* 0x000f280000300a00 */
[----:B------:R-:W4:Y:S04]  /*6cd90*/  LDL.LU.64 R10, [R1+0x10f8] ;  /* 0x0010f800010a7983 */ /* 0x000f280000300a00 */
[----:B------:R-:W2:Y:S01]  /*6cda0*/  LDL.LU.64 R24, [R1] ;  /* 0x0000000001187983 */ /* 0x000ea20000300a00 */
[----:B------:R-:W-:-:S03]  /*6cdb0*/  IMAD.MOV.U32 R5, RZ, RZ, R3 ;  /* 0x000000ffff057224 */ /* 0x000fc600078e0003 */
[----:B--2---:R1:W-:Y:S04]  /*6cdc0*/  STL.64 [R1+0xca38], R24 ;  /* 0x00ca381801007387 */ /* 0x0043e80000100a00 */
[----:B-1----:R-:W2:Y:S01]  /*6cdd0*/  LDL.LU.64 R24, [R1+0x10] ;  /* 0x0000100001187983 */ /* 0x002ea20000300a00 */
[C---:B---3--:R-:W-:Y:S03]  /*6cde0*/  HMMA.16816.F32.BF16 R4, R16.reuse, R4, R20 ;  /* 0x000000041004723c */ /* 0x048fe60000041814 */
[----:B--2---:R-:W-:Y:S04]  /*6cdf0*/  STL.64 [R1+0xca48], R24 ;  /* 0x00ca481801007387 */ /* 0x004fe80000100a00 */
[----:B0-----:R-:W-:Y:S04]  /*6ce00*/  STL.64 [R1+0xc998], R14 ;  /* 0x00c9980e01007387 */ /* 0x001fe80000100a00 */
[----:B------:R0:W-:Y:S04]  /*6ce10*/  STL.64 [R1+0xc990], R12 ;  /* 0x00c9900c01007387 */ /* 0x0001e80000100a00 */
[----:B0-----:R-:W4:Y:S04]  /*6ce20*/  LDL.LU.64 R12, [R1+0x50] ;  /* 0x00005000010c7983 */ /* 0x001f280000300a00 */
[----:B------:R-:W2:Y:S04]  /*6ce30*/  LDL.LU.64 R22, [R1+0xcb00] ;  /* 0x00cb000001167983 */ /* 0x000ea80000300a00 */
[----:B------:R-:W2:Y:S04]  /*6ce40*/  LDL.LU.64 R20, [R1+0xcaf8] ;  /* 0x00caf80001147983 */ /* 0x000ea80000300a00 */
        /* <DEDUP_REMOVED lines=32> */
[----:B0-----:R-:W2:Y:S01]  /*6d050*/  LDL.LU.64 R4, [R1+0xca78] ;  /* 0x00ca780001047983 */ /* 0x001ea20000300a00 */
[----:B------:R-:W-:Y:S02]  /*6d060*/  IMAD.MOV.U32 R24, RZ, RZ, R2 ;  /* 0x000000ffff187224 */ /* 0x000fe400078e0002 */
[----:B------:R-:W-:Y:S01]  /*6d070*/  IMAD.MOV.U32 R25, RZ, RZ, R0 ;  /* 0x000000ffff197224 */ /* 0x000fe200078e0000 */
[C---:B--2---:R-:W-:Y:S01]  /*6d080*/  HMMA.16816.F32.BF16 R4, R16.reuse, R4, R20 ;  /* 0x000000041004723c */ /* 0x044fe20000041814 */
[----:B------:R-:W2:Y:S04]  /*6d090*/  LDL.LU.64 R22, [R1+0xca70] ;  /* 0x00ca700001167983 */ /* 0x000ea80000300a00 */
[----:B------:R-:W2:Y:S03]  /*6d0a0*/  LDL.LU.64 R20, [R1+0xca68] ;  /* 0x00ca680001147983 */ /* 0x000ea60000300a00 */
[C---:B----4-:R-:W-:Y:S11]  /*6d0b0*/  HMMA.16816.F32.BF16 R8, R16.reuse, R12, R8 ;  /* 0x0000000c1008723c */ /* 0x050ff60000041808 */
[----:B------:R0:W-:Y:S04]  /*6d0c0*/  STL.64 [R1+0x9c0], R4 ;  /* 0x0009c00401007387 */ /* 0x0001e80000100a00 */
[----:B------:R-:W-:Y:S04]  /*6d0d0*/  STL.64 [R1+0x9c8], R6 ;  /* 0x0009c80601007387 */ /* 0x000fe80000100a00 */
[----:B0-----:R-:W3:Y:S01]  /*6d0e0*/  LDL.LU.64 R4, [R1+0xca60] ;  /* 0x00ca600001047983 */ /* 0x001ee20000300a00 */
[----:B--2---:R-:W-:Y:S03]  /*6d0f0*/  HMMA.16816.F32.BF16 R24, R16, R24, R20 ;  /* 0x000000181018723c */ /* 0x004fe60000041814 */
[----:B------:R-:W2:Y:S04]  /*6d100*/  LDL.LU.64 R22, [R1+0xca58] ;  /* 0x00ca580001167983 */ /* 0x000ea80000300a00 */
[----:B------:R-:W2:-:S12]  /*6d110*/  LDL.LU.64 R20, [R1+0xca50] ;  /* 0x00ca500001147983 */ /* 0x000e980000300a00 */
[----:B------:R0:W-:Y:S04]  /*6d120*/  STL.64 [R1+0x9b0], R24 ;  /* 0x0009b01801007387 */ /* 0x0001e80000100a00 */
[----:B------:R1:W-:Y:S04]  /*6d130*/  STL.64 [R1+0x9b8], R26 ;  /* 0x0009b81a01007387 */ /* 0x0003e80000100a00 */
[----:B0-----:R-:W2:Y:S04]  /*6d140*/  LDL.LU.64 R24, [R1+0x1ac0] ;  /* 0x001ac00001187983 */ /* 0x001ea80000300a00 */
[----:B-1----:R-:W2:Y:S04]  /*6d150*/  LDL.LU.64 R26, [R1+0x1ac8] ;  /* 0x001ac800011a7983 */ /* 0x002ea80000300a00 */
[----:B------:R0:W-:Y:S04]  /*6d160*/  STL.64 [R1+0x9a0], R8 ;  /* 0x0009a00801007387 */ /* 0x0001e80000100a00 */
[----:B------:R1:W-:Y:S04]  /*6d170*/  STL.64 [R1+0x9a8], R10 ;  /* 0x0009a80a01007387 */ /* 0x0003e80000100a00 */
[----:B0-----:R-:W4:Y:S04]  /*6d180*/  LDL.LU.64 R8, [R1+0x19c0] ;  /* 0x0019c00001087983 */ /* 0x001f280000300a00 */
[----:B-1----:R-:W4:Y:S04]  /*6d190*/  LDL.LU.64 R10, [R1+0x19c8] ;  /* 0x0019c800010a7983 */ /* 0x002f280000300a00 */
[----:B------:R0:W-:Y:S04]  /*6d1a0*/  STL.64 [R1+0xc9a8], R12 ;  /* 0x00c9a80c01007387 */ /* 0x0001e80000100a00 */
[----:B0-----:R-:W3:Y:S04]  /*6d1b0*/  LDL.LU.64 R12, [R1+0x1040] ;  /* 0x00104000010c7983 */ /* 0x001ee80000300a00 */
[----:B------:R-:W3:Y:S02]  /*6d1c0*/  LDL.LU.64 R14, [R1+0x1048] ;  /* 0x00104800010e7983 */ /* 0x000ee40000300a00 */
[----:B---3--:R-:W-:Y:S02]  /*6d1d0*/  HMMA.16816.F32.BF16 R4, R16, R4, R12 ;  /* 0x000000041004723c */ /* 0x008fe4000004180c */
[----:B------:R-:W3:Y:S04]  /*6d1e0*/  LDL.LU.64 R12, [R1+0x18c0] ;  /* 0x0018c000010c7983 */ /* 0x000ee80000300a00 */
[----:B------:R-:W3:-:S13]  /*6d1f0*/  LDL.LU.64 R14, [R1+0x18c8] ;  /* 0x0018c800010e7983 */ /* 0x000eda0000300a00 */
[----:B------:R0:W-:Y:S04]  /*6d200*/  STL.64 [R1+0x310], R4 ;  /* 0x0003100401007387 */ /* 0x0001e80000100a00 */
[----:B------:R1:W-:Y:S04]  /*6d210*/  STL.64 [R1+0x318], R6 ;  /* 0x0003180601007387 */ /* 0x0003e80000100a00 */
[----:B0-----:R-:W2:Y:S04]  /*6d220*/  LDL.LU.64 R4, [R1+0x1670] ;  /* 0x0016700001047983 */ /* 0x001ea80000300a00 */
[----:B-1----:R-:W2:Y:S04]  /*6d230*/  LDL.LU.64 R6, [R1+0x1678] ;  /* 0x0016780001067983 */ /* 0x002ea80000300a00 */
[----:B--2---:R-:W-:Y:S04]  /*6d240*/  STL.64 [R1+0xca20], R6 ;  /* 0x00ca200601007387 */ /* 0x004fe80000100a00 */
[----:B------:R0:W-:Y:S04]  /*6d250*/  STL.64 [R1+0xca18], R4 ;  /* 0x00ca180401007387 */ /* 0x0001e80000100a00 */
[----:B0-----:R-:W2:Y:S04]  /*6d260*/  LDL.LU.64 R4, [R1+0x17c0] ;  /* 0x0017c00001047983 */ /* 0x001ea80000300a00 */
[----:B------:R-:W2:Y:S04]  /*6d270*/  LDL.LU.64 R6, [R1+0x17c8] ;  /* 0x0017c80001067983 */ /* 0x000ea80000300a00 */
[----:B------:R-:W2:Y:S04]  /*6d280*/  LDL.LU.64 R16, [R1+0x30] ;  /* 0x0000300001107983 */ /* 0x000ea80000300a00 */
[----:B--2---:R0:W-:Y:S04]  /*6d290*/  STL.64 [R1+0xca00], R16 ;  /* 0x00ca001001007387 */ /* 0x0041e80000100a00 */
[----:B0-----:R-:W2:Y:S02]  /*6d2a0*/  LDL.LU.64 R16, [R1+0x20] ;  /* 0x0000200001107983 */ /* 0x001ea40000300a00 */
[----:B--2---:R-:W-:-:S15]  /*6d2b0*/  HMMA.16816.F32.BF16 R24, R20, R16, R24 ;  /* 0x000000101418723c */ /* 0x004fde0000041818 */
[----:B------:R-:W-:-:S04]  /*6d2c0*/  NOP ;  /* 0x0000000000007918 */ /* 0x000fc80000000000 */
[----:B------:R0:W-:Y:S04]  /*6d2d0*/  STL.64 [R1+0x290], R24 ;  /* 0x0002901801007387 */ /* 0x0001e80000100a00 */
[----:B------:R-:W-:Y:S04]  /*6d2e0*/  STL.64 [R1+0x298], R26 ;  /* 0x0002981a01007387 */ /* 0x000fe80000100a00 */
[----:B0-----:R-:W4:Y:S01]  /*6d2f0*/  LDL.LU.64 R24, [R1+0xca48] ;  /* 0x00ca480001187983 */ /* 0x001f220000300a00 */
[----:B------:R-:W-:Y:S02]  /*6d300*/  IMAD.MOV.U32 R2, RZ, RZ, R16 ;  /* 0x000000ffff027224 */ /* 0x000fe400078e0010 */
[----:B------:R-:W-:-:S02]  /*6d310*/  IMAD.MOV.U32 R0, RZ, RZ, R17 ;  /* 0x000000ffff007224 */ /* 0x000fc400078e0011 */
[----:B------:R-:W2:Y:S04]  /*6d320*/  LDL.LU.64 R16, [R1+0x1570] ;  /* 0x0015700001107983 */ /* 0x000ea80000300a00 */
[----:B------:R-:W2:Y:S01]  /*6d330*/  LDL.LU.64 R18, [R1+0x1578] ;  /* 0x0015780001127983 */ /* 0x000ea20000300a00 */
[----:B----4-:R-:W-:Y:S01]  /*6d340*/  HMMA.16816.F32.BF16 R8, R20, R24, R8 ;  /* 0x000000181408723c */ /* 0x010fe20000041808 */
[----:B------:R-:W-:-:S15]  /*6d350*/  IMAD.MOV.U32 R3, RZ, RZ, R25 ;  /* 0x000000ffff037224 */ /* 0x000fde00078e0019 */
[----:B------:R-:W-:-:S03]  /*6d360*/  NOP ;  /* 0x0000000000007918 */ /* 0x000fc60000000000 */
[----:B------:R0:W-:Y:S04]  /*6d370*/  STL.64 [R1+0x280], R8 ;  /* 0x0002800801007387 */ /* 0x0001e80000100a00 */
[----:B------:R1:W-:Y:S04]  /*6d380*/  STL.64 [R1+0x288], R10 ;  /* 0x0002880a01007387 */ /* 0x0003e80000100a00 */
[----:B0-----:R-:W4:Y:S01]  /*6d390*/  LDL.LU.64 R8, [R1+0xca40] ;  /* 0x00ca400001087983 */ /* 0x001f220000300a00 */
[----:B-1----:R-:W-:-:S03]  /*6d3a0*/  IMAD.MOV.U32 R10, RZ, RZ, R24 ;  /* 0x000000ffff0a7224 */ /* 0x002fc600078e0018 */
[----:B------:R-:W3:Y:S02]  /*6d3b0*/  LDL.LU.64 R24, [R1+0xca38] ;  /* 0x00ca380001187983 */ /* 0x000ee40000300a00 */
[----:B---3--:R-:W-:Y:S01]  /*6d3c0*/  HMMA.16816.F32.BF16 R12, R20, R24, R12 ;  /* 0x00000018140c723c */ /* 0x008fe2000004180c */
[----:B------:R-:W-:-:S15]  /*6d3d0*/  IMAD.MOV.U32 R11, RZ, RZ, R25 ;  /* 0x000000ffff0b7224 */ /* 0x000fde00078e0019 */
[----:B------:R-:W-:-:S03]  /*6d3e0*/  NOP ;  /* 0x0000000000007918 */ /* 0x000fc60000000000 */
[----:B------:R-:W-:Y:S04]  /*6d3f0*/  STL.64 [R1+0x270], R12 ;  /* 0x0002700c01007387 */ /* 0x000fe80000100a00 */
[----:B------:R0:W-:Y:S04]  /*6d400*/  STL.64 [R1+0x278], R14 ;  /* 0x0002780e01007387 */ /* 0x0001e80000100a00 */
[----:B------:R-:W3:Y:S01]  /*6d410*/  LDL.LU.64 R26, [R1+0xca30] ;  /* 0x00ca3000011a7983 */ /* 0x000ee20000300a00 */
[----:B0-----:R-:W-:-:S03]  /*6d420*/  IMAD.MOV.U32 R14, RZ, RZ, R24 ;  /* 0x000000ffff0e7224 */ /* 0x001fc600078e0018 */
[----:B------:R-:W2:Y:S02]  /*6d430*/  LDL.LU.64 R24, [R1+0xca28] ;  /* 0x00ca280001187983 */ /* 0x000ea40000300a00 */
[----:B--2---:R-:W-:-:S15]  /*6d440*/  HMMA.16816.F32.BF16 R4, R20, R24, R4 ;  /* 0x000000181404723c */ /* 0x004fde0000041804 */
[----:B------:R-:W-:-:S04]  /*6d450*/  NOP ;  /* 0x0000000000007918 */ /* 0x000fc80000000000 */
[----:B------:R-:W-:Y:S04]  /*6d460*/  STL.64 [R1+0x260], R4 ;  /* 0x0002600401007387 */ /* 0x000fe80000100a00 */
[----:B------:R0:W-:Y:S04]  /*6d470*/  STL.64 [R1+0x268], R6 ;  /* 0x0002680601007387 */ /* 0x0001e80000100a00 */
[----:B0-----:R-:W4:Y:S04]  /*6d480*/  LDL.LU.64 R6, [R1+0xca20] ;  /* 0x00ca200001067983 */ /* 0x001f280000300a00 */
[----:B------:R-:W4:Y:S04]  /*6d490*/  LDL.LU.64 R4, [R1+0xca18] ;  /* 0x00ca180001047983 */ /* 0x000f280000300a00 */
[----:B---3--:R-:W-:Y:S04]  /*6d4a0*/  STL.64 [R1+0xc948], R26 ;  /* 0x00c9481a01007387 */ /* 0x008fe80000100a00 */
[----:B------:R0:W-:Y:S04]  /*6d4b0*/  STL.64 [R1+0xc940], R24 ;  /* 0x00c9401801007387 */ /* 0x0001e80000100a00 */
[----:B0-----:R-:W2:Y:S04]  /*6d4c0*/  LDL.LU.64 R24, [R1+0x1470] ;  /* 0x0014700001187983 */ /* 0x001ea80000300a00 */
[----:B------:R-:W2:Y:S01]  /*6d4d0*/  LDL.LU.64 R26, [R1+0x1478] ;  /* 0x00147800011a7983 */ /* 0x000ea20000300a00 */
[----:B----4-:R-:W-:-:S15]  /*6d4e0*/  HMMA.16816.F32.BF16 R4, R20, R8, R4 ;  /* 0x000000081404723c */ /* 0x010fde0000041804 */
[----:B------:R-:W-:-:S04]  /*6d4f0*/  NOP ;  /* 0x0000000000007918 */ /* 0x000fc80000000000 */
[----:B------:R-:W-:Y:S04]  /*6d500*/  STL.64 [R1+0x250], R4 ;  /* 0x0002500401007387 */ /* 0x000fe80000100a00 */
[----:B------:R0:W-:Y:S04]  /*6d510*/  STL.64 [R1+0x258], R6 ;  /* 0x0002580601007387 */ /* 0x0001e80000100a00 */
[----:B0-----:R-:W3:Y:S04]  /*6d520*/  LDL.LU.64 R6, [R1+0xca10] ;  /* 0x00ca100001067983 */ /* 0x001ee80000300a00 */
[----:B------:R-:W4:Y:S04]  /*6d530*/  LDL.LU.64 R4, [R1+0xca08] ;  /* 0x00ca080001047983 */ /* 0x000f280000300a00 */
[----:B------:R0:W-:Y:S04]  /*6d540*/  STL.64 [R1+0xc9a0], R8 ;  /* 0x00c9a00801007387 */ /* 0x0001e80000100a00 */
[----:B------:R-:W-:Y:S04]  /*6d550*/  STL.64 [R1+0xc9f0], R10 ;  /* 0x00c9f00a01007387 */ /* 0x000fe80000100a00 */
[----:B0-----:R-:W2:Y:S01]  /*6d560*/  LDL.LU.64 R8, [R1+0xc0] ;  /* 0x0000c00001087983 */ /* 0x001ea20000300a00 */
[----:B----4-:R-:W-:-:S15]  /*6d570*/  HMMA.16816.F32.BF16 R16, R20, R4, R16 ;  /* 0x000000041410723c */ /* 0x010fde0000041810 */
[----:B------:R-:W-:-:S04]  /*6d580*/  NOP ;  /* 0x0000000000007918 */ /* 0x000fc80000000000 */
[----:B------:R0:W-:Y:S04]  /*6d590*/  STL.64 [R1+0x240], R16 ;  /* 0x0002401001007387 */ /* 0x0001e80000100a00 */
[----:B------:R-:W-:Y:S04]  /*6d5a0*/  STL.64 [R1+0x248], R18 ;  /* 0x0002481201007387 */ /* 0x000fe80000100a00 */
[----:B0-----:R-:W2:Y:S04]  /*6d5b0*/  LDL.LU.64 R16, [R1+0xca00] ;  /* 0x00ca000001107983 */ /* 0x001ea80000300a00 */
[----:B---3--:R-:W-:Y:S04]  /*6d5c0*/  STL.64 [R1+0xc918], R6 ;  /* 0x00c9180601007387 */ /* 0x008fe80000100a00 */
[----:B------:R0:W-:Y:S04]  /*6d5d0*/  STL.64 [R1+0xc910], R4 ;  /* 0x00c9100401007387 */ /* 0x0001e80000100a00 */
[----:B0-----:R-:W3:Y:S04]  /*6d5e0*/  LDL.LU.64 R4, [R1+0x1380] ;  /* 0x0013800001047983 */ /* 0x001ee80000300a00 */
[----:B------:R-:W3:Y:S01]  /*6d5f0*/  LDL.LU.64 R6, [R1+0x1388] ;  /* 0x0013880001067983 */ /* 0x000ee20000300a00 */
[----:B--2---:R-:W-:-:S15]  /*6d600*/  HMMA.16816.F32.BF16 R24, R20, R16, R24 ;  /* 0x000000101418723c */ /* 0x004fde0000041818 */
[----:B------:R-:W-:-:S04]  /*6d610*/  NOP ;  /* 0x0000000000007918 */ /* 0x000fc80000000000 */
[----:B------:R-:W-:Y:S04]  /*6d620*/  STL.64 [R1+0x230], R24 ;  /* 0x0002301801007387 */ /* 0x000fe80000100a00 */
[----:B------:R0:W-:Y:S02]  /*6d630*/  STL.64 [R1+0x238], R26 ;  /* 0x0002381a01007387 */ /* 0x0001e40000100a00 */
[----:B0-----:R-:W-:Y:S02]  /*6d640*/  IMAD.MOV.U32 R27, RZ, RZ, R16 ;  /* 0x000000ffff1b7224 */ /* 0x001fe400078e0010 */
[----:B------:R-:W-:Y:S02]  /*6d650*/  IMAD.MOV.U32 R26, RZ, RZ, R17 ;  /* 0x000000ffff1a7224 */ /* 0x000fe400078e0011 */
[----:B------:R-:W0:Y:S01]  /*6d660*/  LDSM.16.MT88.4 R16, [R29+UR5+0x4000] ;  /* 0x004000051d10783b */ /* 0x000e220008004200 */
[----:B---3--:R-:W-:Y:S03]  /*6d670*/  HMMA.16816.F32.BF16 R4, R20, R8, R4 ;  /* 0x000000081404723c */ /* 0x008fe60000041804 */
[----:B------:R-:W-:Y:S04]  /*6d680*/  STL.64 [R1+0xc9f8], R26 ;  /* 0x00c9f81a01007387 */ /* 0x000fe80000100a00 */
[----:B------:R-:W2:Y:S04]  /*6d690*/  LDL.LU.64 R24, [R1+0xb0] ;  /* 0x0000b00001187983 */ /* 0x000ea80000300a00 */
[----:B------:R-:W-:Y:S04]  /*6d6a0*/  STL [R1+0xc900], R29 ;  /* 0x00c9001d01007387 */ /* 0x000fe80000100800 */
[----:B0-----:R-:W-:Y:S04]  /*6d6b0*/  STL.64 [R1+0xc848], R18 ;  /* 0x00c8481201007387 */ /* 0x001fe80000100a00 */
[----:B------:R0:W-:Y:S04]  /*6d6c0*/  STL.64 [R1+0xc840], R16 ;  /* 0x00c8401001007387 */ /* 0x0001e80000100a00 */
[----:B------:R1:W-:Y:S04]  /*6d6d0*/  STL.64 [R1+0x220], R4 ;  /* 0x0002200401007387 */ /* 0x0003e80000100a00 */
[----:B------:R-:W-:Y:S01]  /*6d6e0*/  STL.64 [R1+0x228], R6 ;  /* 0x0002280601007387 */ /* 0x000fe20000100a00 */
[----:B0-----:R-:W-:-:S02]  /*6d6f0*/  IMAD.MOV.U32 R17, RZ, RZ, R8 ;  /* 0x000000ffff117224 */ /* 0x001fc400078e0008 */
[----:B------:R-:W-:Y:S02]  /*6d700*/  IMAD.MOV.U32 R16, RZ, RZ, R9 ;  /* 0x000000ffff107224 */ /* 0x000fe400078e0009 */
[----:B------:R-:W3:Y:S04]  /*6d710*/  LDL.LU.64 R8, [R1+0x11d0] ;  /* 0x0011d00001087983 */ /* 0x000ee80000300a00 */
[----:B------:R-:W3:Y:S04]  /*6d720*/  LDL.LU.64 R10, [R1+0x11d8] ;  /* 0x0011d800010a7983 */ /* 0x000ee80000300a00 */
[----:B-1----:R-:W4:Y:S04]  /*6d730*/  LDL.LU.64 R4, [R1+0x90] ;  /* 0x0000900001047983 */ /* 0x002f280000300a00 */
[----:B------:R-:W2:Y:S04]  /*6d740*/  LDL.LU.64 R12, [R1+0x60] ;  /* 0x00006000010c7983 */ /* 0x000ea80000300a00 */
[----:B--2---:R0:W-:Y:S04]  /*6d750*/  STL.64 [R1+0xc9c0], R12 ;  /* 0x00c9c00c01007387 */ /* 0x0041e80000100a00 */
[----:B0-----:R-:W2:Y:S04]  /*6d760*/  LDL.LU.64 R12, [R1+0x70] ;  /* 0x00007000010c7983 */ /* 0x001ea80000300a00 */
[----:B--2---:R0:W-:Y:S04]  /*6d770*/  STL.64 [R1+0xc9d8], R12 ;  /* 0x00c9d80c01007387 */ /* 0x0041e80000100a00 */
[----:B0-----:R-:W2:Y:S04]  /*6d780*/  LDL.LU.64 R12, [R1+0x80] ;  /* 0x00008000010c7983 */ /* 0x001ea80000300a00 */
[----:B------:R-:W-:Y:S04]  /*6d790*/  STL [R1+0xc908], R17 ;  /* 0x00c9081101007387 */ /* 0x000fe80000100800 */
[----:B------:R0:W-:Y:S04]  /*6d7a0*/  STL [R1+0xc904], R16 ;  /* 0x00c9041001007387 */ /* 0x0001e80000100800 */
[----:B0-----:R-:W2:Y:S04]  /*6d7b0*/  LDL.LU.64 R16, [R1+0x1280] ;  /* 0x0012800001107983 */ /* 0x001ea80000300a00 */
[----:B------:R-:W2:Y:S02]  /*6d7c0*/  LDL.LU.64 R18, [R1+0x1288] ;  /* 0x0012880001127983 */ /* 0x000ea40000300a00 */
[----:B--2---:R-:W-:-:S15]  /*6d7d0*/  HMMA.16816.F32.BF16 R16, R20, R24, R16 ;  /* 0x000000181410723c */ /* 0x004fde0000041810 */
[----:B------:R-:W-:-:S04]  /*6d7e0*/  NOP ;  /* 0x0000000000007918 */ /* 0x000fc80000000000 */
[----:B------:R-:W-:Y:S04]  /*6d7f0*/  STL.64 [R1+0x210], R16 ;  /* 0x0002101001007387 */ /* 0x000fe80000100a00 */
[----:B------:R0:W-:Y:S04]  /*6d800*/  STL.64 [R1+0x218], R18 ;  /* 0x0002181201007387 */ /* 0x0001e80000100a00 */
[----:B------:R-:W2:Y:S01]  /*6d810*/  LDL.LU.64 R26, [R1+0xc9f8] ;  /* 0x00c9f800011a7983 */ /* 0x000ea20000300a00 */
[----:B0-----:R-:W-:Y:S02]  /*6d820*/  IMAD.MOV.U32 R18, RZ, RZ, R25 ;  /* 0x000000ffff127224 */ /* 0x001fe400078e0019 */
[----:B------:R-:W-:-:S03]  /*6d830*/  IMAD.MOV.U32 R19, RZ, RZ, R24 ;  /* 0x000000ffff137224 */ /* 0x000fc600078e0018 */
[----:B------:R-:W-:Y:S04]  /*6d840*/  STL [R1+0xc920], R18 ;  /* 0x00c9201201007387 */ /* 0x000fe80000100800 */
[----:B------:R-:W-:Y:S04]  /*6d850*/  STL [R1+0xc90c], R19 ;  /* 0x00c90c1301007387 */ /* 0x000fe80000100800 */
[----:B------:R-:W3:Y:S02]  /*6d860*/  LDL.64 R16, [R1+0xa0] ;  /* 0x0000a00001107983 */ /* 0x000ee40000100a00 */
[----:B---3--:R-:W-:-:S15]  /*6d870*/  HMMA.16816.F32.BF16 R8, R20, R16, R8 ;  /* 0x000000101408723c */ /* 0x008fde0000041808 */
[----:B------:R-:W-:-:S04]  /*6d880*/  NOP ;  /* 0x0000000000007918 */ /* 0x000fc80000000000 */
[----:B------:R-:W-:Y:S04]  /*6d890*/  STL.64 [R1+0x200], R8 ;  /* 0x0002000801007387 */ /* 0x000fe80000100a00 */
[----:B------:R0:W-:Y:S04]  /*6d8a0*/  STL.64 [R1+0x208], R10 ;  /* 0x0002080a01007387 */ /* 0x0001e80000100a00 */
[----:B0-----:R-:W3:Y:S01]  /*6d8b0*/  LDL.LU.64 R10, [R1+0xc9f0] ;  /* 0x00c9f000010a7983 */ /* 0x001ee20000300a00 */
[----:B------:R-:W-:Y:S02]  /*6d8c0*/  IMAD.MOV.U32 R24, RZ, RZ, R14 ;  /* 0x000000ffff187224 */ /* 0x000fe400078e000e */
[----:B------:R-:W-:-:S02]  /*6d8d0*/  IMAD.MOV.U32 R29, RZ, RZ, R17 ;  /* 0x000000ffff1d7224 */ /* 0x000fc400078e0011 */
[----:B------:R-:W4:Y:S04]  /*6d8e0*/  LDL.LU.64 R16, [R1+0x1150] ;  /* 0x0011500001107983 */ /* 0x000f280000300a00 */
[----:B------:R-:W4:Y:S01]  /*6d8f0*/  LDL.LU.64 R18, [R1+0x1158] ;  /* 0x0011580001127983 */ /* 0x000f220000300a00 */
[----:B---3--:R-:W-:-:S05]  /*6d900*/  IMAD.MOV.U32 R25, RZ, RZ, R11 ;  /* 0x000000ffff197224 */ /* 0x008fca00078e000b */
[----:B------:R0:W-:Y:S04]  /*6d910*/  STL.64 [R1+0xc960], R24 ;  /* 0x00c9601801007387 */ /* 0x0001e80000100a00 */
[----:B------:R-:W3:Y:S01]  /*6d920*/  LDL.LU.64 R8, [R1+0x1050] ;  /* 0x0010500001087983 */ /* 0x000ee20000300a00 */
[----:B0-----:R-:W-:-:S03]  /*6d930*/  IMAD.MOV.U32 R24, RZ, RZ, R10 ;  /* 0x000000ffff187224 */ /* 0x001fc600078e000a */
[----:B------:R-:W2:Y:S04]  /*6d940*/  LDL.LU.64 R10, [R1+0x1058] ;  /* 0x00105800010a7983 */ /* 0x000ea80000300a00 */
[----:B--2---:R-:W-:Y:S04]  /*6d950*/  STL.64 [R1+0xc9b8], R10 ;  /* 0x00c9b80a01007387 */ /* 0x004fe80000100a00 */
[----:B---3--:R0:W-:Y:S04]  /*6d960*/  STL.64 [R1+0xc9b0], R8 ;  /* 0x00c9b00801007387 */ /* 0x0081e80000100a00 */
[----:B0-----:R-:W2:Y:S04]  /*6d970*/  LDL.LU.64 R8, [R1+0x1060] ;  /* 0x0010600001087983 */ /* 0x001ea80000300a00 */
[----:B------:R-:W3:Y:S04]  /*6d980*/  LDL.LU.64 R10, [R1+0x1068] ;  /* 0x00106800010a7983 */ /* 0x000ee80000300a00 */
[----:B---3--:R-:W-:Y:S04]  /*6d990*/  STL.64 [R1+0xc9d0], R10 ;  /* 0x00c9d00a01007387 */ /* 0x008fe80000100a00 */
[----:B--2---:R0:W-:Y:S04]  /*6d9a0*/  STL.64 [R1+0xc9c8], R8 ;  /* 0x00c9c80801007387 */ /* 0x0041e80000100a00 */
[----:B0-----:R-:W2:Y:S04]  /*6d9b0*/  LDL.LU.64 R8, [R1+0x10d0] ;  /* 0x0010d00001087983 */ /* 0x001ea80000300a00 */
[----:B------:R-:W3:Y:S01]  /*6d9c0*/  LDL.LU.64 R10, [R1+0x10d8] ;  /* 0x0010d800010a7983 */ /* 0x000ee20000300a00 */
[----:B----4-:R-:W-:Y:S03]  /*6d9d0*/  HMMA.16816.F32.BF16 R16, R20, R4, R16 ;  /* 0x000000041410723c */ /* 0x010fe60000041810 */
[----:B---3--:R-:W-:Y:S04]  /*6d9e0*/  STL.64 [R1+0xc9e8], R10 ;  /* 0x00c9e80a01007387 */ /* 0x008fe80000100a00 */
[----:B--2---:R0:W-:Y:S04]  /*6d9f0*/  STL.64 [R1+0xc9e0], R8 ;  /* 0x00c9e00801007387 */ /* 0x0041e80000100a00 */
[----:B0-----:R-:W2:Y:S04]  /*6da00*/  LDL.LU.64 R8, [R1+0x10e0] ;  /* 0x0010e00001087983 */ /* 0x001ea80000300a00 */
[----:B------:R-:W2:Y:S01]  /*6da10*/  LDL.LU.64 R10, [R1+0x10e8] ;  /* 0x0010e800010a7983 */ /* 0x000ea20000300a00 */
[----:B------:R-:W-:-:S05]  /*6da20*/  IMAD.MOV.U32 R25, RZ, RZ, R3 ;  /* 0x000000ffff197224 */ /* 0x000fca00078e0003 */
[----:B------:R-:W-:Y:S04]  /*6da30*/  STL.64 [R1+0xc978], R24 ;  /* 0x00c9781801007387 */ /* 0x000fe80000100a00 */
[----:B------:R-:W-:Y:S04]  /*6da40*/  STL [R1+0xc924], R29 ;  /* 0x00c9241d01007387 */ /* 0x000fe80000100800 */
[----:B------:R0:W-:Y:S04]  /*6da50*/  STL.64 [R1+0x1f0], R16 ;  /* 0x0001f01001007387 */ /* 0x0001e80000100a00 */
[----:B------:R-:W-:Y:S01]  /*6da60*/  STL.64 [R1+0x1f8], R18 ;  /* 0x0001f81201007387 */ /* 0x000fe20000100a00 */
[----:B0-----:R-:W-:-:S02]  /*6da70*/  IMAD.MOV.U32 R17, RZ, RZ, R4 ;  /* 0x000000ffff117224 */ /* 0x001fc400078e0004 */
[----:B------:R-:W-:Y:S02]  /*6da80*/  IMAD.MOV.U32 R16, RZ, RZ, R5 ;  /* 0x000000ffff107224 */ /* 0x000fe400078e0005 */
[----:B------:R-:W3:Y:S04]  /*6da90*/  LDL.LU.64 R4, [R1+0x40] ;  /* 0x0000400001047983 */ /* 0x000ee80000300a00 */
[----:B------:R-:W-:Y:S01]  /*6daa0*/  STL [R1+0xc928], R17 ;  /* 0x00c9281101007387 */ /* 0x000fe20000100800 */
[----:B------:R-:W-:Y:S02]  /*6dab0*/  IMAD.MOV.U32 R24, RZ, RZ, R2 ;  /* 0x000000ffff187224 */ /* 0x000fe400078e0002 */
[----:B------:R-:W-:Y:S02]  /*6dac0*/  IMAD.MOV.U32 R25, RZ, RZ, R0 ;  /* 0x000000ffff197224 */ /* 0x000fe400078e0000 */
[----:B------:R-:W-:-:S02]  /*6dad0*/  IMAD.MOV.U32 R2, RZ, RZ, R12 ;  /* 0x000000ffff027224 */ /* 0x000fc400078e000c */
[----:B------:R-:W-:Y:S01]  /*6dae0*/  IMAD.MOV.U32 R0, RZ, RZ, R13 ;  /* 0x000000ffff007224 */ /* 0x000fe200078e000d */
[----:B--2---:R-:W-:-:S15]  /*6daf0*/  HMMA.16816.F32.BF16 R8, R20, R12, R8 ;  /* 0x0000000c1408723c */ /* 0x004fde0000041808 */
[----:B------:R-:W-:-:S04]  /*6db00*/  NOP ;  /* 0x0000000000007918 */ /* 0x000fc80000000000 */
[----:B------:R-:W-:Y:S04]  /*6db10*/  STL.64 [R1+0x1e0], R8 ;  /* 0x0001e00801007387 */ /* 0x000fe80000100a00 */
[----:B------:R0:W-:Y:S04]  /*6db20*/  STL.64 [R1+0x1e8], R10 ;  /* 0x0001e80a01007387 */ /* 0x0001e80000100a00 */
[----:B0-----:R-:W2:Y:S04]  /*6db30*/  LDL.LU.64 R10, [R1+0xc9e8] ;  /* 0x00c9e800010a7983 */ /* 0x001ea80000300a00 */
[----:B------:R-:W2:Y:S04]  /*6db40*/  LDL.LU.64 R8, [R1+0xc9e0] ;  /* 0x00c9e00001087983 */ /* 0x000ea80000300a00 */
[----:B------:R-:W2:Y:S02]  /*6db50*/  LDL.LU.64 R12, [R1+0xc9d8] ;  /* 0x00c9d800010c7983 */ /* 0x000ea40000300a00 */
        /* <DEDUP_REMOVED lines=37> */
[----:B0-----:R-:W2:Y:S04]  /*6ddb0*/  LDL.LU.64 R16, [R1+0x19b0] ;  /* 0x0019b00001107983 */ /* 0x001ea80000300a00 */
[----:B------:R-:W4:Y:S01]  /*6ddc0*/  LDL.LU.64 R18, [R1+0x19b8] ;  /* 0x0019b80001127983 */ /* 0x000f220000300a00 */
[----:B---3--:R-:W-:Y:S03]  /*6ddd0*/  HMMA.16816.F32.BF16 R20, R20, R4, R12 ;  /* 0x000000041414723c */ /* 0x008fe6000004180c */
[----:B----4-:R-:W-:Y:S04]  /*6dde0*/  STL.64 [R1+0xc988], R18 ;  /* 0x00c9881201007387 */ /* 0x010fe80000100a00 */
[----:B--2---:R0:W-:Y:S04]  /*6ddf0*/  STL.64 [R1+0xc980], R16 ;  /* 0x00c9801001007387 */ /* 0x0041e80000100a00 */
[----:B0-----:R-:W2:Y:S04]  /*6de00*/  LDL.LU.64 R16, [R1+0x1ab0] ;  /* 0x001ab00001107983 */ /* 0x001ea80000300a00 */
[----:B------:R-:W2:Y:S04]  /*6de10*/  LDL.LU.64 R18, [R1+0x1ab8] ;  /* 0x001ab80001127983 */ /* 0x000ea80000300a00 */
[----:B------:R-:W2:Y:S04]  /*6de20*/  LDL.LU.64 R14, [R1+0xc998] ;  /* 0x00c99800010e7983 */ /* 0x000ea80000300a00 */
[----:B------:R-:W2:Y:S04]  /*6de30*/  LDL.LU.64 R12, [R1+0xc990] ;  /* 0x00c99000010c7983 */ /* 0x000ea80000300a00 */
[----:B------:R0:W-:Y:S02]  /*6de40*/  STL.64 [R1+0x130], R20 ;  /* 0x0001301401007387 */ /* 0x0001e40000100a00 */
[----:B0-----:R-:W-:-:S02]  /*6de50*/  IMAD.MOV.U32 R20, RZ, RZ, R27 ;  /* 0x000000ffff147224 */ /* 0x001fc400078e001b */
[----:B------:R-:W-:Y:S02]  /*6de60*/  IMAD.MOV.U32 R21, RZ, RZ, R26 ;  /* 0x000000ffff157224 */ /* 0x000fe400078e001a */
[----:B------:R-:W-:Y:S02]  /*6de70*/  IMAD.MOV.U32 R11, RZ, RZ, R4 ;  /* 0x000000ffff0b7224 */ /* 0x000fe400078e0004 */
[----:B------:R-:W-:Y:S01]  /*6de80*/  IMAD.MOV.U32 R10, RZ, RZ, R5 ;  /* 0x000000ffff0a7224 */ /* 0x000fe200078e0005 */
[----:B------:R-:W-:Y:S04]  /*6de90*/  STL.64 [R1+0x138], R22 ;  /* 0x0001381601007387 */ /* 0x000fe80000100a00 */
[----:B------:R-:W3:Y:S04]  /*6dea0*/  LDL.LU.64 R4, [R1+0x1600] ;  /* 0x0016000001047983 */ /* 0x000ee80000300a00 */
[----:B------:R-:W3:Y:S01]  /*6deb0*/  LDL.LU.64 R6, [R1+0x1608] ;  /* 0x0016080001067983 */ /* 0x000ee20000300a00 */
        /* <DEDUP_REMOVED lines=18> */
[----:B------:R-:W2:Y:S02]  /*6dfe0*/  LDL.LU.64 R24, [R1+0xc940] ;  /* 0x00c9400001187983 */ /* 0x000ea40000300a00 */
[----:B--2---:R-:W-:-:S15]  /*6dff0*/  HMMA.16816.F32.BF16 R16, R12, R24, R16 ;  /* 0x000000180c10723c */ /* 0x004fde0000041810 */
[----:B------:R-:W-:-:S04]  /*6e000*/  NOP ;  /* 0x0000000000007918 */ /* 0x000fc80000000000 */
[----:B------:R-:W-:Y:S04]  /*6e010*/  STL.64 [R1+0xf0], R16 ;  /* 0x0000f01001007387 */ /* 0x000fe80000100a00 */
[----:B------:R0:W-:Y:S04]  /*6e020*/  STL.64 [R1+0xf8], R18 ;  /* 0x0000f81201007387 */ /* 0x0001e80000100a00 */
[----:B0-----:R-:W2:Y:S04]  /*6e030*/  LDL.LU.64 R18, [R1+0xc938] ;  /* 0x00c9380001127983 */ /* 0x001ea80000300a00 */
[----:B------:R-:W2:Y:S01]  /*6e040*/  LDL.LU.64 R16, [R1+0xc930] ;  /* 0x00c9300001107983 */ /* 0x000ea20000300a00 */
[----:B---3--:R-:W-:Y:S01]  /*6e050*/  HMMA.16816.F32.BF16 R4, R12, R8, R4 ;  /* 0x000000080c04723c */ /* 0x008fe20000041804 */
[----:B------:R-:W-:-:S02]  /*6e060*/  IMAD.MOV.U32 R25, RZ, RZ, R29 ;  /* 0x000000ffff197224 */ /* 0x000fc400078e001d */
[----:B----4-:R-:W-:Y:S01]  /*6e070*/  STL.64 [R1+0xc800], R26 ;  /* 0x00c8001a01007387 */ /* 0x010fe20000100a00 */
[----:B--2---:R-:W-:-:S03]  /*6e080*/  IMAD.MOV.U32 R24, RZ, RZ, R17 ;  /* 0x000000ffff187224 */ /* 0x004fc600078e0011 */
[----:B------:R-:W2:Y:S04]  /*6e090*/  LDL.LU R17, [R1+0xc928] ;  /* 0x00c9280001117983 */ /* 0x000ea80000300800 */
[----:B------:R-:W3:Y:S04]  /*6e0a0*/  LDL.LU R29, [R1+0xc924] ;  /* 0x00c92400011d7983 */ /* 0x000ee80000300800 */
[----:B------:R0:W-:Y:S02]  /*6e0b0*/  STL.64 [R1+0xc850], R24 ;  /* 0x00c8501801007387 */ /* 0x0001e40000100a00 */
[----:B0-----:R-:W-:-:S02]  /*6e0c0*/  IMAD.MOV.U32 R24, RZ, RZ, R18 ;  /* 0x000000ffff187224 */ /* 0x001fc400078e0012 */
[----:B------:R-:W-:Y:S01]  /*6e0d0*/  IMAD.MOV.U32 R25, RZ, RZ, R28 ;  /* 0x000000ffff197224 */ /* 0x000fe200078e001c */
[----:B------:R-:W4:Y:S04]  /*6e0e0*/  LDL.LU R18, [R1+0xc920] ;  /* 0x00c9200001127983 */ /* 0x000f280000300800 */
[----:B------:R0:W-:Y:S01]  /*6e0f0*/  STL.64 [R1+0xc868], R24 ;  /* 0x00c8681801007387 */ /* 0x0001e20000100a00 */
[----:B------:R-:W-:-:S03]  /*6e100*/  IMAD.MOV.U32 R28, RZ, RZ, R7 ;  /* 0x000000ffff1c7224 */ /* 0x000fc600078e0007 */
[----:B0-----:R-:W2:Y:S04]  /*6e110*/  LDL.LU.64 R24, [R1+0x1480] ;  /* 0x0014800001187983 */ /* 0x001ea80000300a00 */
[----:B------:R-:W2:Y:S04]  /*6e120*/  LDL.LU.64 R26, [R1+0x1488] ;  /* 0x00148800011a7983 */ /* 0x000ea80000300a00 */
[----:B------:R-:W-:Y:S04]  /*6e130*/  STL.64 [R1+0xe0], R4 ;  /* 0x0000e00401007387 */ /* 0x000fe80000100a00 */
[----:B------:R0:W-:Y:S04]  /*6e140*/  STL [R1+0xe8], R6 ;  /* 0x0000e80601007387 */ /* 0x0001e80000100800 */
[----:B0-----:R-:W2:Y:S04]  /*6e150*/  LDL.LU.64 R6, [R1+0xc918] ;  /* 0x00c9180001067983 */ /* 0x001ea80000300a00 */
[----:B------:R-:W2:Y:S04]  /*6e160*/  LDL.LU.64 R4, [R1+0xc910] ;  /* 0x00c9100001047983 */ /* 0x000ea80000300a00 */
[----:B------:R-:W-:Y:S01]  /*6e170*/  STL [R1+0xb888], R28 ;  /* 0x00b8881c01007387 */ /* 0x000fe20000100800 */
[----:B--2---:R-:W-:-:S15]  /*6e180*/  HMMA.16816.F32.BF16 R24, R12, R4, R24 ;  /* 0x000000040c18723c */ /* 0x004fde0000041818 */
[----:B------:R-:W-:-:S04]  /*6e190*/  NOP ;  /* 0x0000000000007918 */ /* 0x000fc80000000000 */
[----:B------:R0:W-:Y:S04]  /*6e1a0*/  STL.64 [R1+0xd0], R24 ;  /* 0x0000d01801007387 */ /* 0x0001e80000100a00 */
[----:B------:R-:W-:Y:S01]  /*6e1b0*/  STL.64 [R1+0xd8], R26 ;  /* 0x0000d81a01007387 */ /* 0x000fe20000100a00 */
[----:B0-----:R-:W-:Y:S02]  /*6e1c0*/  IMAD.MOV.U32 R24, RZ, RZ, R19 ;  /* 0x000000ffff187224 */ /* 0x001fe400078e0013 */
[----:B------:R-:W-:Y:S01]  /*6e1d0*/  IMAD.MOV.U32 R25, RZ, RZ, R3 ;  /* 0x000000ffff197224 */ /* 0x000fe200078e0003 */
[----:B------:R-:W2:Y:S04]  /*6e1e0*/  LDL.LU R19, [R1+0xc90c] ;  /* 0x00c90c0001137983 */ /* 0x000ea80000300800 */
[----:B------:R0:W-:Y:S02]  /*6e1f0*/  STL.64 [R1+0xc880], R24 ;  /* 0x00c8801801007387 */ /* 0x0001e40000100a00 */
[----:B0-----:R-:W-:-:S02]  /*6e200*/  IMAD.MOV.U32 R24, RZ, RZ, R2 ;  /* 0x000000ffff187224 */ /* 0x001fc400078e0002 */
[----:B------:R-:W-:-:S05]  /*6e210*/  IMAD.MOV.U32 R25, RZ, RZ, R0 ;  /* 0x000000ffff197224 */ /* 0x000fca00078e0000 */
[----:B------:R0:W-:Y:S04]  /*6e220*/  STL.64 [R1+0xc898], R24 ;  /* 0x00c8981801007387 */ /* 0x0001e80000100a00 */
[----:B0-----:R-:W2:Y:S04]  /*6e230*/  LDL.LU.64 R24, [R1+0x1370] ;  /* 0x0013700001187983 */ /* 0x001ea80000300a00 */
[----:B------:R-:W2:Y:S04]  /*6e240*/  LDL.LU.64 R26, [R1+0x1378] ;  /* 0x00137800011a7983 */ /* 0x000ea80000300a00 */
[----:B------:R-:W-:Y:S01]  /*6e250*/  STL.64 [R1+0xc830], R6 ;  /* 0x00c8300601007387 */ /* 0x000fe20000100a00 */
[----:B--2---:R-:W-:Y:S01]  /*6e260*/  HMMA.16816.F32.BF16 R20, R12, R20, R24 ;  /* 0x000000140c14723c */ /* 0x004fe20000041818 */
[----:B------:R-:W-:-:S02]  /*6e270*/  IMAD.MOV.U32 R24, RZ, RZ, R17 ;  /* 0x000000ffff187224 */ /* 0x000fc400078e0011 */
[----:B------:R-:W-:Y:S01]  /*6e280*/  IMAD.MOV.U32 R25, RZ, RZ, R16 ;  /* 0x000000ffff197224 */ /* 0x000fe200078e0010 */
[----:B------:R-:W2:Y:S04]  /*6e290*/  LDL.LU R17, [R1+0xc908] ;  /* 0x00c9080001117983 */ /* 0x000ea80000300800 */
[----:B------:R-:W2:Y:S04]  /*6e2a0*/  LDL.LU R16, [R1+0xc904] ;  /* 0x00c9040001107983 */ /* 0x000ea80000300800 */
[----:B------:R0:W-:Y:S04]  /*6e2b0*/  STL.64 [R1+0xc8b0], R24 ;  /* 0x00c8b01801007387 */ /* 0x0001e80000100a00 */
[----:B0-----:R-:W2:Y:S01]  /*6e2c0*/  LDL.LU R24, [R1+0xa0] ;  /* 0x0000a00001187983 */ /* 0x001ea20000300800 */
[----:B---3--:R-:W-:-:S03]  /*6e2d0*/  IMAD.MOV.U32 R25, RZ, RZ, R29 ;  /* 0x000000ffff197224 */ /* 0x008fc600078e001d */
[----:B------:R-:W3:Y:S04]  /*6e2e0*/  LDL.LU R29, [R1+0xc900] ;  /* 0x00c90000011d7983 */ /* 0x000ee80000300800 */
[----:B--2---:R0:W-:Y:S02]  /*6e2f0*/  STL.64 [R1+0xc8c8], R24 ;  /* 0x00c8c81801007387 */ /* 0x0041e40000100a00 */
[----:B0-----:R-:W-:Y:S02]  /*6e300*/  IMAD.MOV.U32 R24, RZ, RZ, R19 ;  /* 0x000000ffff187224 */ /* 0x001fe400078e0013 */
[----:B----4-:R-:W-:-:S05]  /*6e310*/  IMAD.MOV.U32 R25, RZ, RZ, R18 ;  /* 0x000000ffff197224 */ /* 0x010fca00078e0012 */
[----:B------:R0:W-:Y:S02]  /*6e320*/  STL.64 [R1+0xc8e0], R24 ;  /* 0x00c8e01801007387 */ /* 0x0001e40000100a00 */
[----:B0-----:R-:W-:Y:S02]  /*6e330*/  IMAD.MOV.U32 R24, RZ, RZ, R17 ;  /* 0x000000ffff187224 */ /* 0x001fe400078e0011 */
[----:B------:R-:W-:Y:S02]  /*6e340*/  IMAD.MOV.U32 R25, RZ, RZ, R16 ;  /* 0x000000ffff197224 */ /* 0x000fe400078e0010 */
        /* <DEDUP_REMOVED lines=28> */
[----:B------:R-:W-:Y:S02]  /*6e510*/  IMAD.MOV.U32 R2, RZ, RZ, R22 ;  /* 0x000000ffff027224 */ /* 0x000fe400078e0016 */
[----:B------:R-:W-:Y:S02]  /*6e520*/  IMAD.MOV.U32 R0, RZ, RZ, R23 ;  /* 0x000000ffff007224 */ /* 0x000fe400078e0017 */
[----:B---3--:R-:W0:Y:S04]  /*6e530*/  LDSM.16.MT88.4 R20, [R29+UR5+0x4080] ;  /* 0x004080051d14783b */ /* 0x008e280008004200 */
[----:B----4-:R-:W-:Y:S04]  /*6e540*/  STL.64 [R1+0xc8f0], R18 ;  /* 0x00c8f01201007387 */ /* 0x010fe80000100a00 */
[----:B--2---:R1:W-:Y:S04]  /*6e550*/  STL.64 [R1+0xc8e8], R16 ;  /* 0x00c8e81001007387 */ /* 0x0043e80000100a00 */
[----:B-1----:R-:W2:Y:S04]  /*6e560*/  LDL.LU.64 R16, [R1+0x1270] ;  /* 0x0012700001107983 */ /* 0x002ea80000300a00 */
[----:B------:R-:W2:Y:S04]  /*6e570*/  LDL.LU.64 R18, [R1+0x1278] ;  /* 0x0012780001127983 */ /* 0x000ea80000300a00 */
[----:B------:R-:W3:Y:S04]  /*6e580*/  LDL.LU.64 R4, [R1+0x1080] ;  /* 0x0010800001047983 */ /* 0x000ee80000300a00 */
[----:B------:R-:W3:Y:S04]  /*6e590*/  LDL.LU.64 R6, [R1+0x1088] ;  /* 0x0010880001067983 */ /* 0x000ee80000300a00 */
[----:B------:R-:W-:Y:S04]  /*6e5a0*/  STL [R1+0xb8ac], R0 ;  /* 0x00b8ac0001007387 */ /* 0x000fe80000100800 */
[----:B------:R-:W-:Y:S04]  /*6e5b0*/  STL [R1+0xb8a8], R2 ;  /* 0x00b8a80201007387 */ /* 0x000fe80000100800 */
[----:B------:R-:W-:Y:S04]  /*6e5c0*/  STL [R1+0xb890], R3 ;  /* 0x00b8900301007387 */ /* 0x000fe80000100800 */
[----:B------:R-:W-:Y:S04]  /*6e5d0*/  STL [R1+0xb88c], R8 ;  /* 0x00b88c0801007387 */ /* 0x000fe80000100800 */
[----:B0-----:R-:W-:Y:S04]  /*6e5e0*/  STL.64 [R1+0xc728], R22 ;  /* 0x00c7281601007387 */ /* 0x001fe80000100a00 */
[----:B------:R0:W-:Y:S02]  /*6e5f0*/  STL.64 [R1+0xc720], R20 ;  /* 0x00c7201401007387 */ /* 0x0001e40000100a00 */
[----:B0-----:R-:W-:-:S02]  /*6e600*/  IMAD.MOV.U32 R20, RZ, RZ, R11 ;  /* 0x000000ffff147224 */ /* 0x001fc400078e000b */
[----:B------:R-:W-:Y:S01]  /*6e610*/  IMAD.MOV.U32 R21, RZ, RZ, R10 ;  /* 0x000000ffff157224 */ /* 0x000fe200078e000a */
[----:B------:R-:W4:Y:S04]  /*6e620*/  LDL.LU R11, [R1+0xc8fc] ;  /* 0x00c8fc00010b7983 */ /* 0x000f280000300800 */
[----:B------:R-:W3:Y:S04]  /*6e630*/  LDL.LU R10, [R1+0xc8f8] ;  /* 0x00c8f800010a7983 */ /* 0x000ee80000300800 */
[----:B------:R-:W3:Y:S04]  /*6e640*/  LDL R22, [R1+0x48] ;  /* 0x0000480001167983 */ /* 0x000ee80000100800 */
[----:B------:R-:W3:Y:S01]  /*6e650*/  LDL R23, [R1+0x4c] ;  /* 0x00004c0001177983 */ /* 0x000ee20000100800 */
        /* <DEDUP_REMOVED lines=42> */
[C---:B---3--:R-:W-:Y:S08]  /*6e900*/  HMMA.16816.F32.BF16 R4, R12.reuse, R20, R4 ;  /* 0x000000140c04723c */ /* 0x048ff00000041804 */
[----:B--2---:R-:W-:Y:S01]  /*6e910*/  HMMA.16816.F32.BF16 R24, R12, R24, R16 ;  /* 0x000000180c18723c */ /* 0x004fe20000041810 */
[----:B------:R-:W2:Y:S04]  /*6e920*/  LDL.LU.64 R18, [R1+0xc848] ;  /* 0x00c8480001127983 */ /* 0x000ea80000300a00 */
[----:B------:R-:W2:Y:S04]  /*6e930*/  LDL.LU.64 R16, [R1+0xc840] ;  /* 0x00c8400001107983 */ /* 0x000ea80000300a00 */
[----:B------:R-:W3:Y:S10]  /*6e940*/  LDL.LU R12, [R1+0x820] ;  /* 0x00082000010c7983 */ /* 0x000ef40000300800 */
[----:B------:R-:W-:Y:S04]  /*6e950*/  STL.64 [R1+0x1180], R24 ;  /* 0x0011801801007387 */ /* 0x000fe80000100a00 */
[----:B------:R0:W-:Y:S04]  /*6e960*/  STL.64 [R1+0x1188], R26 ;  /* 0x0011881a01007387 */ /* 0x0001e80000100a00 */
[----:B------:R-:W-:Y:S04]  /*6e970*/  STL.64 [R1+0x1170], R4 ;  /* 0x0011700401007387 */ /* 0x000fe80000100a00 */
[----:B------:R-:W-:Y:S04]  /*6e980*/  STL.64 [R1+0x1178], R6 ;  /* 0x0011780601007387 */ /* 0x000fe80000100a00 */
[----:B------:R-:W3:Y:S04]  /*6e990*/  LDL.LU R13, [R1+0x824] ;  /* 0x00082400010d7983 */ /* 0x000ee80000300800 */
[----:B------:R-:W2:Y:S04]  /*6e9a0*/  LDL.LU R14, [R1+0x828] ;  /* 0x00082800010e7983 */ /* 0x000ea80000300800 */
[----:B------:R-:W2:Y:S04]  /*6e9b0*/  LDL.LU R15, [R1+0x82c] ;  /* 0x00082c00010f7983 */ /* 0x000ea80000300800 */
[----:B0-----:R-:W2:Y:S04]  /*6e9c0*/  LDL R26, [R1+0x8] ;  /* 0x00000800011a7983 */ /* 0x001ea80000100800 */
[----:B------:R-:W2:Y:S04]  /*6e9d0*/  LDL R27, [R1+0xc] ;  /* 0x00000c00011b7983 */ /* 0x000ea80000100800 */
[----:B--2---:R0:W-:Y:S04]  /*6e9e0*/  STL.64 [R1+0xc818], R26 ;  /* 0x00c8181a01007387 */ /* 0x0041e80000100a00 */
[----:B0-----:R-:W2:Y:S04]  /*6e9f0*/  LDL R26, [R1+0x18] ;  /* 0x00001800011a7983 */ /* 0x001ea80000100800 */
[----:B------:R-:W2:Y:S04]  /*6ea00*/  LDL R27, [R1+0x1c] ;  /* 0x00001c00011b7983 */ /* 0x000ea80000100800 */
[----:B--2---:R-:W-:Y:S04]  /*6ea10*/  STL.64 [R1+0xc838], R26 ;  /* 0x00c8381a01007387 */ /* 0x004fe80000100a00 */
[----:B------:R-:W-:Y:S04]  /*6ea20*/  STL.64 [R1+0xc7d0], R14 ;  /* 0x00c7d00e01007387 */ /* 0x000fe80000100a00 */
[----:B---3--:R0:W-:Y:S04]  /*6ea30*/  STL.64 [R1+0xc7c8], R12 ;  /* 0x00c7c80c01007387 */ /* 0x0081e80000100a00 */
[----:B0-----:R-:W2:Y:S04]  /*6ea40*/  LDL.LU R12, [R1+0x830] ;  /* 0x00083000010c7983 */ /* 0x001ea80000300800 */
[----:B------:R-:W2:Y:S04]  /*6ea50*/  LDL.LU R13, [R1+0x834] ;  /* 0x00083400010d7983 */ /* 0x000ea80000300800 */
[----:B------:R-:W3:Y:S04]  /*6ea60*/  LDL.LU R14, [R1+0x838] ;  /* 0x00083800010e7983 */ /* 0x000ee80000300800 */
[----:B------:R-:W3:Y:S04]  /*6ea70*/  LDL.LU R15, [R1+0x83c] ;  /* 0x00083c00010f7983 */ /* 0x000ee80000300800 */
[----:B------:R-:W2:Y:S04]  /*6ea80*/  LDL.LU R4, [R1+0x870] ;  /* 0x0008700001047983 */ /* 0x000ea80000300800 */
[----:B------:R-:W4:Y:S04]  /*6ea90*/  LDL.LU R5, [R1+0x874] ;  /* 0x0008740001057983 */ /* 0x000f280000300800 */
[----:B------:R-:W4:Y:S04]  /*6eaa0*/  LDL.LU R6, [R1+0x878] ;  /* 0x0008780001067983 */ /* 0x000f280000300800 */
[----:B------:R-:W4:Y:S04]  /*6eab0*/  LDL.LU R7, [R1+0x87c] ;  /* 0x00087c0001077983 */ /* 0x000f280000300800 */
[----:B------:R-:W4:Y:S04]  /*6eac0*/  LDL.64 R26, [R1+0x28] ;  /* 0x00002800011a7983 */ /* 0x000f280000100a00 */
[----:B---3--:R-:W-:Y:S04]  /*6ead0*/  STL.64 [R1+0xc7f8], R14 ;  /* 0x00c7f80e01007387 */ /* 0x008fe80000100a00 */
[----:B--2---:R0:W-:Y:S04]  /*6eae0*/  STL.64 [R1+0xc7f0], R12 ;  /* 0x00c7f00c01007387 */ /* 0x0041e80000100a00 */
[----:B0-----:R-:W2:Y:S04]  /*6eaf0*/  LDL.LU R12, [R1+0x840] ;  /* 0x00084000010c7983 */ /* 0x001ea80000300800 */
[----:B------:R-:W2:Y:S04]  /*6eb00*/  LDL.LU R13, [R1+0x844] ;  /* 0x00084400010d7983 */ /* 0x000ea80000300800 */
[----:B------:R-:W3:Y:S04]  /*6eb10*/  LDL.LU R14, [R1+0x848] ;  /* 0x00084800010e7983 */ /* 0x000ee80000300800 */
[----:B------:R-:W3:Y:S04]  /*6eb20*/  LDL.LU R15, [R1+0x84c] ;  /* 0x00084c00010f7983 */ /* 0x000ee80000300800 */
        /* <DEDUP_REMOVED lines=10> */
[----:B------:R-:W2:Y:S04]  /*6ebd0*/  LDL.LU R14, [R1+0x868] ;  /* 0x00086800010e7983 */ /* 0x000ea80000300800 */
[----:B------:R-:W2:Y:S04]  /*6ebe0*/  LDL.LU R15, [R1+0x86c] ;  /* 0x00086c00010f7983 */ /* 0x000ea80000300800 */
[----:B------:R0:W-:Y:S04]  /*6ebf0*/  STL.64 [R1+0xc738], R22 ;  /* 0x00c7381601007387 */ /* 0x0001e80000100a00 */
[----:B0-----:R-:W3:Y:S04]  /*6ec00*/  LDL.64 R22, [R1+0xa8] ;  /* 0x0000a80001167983 */ /* 0x001ee80000100a00 */
[----:B---3--:R0:W-:Y:S04]  /*6ec10*/  STL.64 [R1+0xc798], R22 ;  /* 0x00c7981601007387 */ /* 0x0081e80000100a00 */
[----:B------:R-:W3:Y:S04]  /*6ec20*/  LDL.LU R20, [R1+0x1000] ;  /* 0x0010000001147983 */ /* 0x000ee80000300800 */
[----:B------:R-:W3:Y:S04]  /*6ec30*/  LDL.LU R21, [R1+0x1004] ;  /* 0x0010040001157983 */ /* 0x000ee80000300800 */
[----:B0-----:R-:W2:Y:S04]  /*6ec40*/  LDL.LU R22, [R1+0x1008] ;  /* 0x0010080001167983 */ /* 0x001ea80000300800 */
[----:B------:R-:W2:Y:S04]  /*6ec50*/  LDL.LU R23, [R1+0x100c] ;  /* 0x00100c0001177983 */ /* 0x000ea80000300800 */
[----:B--2---:R0:W-:Y:S04]  /*6ec60*/  STL.64 [R1+0xc7a8], R22 ;  /* 0x00c7a81601007387 */ /* 0x0041e80000100a00 */
[----:B---3--:R-:W-:Y:S04]  /*6ec70*/  STL.64 [R1+0xc7a0], R20 ;  /* 0x00c7a01401007387 */ /* 0x008fe80000100a00 */
[----:B0-----:R-:W2:Y:S01]  /*6ec80*/  LDL.64 R22, [R1+0xc8] ;  /* 0x0000c80001167983 */ /* 0x001ea20000100a00 */
[----:B----4-:R-:W-:Y:S01]  /*6ec90*/  HMMA.16816.F32.BF16 R4, R16, R26, R4 ;  /* 0x0000001a1004723c */ /* 0x010fe20000041804 */
[----:B------:R-:W-:-:S02]  /*6eca0*/  IMAD.MOV.U32 R8, RZ, RZ, R26 ;  /* 0x000000ffff087224 */ /* 0x000fc400078e001a */
[----:B------:R-:W-:Y:S01]  /*6ecb0*/  IMAD.MOV.U32 R3, RZ, RZ, R27 ;  /* 0x000000ffff037224 */ /* 0x000fe200078e001b */
[----:B--2---:R0:W-:Y:S04]  /*6ecc0*/  STL.64 [R1+0xc7b0], R22 ;  /* 0x00c7b01601007387 */ /* 0x0041e80000100a00 */
[----:B0-----:R-:W2:Y:S04]  /*6ecd0*/  LDL.64 R22, [R1+0x38] ;  /* 0x0000380001167983 */ /* 0x001ea80000100a00 */
[----:B------:R-:W3:Y:S07]  /*6ece0*/  LDL.LU.64 R26, [R1+0xc838] ;  /* 0x00c83800011a7983 */ /* 0x000eee0000300a00 */
[----:B------:R0:W-:Y:S04]  /*6ecf0*/  STL.64 [R1+0x870], R4 ;  /* 0x0008700401007387 */ /* 0x0001e80000100a00 */
[----:B------:R1:W-:Y:S01]  /*6ed00*/  STL [R1+0x878], R6 ;  /* 0x0008780601007387 */ /* 0x0003e20000100800 */
[----:B0-----:R-:W-:-:S03]  /*6ed10*/  IMAD.MOV.U32 R5, RZ, RZ, R7 ;  /* 0x000000ffff057224 */ /* 0x001fc600078e0007 */
[----:B-1----:R-:W4:Y:S04]  /*6ed20*/  LDL.LU.64 R6, [R1+0xc830] ;  /* 0x00c8300001067983 */ /* 0x002f280000300a00 */
[----:B------:R-:W-:Y:S01]  /*6ed30*/  STL [R1+0xb738], R5 ;  /* 0x00b7380501007387 */ /* 0x000fe20000100800 */
[----:B---3--:R-:W-:Y:S03]  /*6ed40*/  HMMA.16816.F32.BF16 R24, R16, R26, R12 ;  /* 0x0000001a1018723c */ /* 0x008fe6000004180c */
[----:B------:R-:W3:Y:S04]  /*6ed50*/  LDL.LU.64 R14, [R1+0xc828] ;  /* 0x00c82800010e7983 */ /* 0x000ee80000300a00 */
[----:B------:R-:W3:-:S12]  /*6ed60*/  LDL.LU.64 R12, [R1+0xc820] ;  /* 0x00c82000010c7983 */ /* 0x000ed80000300a00 */
[----:B------:R-:W-:Y:S04]  /*6ed70*/  STL.64 [R1+0x860], R24 ;  /* 0x0008601801007387 */ /* 0x000fe80000100a00 */
[----:B------:R0:W-:Y:S04]  /*6ed80*/  STL.64 [R1+0x868], R26 ;  /* 0x0008681a01007387 */ /* 0x0001e80000100a00 */
[----:B0-----:R-:W3:Y:S02]  /*6ed90*/  LDL.LU.64 R26, [R1+0xc818] ;  /* 0x00c81800011a7983 */ /* 0x001ee40000300a00 */
[----:B---3--:R-:W-:Y:S02]  /*6eda0*/  HMMA.16816.F32.BF16 R24, R16, R26, R12 ;  /* 0x0000001a1018723c */ /* 0x008fe4000004180c */
[----:B------:R-:W3:Y:S04]  /*6edb0*/  LDL.LU.64 R14, [R1+0xc810] ;  /* 0x00c81000010e7983 */ /* 0x000ee80000300a00 */
[----:B------:R-:W3:-:S13]  /*6edc0*/  LDL.LU.64 R12, [R1+0xc808] ;  /* 0x00c80800010c7983 */ /* 0x000eda0000300a00 */
[----:B------:R-:W-:Y:S04]  /*6edd0*/  STL.64 [R1+0x850], R24 ;  /* 0x0008501801007387 */ /* 0x000fe80000100a00 */
[----:B------:R0:W-:Y:S04]  /*6ede0*/  STL.64 [R1+0x858], R26 ;  /* 0x0008581a01007387 */ /* 0x0001e80000100a00 */
[----:B0-----:R-:W3:Y:S01]  /*6edf0*/  LDL.LU.64 R26, [R1+0xc800] ;  /* 0x00c80000011a7983 */ /* 0x001ee20000300a00 */
[----:B----4-:R-:W-:Y:S01]  /*6ee00*/  IMAD.MOV.U32 R24, RZ, RZ, R7 ;  /* 0x000000ffff187224 */ /* 0x010fe200078e0007 */
[----:B---3--:R-:W-:-:S15]  /*6ee10*/  HMMA.16816.F32.BF16 R12, R16, R26, R12 ;  /* 0x0000001a100c723c */ /* 0x008fde000004180c */
[----:B------:R-:W-:-:S04]  /*6ee20*/  NOP ;  /* 0x0000000000007918 */ /* 0x000fc80000000000 */
[----:B------:R-:W-:Y:S04]  /*6ee30*/  STL.64 [R1+0x840], R12 ;  /* 0x0008400c01007387 */ /* 0x000fe80000100a00 */
[----:B------:R0:W-:Y:S04]  /*6ee40*/  STL.64 [R1+0x848], R14 ;  /* 0x0008480e01007387 */ /* 0x0001e80000100a00 */
[----:B0-----:R-:W3:Y:S04]  /*6ee50*/  LDL.LU.64 R14, [R1+0xc7f8] ;  /* 0x00c7f800010e7983 */ /* 0x001ee80000300a00 */
[----:B------:R-:W3:Y:S04]  /*6ee60*/  LDL.LU.64 R12, [R1+0xc7f0] ;  /* 0x00c7f000010c7983 */ /* 0x000ee80000300a00 */
[----:B------:R0:W-:Y:S04]  /*6ee70*/  STL [R1+0xc70c], R26 ;  /* 0x00c70c1a01007387 */ /* 0x0001e80000100800 */
[----:B------:R1:W-:Y:S04]  /*6ee80*/  STL [R1+0xc708], R27 ;  /* 0x00c7081b01007387 */ /* 0x0003e80000100800 */
[----:B------:R-:W4:Y:S04]  /*6ee90*/  LDL.LU R7, [R1+0xc7e8] ;  /* 0x00c7e80001077983 */ /* 0x000f280000300800 */
[----:B------:R-:W2:Y:S01]  /*6eea0*/  LDL.LU R25, [R1+0xff4] ;  /* 0x000ff40001197983 */ /* 0x000ea20000300800 */
[----:B0-----:R-:W-:-:S02]  /*6eeb0*/  IMAD.MOV.U32 R26, RZ, RZ, R10 ;  /* 0x000000ffff1a7224 */ /* 0x001fc400078e000a */
[----:B-1----:R-:W-:Y:S01]  /*6eec0*/  IMAD.MOV.U32 R27, RZ, RZ, R11 ;  /* 0x000000ffff1b7224 */ /* 0x002fe200078e000b */
[----:B------:R-:W3:Y:S04]  /*6eed0*/  LDL.LU R10, [R1+0xc7e4] ;  /* 0x00c7e400010a7983 */ /* 0x000ee80000300800 */
[----:B------:R-:W3:Y:S04]  /*6eee0*/  LDL.LU R11, [R1+0xc7e0] ;  /* 0x00c7e000010b7983 */ /* 0x000ee80000300800 */
[----:B------:R-:W-:Y:S01]  /*6eef0*/  STL.64 [R1+0xc7c0], R26 ;  /* 0x00c7c01a01007387 */ /* 0x000fe20000100a00 */
[----:B---3--:R-:W-:Y:S03]  /*6ef00*/  HMMA.16816.F32.BF16 R12, R16, R10, R12 ;  /* 0x0000000a100c723c */ /* 0x008fe6000004180c */
[----:B--2---:R0:W-:Y:S02]  /*6ef10*/  STL.64 [R1+0xc7b8], R24 ;  /* 0x00c7b81801007387 */ /* 0x0041e40000100a00 */
[----:B0-----:R-:W-:-:S02]  /*6ef20*/  IMAD.MOV.U32 R24, RZ, RZ, R6 ;  /* 0x000000ffff187224 */ /* 0x001fc400078e0006 */
[----:B----4-:R-:W-:Y:S01]  /*6ef30*/  IMAD.MOV.U32 R25, RZ, RZ, R7 ;  /* 0x000000ffff197224 */ /* 0x010fe200078e0007 */
[----:B------:R-:W2:Y:S04]  /*6ef40*/  LDL.LU R6, [R1+0xc7dc] ;  /* 0x00c7dc0001067983 */ /* 0x000ea80000300800 */
[----:B------:R-:W2:Y:S04]  /*6ef50*/  LDL.LU R7, [R1+0xc7d8] ;  /* 0x00c7d80001077983 */ /* 0x000ea80000300800 */
[----:B------:R-:W3:Y:S04]  /*6ef60*/  LDL.LU R26, [R1+0x1028] ;  /* 0x00102800011a7983 */ /* 0x000ee80000300800 */
[----:B------:R-:W3:Y:S04]  /*6ef70*/  LDL.LU R27, [R1+0x102c] ;  /* 0x00102c00011b7983 */ /* 0x000ee80000300800 */
[----:B------:R-:W-:Y:S04]  /*6ef80*/  STL.64 [R1+0x830], R12 ;  /* 0x0008300c01007387 */ /* 0x000fe80000100a00 */
[----:B------:R0:W-:Y:S04]  /*6ef90*/  STL.64 [R1+0x838], R14 ;  /* 0x0008380e01007387 */ /* 0x0001e80000100a00 */
[----:B0-----:R-:W4:Y:S04]  /*6efa0*/  LDL.LU.64 R14, [R1+0xc7d0] ;  /* 0x00c7d000010e7983 */ /* 0x001f280000300a00 */
[----:B------:R-:W4:Y:S04]  /*6efb0*/  LDL.LU.64 R12, [R1+0xc7c8] ;  /* 0x00c7c800010c7983 */ /* 0x000f280000300a00 */
[----:B------:R-:W-:Y:S04]  /*6efc0*/  STL [R1+0xc6e4], R10 ;  /* 0x00c6e40a01007387 */ /* 0x000fe80000100800 */
[----:B------:R-:W-:Y:S01]  /*6efd0*/  STL [R1+0xc6e0], R11 ;  /* 0x00c6e00b01007387 */ /* 0x000fe20000100800 */
[----:B------:R-:W-:-:S02]  /*6efe0*/  IMAD.MOV.U32 R2, RZ, RZ, R22 ;  /* 0x000000ffff027224 */ /* 0x000fc400078e0016 */
[----:B------:R-:W-:Y:S01]  /*6eff0*/  IMAD.MOV.U32 R0, RZ, RZ, R23 ;  /* 0x000000ffff007224 */ /* 0x000fe200078e0017 */
[----:B--2---:R0:W-:Y:S04]  /*6f000*/  STL.64 [R1+0xc6d8], R6 ;  /* 0x00c6d80601007387 */ /* 0x0041e80000100a00 */
[----:B------:R-:W2:Y:S01]  /*6f010*/  LDL.LU R4, [R1+0x1010] ;  /* 0x0010100001047983 */ /* 0x000ea20000300800 */
[----:B----4-:R-:W-:-:S15]  /*6f020*/  HMMA.16816.F32.BF16 R12, R16, R6, R12 ;  /* 0x00000006100c723c */ /* 0x010fde000004180c */
[----:B------:R-:W-:-:S04]  /*6f030*/  NOP ;  /* 0x0000000000007918 */ /* 0x000fc80000000000 */
[----:B------:R-:W-:Y:S04]  /*6f040*/  STL.64 [R1+0x820], R12 ;  /* 0x0008200c01007387 */ /* 0x000fe80000100a00 */
[----:B------:R-:W-:Y:S04]  /*6f050*/  STL.64 [R1+0x828], R14 ;  /* 0x0008280e01007387 */ /* 0x000fe80000100a00 */
[----:B------:R-:W1:Y:S01]  /*6f060*/  LDSM.16.MT88.4 R12, [R29+UR5+0x4100] ;  /* 0x004100051d0c783b */ /* 0x000e620008004200 */
[C---:B---3--:R-:W-:Y:S03]  /*6f070*/  HMMA.16816.F32.BF16 R24, R16.reuse, R22, R24 ;  /* 0x000000161018723c */ /* 0x048fe60000041818 */
[----:B------:R-:W2:Y:S04]  /*6f080*/  LDL.LU R5, [R1+0x1014] ;  /* 0x0010140001057983 */ /* 0x000ea80000300800 */
[----:B0-----:R-:W2:Y:S04]  /*6f090*/  LDL.LU R6, [R1+0x1018] ;  /* 0x0010180001067983 */ /* 0x001ea80000300800 */
[----:B------:R-:W2:Y:S04]  /*6f0a0*/  LDL.LU R7, [R1+0x101c] ;  /* 0x00101c0001077983 */ /* 0x000ea80000300800 */
[----:B-1----:R0:W-:Y:S04]  /*6f0b0*/  STL.64 [R1+0xc620], R14 ;  /* 0x00c6200e01007387 */ /* 0x0021e80000100a00 */
[----:B------:R-:W-:Y:S04]  /*6f0c0*/  STL.64 [R1+0xc618], R12 ;  /* 0x00c6180c01007387 */ /* 0x000fe80000100a00 */
[----:B0-----:R-:W3:Y:S04]  /*6f0d0*/  LDL R14, [R1+0xb8] ;  /* 0x0000b800010e7983 */ /* 0x001ee80000100800 */
[----:B------:R-:W3:Y:S04]  /*6f0e0*/  LDL R15, [R1+0xbc] ;  /* 0x0000bc00010f7983 */ /* 0x000ee80000100800 */
[----:B------:R-:W-:Y:S04]  /*6f0f0*/  STL.64 [R1+0x1210], R24 ;  /* 0x0012101801007387 */ /* 0x000fe80000100a00 */
[----:B------:R0:W-:Y:S04]  /*6f100*/  STL.64 [R1+0x1218], R26 ;  /* 0x0012181a01007387 */ /* 0x0001e80000100a00 */
[----:B0-----:R-:W4:Y:S04]  /*6f110*/  LDL.LU.64 R26, [R1+0xc7c0] ;  /* 0x00c7c000011a7983 */ /* 0x001f280000300a00 */
[----:B------:R-:W4:Y:S04]  /*6f120*/  LDL.LU.64 R24, [R1+0xc7b8] ;  /* 0x00c7b80001187983 */ /* 0x000f280000300a00 */
[----:B------:R-:W2:Y:S02]  /*6f130*/  LDL.LU.64 R22, [R1+0xc7b0] ;  /* 0x00c7b00001167983 */ /* 0x000ea40000300a00 */
[----:B--2---:R-:W-:-:S15]  /*6f140*/  HMMA.16816.F32.BF16 R4, R16, R22, R4 ;  /* 0x000000161004723c */ /* 0x004fde0000041804 */
[----:B------:R-:W-:-:S04]  /*6f150*/  NOP ;  /* 0x0000000000007918 */ /* 0x000fc80000000000 */
[----:B------:R0:W-:Y:S04]  /*6f160*/  STL.64 [R1+0x1020], R4 ;  /* 0x0010200401007387 */ /* 0x0001e80000100a00 */
[----:B------:R-:W-:Y:S01]  /*6f170*/  STL.64 [R1+0x1028], R6 ;  /* 0x0010280601007387 */ /* 0x000fe20000100a00 */
[----:B0-----:R-:W-:Y:S02]  /*6f180*/  IMAD.MOV.U32 R5, RZ, RZ, R22 ;  /* 0x000000ffff057224 */ /* 0x001fe400078e0016 */
[----:B------:R-:W-:Y:S02]  /*6f190*/  IMAD.MOV.U32 R4, RZ, RZ, R23 ;  /* 0x000000ffff047224 */ /* 0x000fe400078e0017 */
[----:B------:R-:W3:Y:S04]  /*6f1a0*/  LDL.LU.64 R22, [R1+0xc7a8] ;  /* 0x00c7a80001167983 */ /* 0x000ee80000300a00 */
[----:B------:R-:W3:Y:S02]  /*6f1b0*/  LDL.LU.64 R20, [R1+0xc7a0] ;  /* 0x00c7a00001147983 */ /* 0x000ee40000300a00 */
[----:B---3--:R-:W-:Y:S02]  /*6f1c0*/  HMMA.16816.F32.BF16 R12, R16, R14, R20 ;  /* 0x0000000e100c723c */ /* 0x008fe40000041814 */
[----:B------:R-:W4:-:S15]  /*6f1d0*/  LDL.LU.64 R22, [R1+0xc798] ;  /* 0x00c7980001167983 */ /* 0x000f1e0000300a00 */
[----:B------:R-:W-:Y:S02]  /*6f1e0*/  NOP ;  /* 0x0000000000007918 */ /* 0x000fe40000000000 */
[----:B------:R-:W-:Y:S04]  /*6f1f0*/  STL.64 [R1+0x1010], R12 ;  /* 0x0010100c01007387 */ /* 0x000fe80000100a00 */
[----:B------:R4:W-:Y:S02]  /*6f200*/  STL.64 [R1+0x1018], R14 ;  /* 0x0010180e01007387 */ /* 0x0009e40000100a00 */
[----:B----4-:R-:W-:-:S15]  /*6f210*/  HMMA.16816.F32.BF16 R12, R16, R22, R24 ;  /* 0x00000016100c723c */ /* 0x010fde0000041818 */
[----:B------:R-:W-:-:S04]  /*6f220*/  NOP ;  /* 0x0000000000007918 */ /* 0x000fc80000000000 */
[----:B------:R-:W-:Y:S04]  /*6f230*/  STL.64 [R1+0x1000], R12 ;  /* 0x0010000c01007387 */ /* 0x000fe80000100a00 */
[----:B------:R0:W-:Y:S02]  /*6f240*/  STL.64 [R1+0x1008], R14 ;  /* 0x0010080e01007387 */ /* 0x0001e40000100a00 */
[----:B0-----:R-:W-:Y:S02]  /*6f250*/  IMAD.MOV.U32 R14, RZ, RZ, R8 ;  /* 0x000000ffff0e7224 */ /* 0x001fe400078e0008 */
[----:B------:R-:W-:-:S05]  /*6f260*/  IMAD.MOV.U32 R15, RZ, RZ, R3 ;  /* 0x000000ffff0f7224 */ /* 0x000fca00078e0003 */
[----:B------:R0:W-:Y:S04]  /*6f270*/  STL.64 [R1+0xc730], R14 ;  /* 0x00c7300e01007387 */ /* 0x0001e80000100a00 */
[----:B------:R-:W2:Y:S04]  /*6f280*/  LDL.LU R12, [R1+0x810] ;  /* 0x00081000010c7983 */ /* 0x000ea80000300800 */
[----:B------:R-:W2:Y:S04]  /*6f290*/  LDL.LU R13, [R1+0x814] ;  /* 0x00081400010d7983 */ /* 0x000ea80000300800 */
[----:B0-----:R-:W3:Y:S04]  /*6f2a0*/  LDL.LU R14, [R1+0x818] ;  /* 0x00081800010e7983 */ /* 0x001ee80000300800 */
[----:B------:R-:W3:Y:S04]  /*6f2b0*/  LDL.LU R15, [R1+0x81c] ;  /* 0x00081c00010f7983 */ /* 0x000ee80000300800 */
[----:B---3--:R-:W-:Y:S04]  /*6f2c0*/  STL.64 [R1+0xc748], R14 ;  /* 0x00c7480e01007387 */ /* 0x008fe80000100a00 */
[----:B--2---:R0:W-:Y:S04]  /*6f2d0*/  STL.64 [R1+0xc740], R12 ;  /* 0x00c7400c01007387 */ /* 0x0041e80000100a00 */
[----:B0-----:R-:W2:Y:S04]  /*6f2e0*/  LDL.LU R12, [R1+0xfa0] ;  /* 0x000fa000010c7983 */ /* 0x001ea80000300800 */
[----:B------:R-:W2:Y:S04]  /*6f2f0*/  LDL.LU R13, [R1+0xfa4] ;  /* 0x000fa400010d7983 */ /* 0x000ea80000300800 */
[----:B------:R-:W3:Y:S04]  /*6f300*/  LDL.LU R14, [R1+0xfa8] ;  /* 0x000fa800010e7983 */ /* 0x000ee80000300800 */
[----:B------:R-:W3:Y:S04]  /*6f310*/  LDL.LU R15, [R1+0xfac] ;  /* 0x000fac00010f7983 */ /* 0x000ee80000300800 */
[----:B------:R-:W4:Y:S04]  /*6f320*/  LDL.LU R24, [R1+0xfd0] ;  /* 0x000fd00001187983 */ /* 0x000f280000300800 */
[----:B------:R-:W4:Y:S04]  /*6f330*/  LDL.LU R25, [R1+0xfd4] ;  /* 0x000fd40001197983 */ /* 0x000f280000300800 */
[----:B------:R-:W2:Y:S04]  /*6f340*/  LDL.LU R26, [R1+0xfd8] ;  /* 0x000fd800011a7983 */ /* 0x000ea80000300800 */
[----:B------:R-:W2:Y:S04]  /*6f350*/  LDL.LU R27, [R1+0xfdc] ;  /* 0x000fdc00011b7983 */ /* 0x000ea80000300800 */
[----:B--2---:R-:W-:Y:S04]  /*6f360*/  STL.64 [R1+0xc790], R26 ;  /* 0x00c7901a01007387 */ /* 0x004fe80000100a00 */
[----:B----4-:R0:W-:Y:S04]  /*6f370*/  STL.64 [R1+0xc788], R24 ;  /* 0x00c7881801007387 */ /* 0x0101e80000100a00 */
[----:B0-----:R-:W2:Y:S04]  /*6f380*/  LDL.LU R24, [R1+0xfe0] ;  /* 0x000fe00001187983 */ /* 0x001ea80000300800 */
[----:B------:R-:W2:Y:S04]  /*6f390*/  LDL.LU R25, [R1+0xfe4] ;  /* 0x000fe40001197983 */ /* 0x000ea80000300800 */
[----:B------:R-:W2:Y:S04]  /*6f3a0*/  LDL.LU R26, [R1+0xfe8] ;  /* 0x000fe800011a7983 */ /* 0x000ea80000300800 */
[----:B------:R-:W2:Y:S04]  /*6f3b0*/  LDL.LU R27, [R1+0xfec] ;  /* 0x000fec00011b7983 */ /* 0x000ea80000300800 */
[----:B------:R-:W2:Y:S04]  /*6f3c0*/  LDL.64 R10, [R1+0x98] ;  /* 0x00009800010a7983 */ /* 0x000ea80000100a00 */
[----:B---3--:R0:W-:Y:S04]  /*6f3d0*/  STL.64 [R1+0xc758], R14 ;  /* 0x00c7580e01007387 */ /* 0x0081e80000100a00 */
[----:B------:R-:W-:Y:S04]  /*6f3e0*/  STL.64 [R1+0xc750], R12 ;  /* 0x00c7500c01007387 */ /* 0x000fe80000100a00 */
[----:B0-----:R-:W3:Y:S04]  /*6f3f0*/  LDL.64 R14, [R1+0x68] ;  /* 0x00006800010e7983 */ /* 0x001ee80000100a00 */
[----:B---3--:R0:W-:Y:S04]  /*6f400*/  STL.64 [R1+0xc768], R14 ;  /* 0x00c7680e01007387 */ /* 0x0081e80000100a00 */
[----:B0-----:R-:W3:Y:S01]  /*6f410*/  LDL.64 R14, [R1+0x78] ;  /* 0x00007800010e7983 */ /* 0x001ee20000100a00 */
[----:B------:R-:W-:-:S02]  /*6f420*/  IMAD.MOV.U32 R7, RZ, RZ, R22 ;  /* 0x000000ffff077224 */ /* 0x000fc400078e0016 */
[----:B------:R-:W-:Y:S01]  /*6f430*/  IMAD.MOV.U32 R6, RZ, RZ, R23 ;  /* 0x000000ffff067224 */ /* 0x000fe200078e0017 */
[----:B---3--:R0:W-:Y:S04]  /*6f440*/  STL.64 [R1+0xc780], R14 ;  /* 0x00c7800e01007387 */ /* 0x0081e80000100a00 */
[----:B------:R-:W3:Y:S04]  /*6f450*/  LDL.64 R22, [R1+0x58] ;  /* 0x0000580001167983 */ /* 0x000ee80000100a00 */
[----:B0-----:R-:W4:Y:S04]  /*6f460*/  LDL.64 R14, [R1+0x88] ;  /* 0x00008800010e7983 */ /* 0x001f280000100a00 */
[----:B---3--:R0:W-:Y:S04]  /*6f470*/  STL.64 [R1+0xc760], R22 ;  /* 0x00c7601601007387 */ /* 0x0081e80000100a00 */
[----:B------:R-:W3:Y:S04]  /*6f480*/  LDL.LU R20, [R1+0xfb0] ;  /* 0x000fb00001147983 */ /* 0x000ee80000300800 */
[----:B------:R-:W3:Y:S04]  /*6f490*/  LDL.LU R21, [R1+0xfb4] ;  /* 0x000fb40001157983 */ /* 0x000ee80000300800 */
[----:B0-----:R-:W2:Y:S04]  /*6f4a0*/  LDL.LU R22, [R1+0xfb8] ;  /* 0x000fb80001167983 */ /* 0x001ea80000300800 */
[----:B------:R-:W2:Y:S04]  /*6f4b0*/  LDL.LU R23, [R1+0xfbc] ;  /* 0x000fbc0001177983 */ /* 0x000ea80000300800 */
[----:B--2---:R-:W-:Y:S04]  /*6f4c0*/  STL.64 [R1+0xc778], R22 ;  /* 0x00c7781601007387 */ /* 0x004fe80000100a00 */
[----:B---3--:R0:W-:Y:S04]  /*6f4d0*/  STL.64 [R1+0xc770], R20 ;  /* 0x00c7701401007387 */ /* 0x0081e80000100a00 */
[----:B0-----:R-:W2:Y:S04]  /*6f4e0*/  LDL.LU R20, [R1+0xfc0] ;  /* 0x000fc00001147983 */ /* 0x001ea80000300800 */
[----:B------:R-:W2:Y:S04]  /*6f4f0*/  LDL.LU R21, [R1+0xfc4] ;  /* 0x000fc40001157983 */ /* 0x000ea80000300800 */
[----:B------:R-:W2:Y:S04]  /*6f500*/  LDL.LU R22, [R1+0xfc8] ;  /* 0x000fc80001167983 */ /* 0x000ea80000300800 */
[----:B------:R-:W2:Y:S04]  /*6f510*/  LDL.LU R23, [R1+0xfcc] ;  /* 0x000fcc0001177983 */ /* 0x000ea80000300800 */
[----:B------:R-:W-:Y:S04]  /*6f520*/  STL.64 [R1+0xc6f0], R6 ;  /* 0x00c6f00601007387 */ /* 0x000fe80000100a00 */
[----:B------:R0:W-:Y:S04]  /*6f530*/  STL.64 [R1+0xc6e8], R4 ;  /* 0x00c6e80401007387 */ /* 0x0001e80000100a00 */
[----:B0-----:R-:W3:Y:S04]  /*6f540*/  LDL.LU R4, [R1+0x770] ;  /* 0x0007700001047983 */ /* 0x001ee80000300800 */
[----:B------:R-:W3:Y:S04]  /*6f550*/  LDL.LU R5, [R1+0x774] ;  /* 0x0007740001057983 */ /* 0x000ee80000300800 */
[----:B------:R-:W2:Y:S04]  /*6f560*/  LDL.LU R6, [R1+0x778] ;  /* 0x0007780001067983 */ /* 0x000ea80000300800 */
[----:B------:R-:W2:Y:S01]  /*6f570*/  LDL.LU R7, [R1+0x77c] ;  /* 0x00077c0001077983 */ /* 0x000ea20000300800 */
[C---:B------:R-:W-:Y:S03]  /*6f580*/  HMMA.16816.F32.BF16 R24, R16.reuse, R10, R24 ;  /* 0x0000000a1018723c */ /* 0x040fe60000041818 */
[----:B--2---:R-:W-:Y:S04]  /*6f590*/  STL.64 [R1+0xc700], R6 ;  /* 0x00c7000601007387 */ /* 0x004fe80000100a00 */
[----:B---3--:R0:W-:Y:S04]  /*6f5a0*/  STL.64 [R1+0xc6f8], R4 ;  /* 0x00c6f80401007387 */ /* 0x0081e80000100a00 */
        /* <DEDUP_REMOVED lines=10> */
[----:B------:R-:W-:Y:S04]  /*6f650*/  STL.64 [R1+0xff0], R24 ;  /* 0x000ff01801007387 */ /* 0x000fe80000100a00 */
[----:B------:R0:W-:Y:S04]  /*6f660*/  STL.64 [R1+0xff8], R26 ;  /* 0x000ff81a01007387 */ /* 0x0001e80000100a00 */
[----:B0-----:R-:W4:Y:S04]  /*6f670*/  LDL.LU.64 R26, [R1+0xc790] ;  /* 0x00c79000011a7983 */ /* 0x001f280000300a00 */
[----:B------:R-:W4:Y:S02]  /*6f680*/  LDL.LU.64 R24, [R1+0xc788] ;  /* 0x00c7880001187983 */ /* 0x000f240000300a00 */
[----:B----4-:R-:W-:-:S15]  /*6f690*/  HMMA.16816.F32.BF16 R24, R16, R14, R24 ;  /* 0x0000000e1018723c */ /* 0x010fde0000041818 */
[----:B------:R-:W-:-:S04]  /*6f6a0*/  NOP ;  /* 0x0000000000007918 */ /* 0x000fc80000000000 */
[----:B------:R0:W-:Y:S04]  /*6f6b0*/  STL.64 [R1+0xfe0], R24 ;  /* 0x000fe01801007387 */ /* 0x0001e80000100a00 */
[----:B------:R-:W-:Y:S01]  /*6f6c0*/  STL.64 [R1+0xfe8], R26 ;  /* 0x000fe81a01007387 */ /* 0x000fe20000100a00 */
[----:B0-----:R-:W-:Y:S02]  /*6f6d0*/  IMAD.MOV.U32 R25, RZ, RZ, R14 ;  /* 0x000000ffff197224 */ /* 0x001fe400078e000e */
[----:B------:R-:W-:Y:S02]  /*6f6e0*/  IMAD.MOV.U32 R24, RZ, RZ, R15 ;  /* 0x000000ffff187224 */ /* 0x000fe400078e000f */
[----:B------:R-:W3:Y:S02]  /*6f6f0*/  LDL.LU.64 R14, [R1+0xc780] ;  /* 0x00c78000010e7983 */ /* 0x000ee40000300a00 */
        /* <DEDUP_REMOVED lines=17> */
[----:B------:R-:W3:Y:S01]  /*6f810*/  LDL.LU.64 R12, [R1+0xc750] ;  /* 0x00c75000010c7983 */ /* 0x000ee20000300a00 */
[----:B------:R-:W-:-:S02]  /*6f820*/  IMAD.MOV.U32 R28, RZ, RZ, R10 ;  /* 0x000000ffff1c7224 */ /* 0x000fc400078e000a */
[----:B------:R-:W-:Y:S01]  /*6f830*/  IMAD.MOV.U32 R9, RZ, RZ, R11 ;  /* 0x000000ffff097224 */ /* 0x000fe200078e000b */
        /* <DEDUP_REMOVED lines=10> */
[----:B------:R-:W2:Y:S04]  /*6f8e0*/  LDL.LU.64 R14, [R1+0xc730] ;  /* 0x00c73000010e7983 */ /* 0x000ea80000300a00 */
[----:B------:R-:W2:Y:S04]  /*6f8f0*/  LDL.LU.64 R22, [R1+0xc728] ;  /* 0x00c7280001167983 */ /* 0x000ea80000300a00 */
[----:B------:R-:W2:Y:S09]  /*6f900*/  LDL.LU.64 R20, [R1+0xc720] ;  /* 0x00c7200001147983 */ /* 0x000eb20000300a00 */
[----:B------:R0:W-:Y:S04]  /*6f910*/  STL.64 [R1+0x810], R16 ;  /* 0x0008101001007387 */ /* 0x0001e80000100a00 */
[----:B------:R1:W-:Y:S04]  /*6f920*/  STL.64 [R1+0x818], R18 ;  /* 0x0008181201007387 */ /* 0x0003e80000100a00 */
[----:B0-----:R-:W3:Y:S04]  /*6f930*/  LDL.LU R16, [R1+0x760] ;  /* 0x0007600001107983 */ /* 0x001ee80000300800 */
[----:B------:R-:W3:Y:S04]  /*6f940*/  LDL.LU R17, [R1+0x764] ;  /* 0x0007640001117983 */ /* 0x000ee80000300800 */
[----:B-1----:R-:W3:Y:S04]  /*6f950*/  LDL.LU R18, [R1+0x768] ;  /* 0x0007680001127983 */ /* 0x002ee80000300800 */
[----:B------:R-:W3:Y:S01]  /*6f960*/  LDL.LU R19, [R1+0x76c] ;  /* 0x00076c0001137983 */ /* 0x000ee20000300800 */
[----:B--2---:R-:W-:Y:S03]  /*6f970*/  HMMA.16816.F32.BF16 R12, R20, R14, R4 ;  /* 0x0000000e140c723c */ /* 0x004fe60000041804 */
[----:B------:R-:W2:Y:S04]  /*6f980*/  LDL.LU.64 R6, [R1+0xc718] ;  /* 0x00c7180001067983 */ /* 0x000ea80000300a00 */
[----:B------:R-:W2:-:S12]  /*6f990*/  LDL.LU.64 R4, [R1+0xc710] ;  /* 0x00c7100001047983 */ /* 0x000e980000300a00 */
[----:B------:R0:W-:Y:S04]  /*6f9a0*/  STL.64 [R1+0x790], R12 ;  /* 0x0007900c01007387 */ /* 0x0001e80000100a00 */
[----:B------:R1:W-:Y:S04]  /*6f9b0*/  STL.64 [R1+0x798], R14 ;  /* 0x0007980e01007387 */ /* 0x0003e80000100a00 */
[----:B0-----:R-:W4:Y:S04]  /*6f9c0*/  LDL.LU R12, [R1+0xe80] ;  /* 0x000e8000010c7983 */ /* 0x001f280000300800 */
[----:B------:R-:W4:Y:S04]  /*6f9d0*/  LDL.LU R13, [R1+0xe84] ;  /* 0x000e8400010d7983 */ /* 0x000f280000300800 */
[----:B-1----:R-:W2:Y:S04]  /*6f9e0*/  LDL.LU R14, [R1+0xe88] ;  /* 0x000e8800010e7983 */ /* 0x002ea80000300800 */
[----:B------:R-:W2:Y:S04]  /*6f9f0*/  LDL.LU R15, [R1+0xe8c] ;  /* 0x000e8c00010f7983 */ /* 0x000ea80000300800 */
[----:B--2---:R0:W-:Y:S04]  /*6fa00*/  STL.64 [R1+0xc630], R14 ;  /* 0x00c6300e01007387 */ /* 0x0041e80000100a00 */
[----:B----4-:R-:W-:Y:S01]  /*6fa10*/  STL.64 [R1+0xc628], R12 ;  /* 0x00c6280c01007387 */ /* 0x010fe20000100a00 */
[----:B0-----:R-:W-:-:S02]  /*6fa20*/  IMAD.MOV.U32 R14, RZ, RZ, R26 ;  /* 0x000000ffff0e7224 */ /* 0x001fc400078e001a */
[----:B------:R-:W-:Y:S01]  /*6fa30*/  IMAD.MOV.U32 R15, RZ, RZ, R27 ;  /* 0x000000ffff0f7224 */ /* 0x000fe200078e001b */
[----:B------:R-:W3:Y:S04]  /*6fa40*/  LDL.LU R26, [R1+0xc70c] ;  /* 0x00c70c00011a7983 */ /* 0x000ee80000300800 */
[----:B------:R-:W3:Y:S04]  /*6fa50*/  LDL.LU R27, [R1+0xc708] ;  /* 0x00c70800011b7983 */ /* 0x000ee80000300800 */
[----:B------:R0:W-:Y:S04]  /*6fa60*/  STL.64 [R1+0xc640], R14 ;  /* 0x00c6400e01007387 */ /* 0x0001e80000100a00 */
[----:B0-----:R-:W2:Y:S04]  /*6fa70*/  LDL R14, [R1+0x18] ;  /* 0x00001800010e7983 */ /* 0x001ea80000100800 */
[----:B------:R-:W2:Y:S02]  /*6fa80*/  LDL R15, [R1+0x1c] ;  /* 0x00001c00010f7983 */ /* 0x000ea40000100800 */
[----:B--2---:R-:W-:Y:S02]  /*6fa90*/  HMMA.16816.F32.BF16 R12, R20, R14, R4 ;  /* 0x0000000e140c723c */ /* 0x004fe40000041804 */
[----:B------:R-:W2:Y:S04]  /*6faa0*/  LDL.LU.64 R6, [R1+0xc700] ;  /* 0x00c7000001067983 */ /* 0x000ea80000300a00 */
[----:B------:R-:W2:-:S13]  /*6fab0*/  LDL.LU.64 R4, [R1+0xc6f8] ;  /* 0x00c6f80001047983 */ /* 0x000e9a0000300a00 */
[----:B------:R-:W-:Y:S04]  /*6fac0*/  STL.64 [R1+0x780], R12 ;  /* 0x0007800c01007387 */ /* 0x000fe80000100a00 */
[----:B------:R0:W-:Y:S02]  /*6fad0*/  STL.64 [R1+0x788], R14 ;  /* 0x0007880e01007387 */ /* 0x0001e40000100a00 */
[----:B0-----:R-:W-:Y:S02]  /*6fae0*/  IMAD.MOV.U32 R14, RZ, RZ, R8 ;  /* 0x000000ffff0e7224 */ /* 0x001fe400078e0008 */
[----:B------:R-:W-:-:S05]  /*6faf0*/  IMAD.MOV.U32 R15, RZ, RZ, R3 ;  /* 0x000000ffff0f7224 */ /* 0x000fca00078e0003 */
[----:B------:R0:W-:Y:S04]  /*6fb00*/  STL.64 [R1+0xc658], R14 ;  /* 0x00c6580e01007387 */ /* 0x0001e80000100a00 */
[----:B0-----:R-:W2:Y:S02]  /*6fb10*/  LDL.64 R14, [R1+0x8] ;  /* 0x00000800010e7983 */ /* 0x001ea40000100a00 */
[----:B--2---:R-:W-:Y:S01]  /*6fb20*/  HMMA.16816.F32.BF16 R4, R20, R14, R4 ;  /* 0x0000000e1404723c */ /* 0x004fe20000041804 */
[----:B------:R-:W-:Y:S02]  /*6fb30*/  IMAD.MOV.U32 R8, RZ, RZ, R14 ;  /* 0x000000ffff087224 */ /* 0x000fe400078e000e */
[----:B------:R-:W-:-:S05]  /*6fb40*/  IMAD.MOV.U32 R3, RZ, RZ, R15 ;  /* 0x000000ffff037224 */ /* 0x000fca00078e000f */
[----:B---3--:R-:W-:Y:S11]  /*6fb50*/  HMMA.16816.F32.BF16 R12, R20, R26, R16 ;  /* 0x0000001a140c723c */ /* 0x008ff60000041810 */
[----:B------:R-:W-:Y:S04]  /*6fb60*/  STL.64 [R1+0x770], R4 ;  /* 0x0007700401007387 */ /* 0x000fe80000100a00 */
[----:B------:R0:W-:Y:S04]  /*6fb70*/  STL.64 [R1+0x778], R6 ;  /* 0x0007780601007387 */ /* 0x0001e80000100a00 */
[----:B0-----:R-:W2:Y:S04]  /*6fb80*/  LDL.LU.64 R6, [R1+0xc6f0] ;  /* 0x00c6f00001067983 */ /* 0x001ea80000300a00 */
[----:B------:R-:W3:Y:S04]  /*6fb90*/  LDL.LU.64 R4, [R1+0xc6e8] ;  /* 0x00c6e80001047983 */ /* 0x000ee80000300a00 */
[----:B------:R0:W-:Y:S04]  /*6fba0*/  STL.64 [R1+0xc5e8], R26 ;  /* 0x00c5e81a01007387 */ /* 0x0001e80000100a00 */
[----:B------:R-:W-:Y:S04]  /*6fbb0*/  STL.64 [R1+0x760], R12 ;  /* 0x0007600c01007387 */ /* 0x000fe80000100a00 */
[----:B------:R1:W-:Y:S01]  /*6fbc0*/  STL.64 [R1+0x768], R14 ;  /* 0x0007680e01007387 */ /* 0x0003e20000100a00 */
[----:B0-----:R-:W-:-:S02]  /*6fbd0*/  IMAD.MOV.U32 R26, RZ, RZ, R10 ;  /* 0x000000ffff1a7224 */ /* 0x001fc400078e000a */
[----:B------:R-:W-:Y:S02]  /*6fbe0*/  IMAD.MOV.U32 R27, RZ, RZ, R11 ;  /* 0x000000ffff1b7224 */ /* 0x000fe400078e000b */
[----:B-1----:R-:W-:Y:S02]  /*6fbf0*/  IMAD.MOV.U32 R14, RZ, RZ, R25 ;  /* 0x000000ffff0e7224 */ /* 0x002fe400078e0019 */
[----:B------:R-:W-:Y:S01]  /*6fc00*/  IMAD.MOV.U32 R15, RZ, RZ, R24 ;  /* 0x000000ffff0f7224 */ /* 0x000fe200078e0018 */
[----:B------:R-:W4:Y:S04]  /*6fc10*/  LDL.LU R10, [R1+0xc6e4] ;  /* 0x00c6e400010a7983 */ /* 0x000f280000300800 */
[----:B------:R-:W4:Y:S04]  /*6fc20*/  LDL.LU R11, [R1+0xc6e0] ;  /* 0x00c6e000010b7983 */ /* 0x000f280000300800 */
[----:B------:R-:W-:Y:S04]  /*6fc30*/  STL.64 [R1+0xc670], R14 ;  /* 0x00c6700e01007387 */ /* 0x000fe80000100a00 */
[----:B------:R0:W-:Y:S04]  /*6fc40*/  STL.64 [R1+0xc638], R26 ;  /* 0x00c6381a01007387 */ /* 0x0001e80000100a00 */
[----:B------:R-:W3:Y:S04]  /*6fc50*/  LDL.LU R24, [R1+0xe90] ;  /* 0x000e900001187983 */ /* 0x000ee80000300800 */
[----:B------:R-:W3:Y:S04]  /*6fc60*/  LDL.LU R25, [R1+0xe94] ;  /* 0x000e940001197983 */ /* 0x000ee80000300800 */
[----:B0-----:R-:W3:Y:S04]  /*6fc70*/  LDL.LU R26, [R1+0xe98] ;  /* 0x000e9800011a7983 */ /* 0x001ee80000300800 */
[----:B------:R-:W3:Y:S01]  /*6fc80*/  LDL.LU R27, [R1+0xe9c] ;  /* 0x000e9c00011b7983 */ /* 0x000ee20000300800 */
[----:B------:R-:W-:-:S02]  /*6fc90*/  IMAD.MOV.U32 R14, RZ, RZ, R28 ;  /* 0x000000ffff0e7224 */ /* 0x000fc400078e001c */
[----:B------:R-:W-:-:S05]  /*6fca0*/  IMAD.MOV.U32 R15, RZ, RZ, R9 ;  /* 0x000000ffff0f7224 */ /* 0x000fca00078e0009 */
[----:B------:R2:W-:Y:S02]  /*6fcb0*/  STL.64 [R1+0xc688], R14 ;  /* 0x00c6880e01007387 */ /* 0x0005e40000100a00 */
[----:B--2---:R-:W-:Y:S02]  /*6fcc0*/  IMAD.MOV.U32 R14, RZ, RZ, R7 ;  /* 0x000000ffff0e7224 */ /* 0x004fe400078e0007 */
[----:B------:R-:W-:-:S05]  /*6fcd0*/  IMAD.MOV.U32 R15, RZ, RZ, R6 ;  /* 0x000000ffff0f7224 */ /* 0x000fca00078e0006 */
[----:B------:R-:W-:Y:S04]  /*6fce0*/  STL.64 [R1+0xc6a0], R14 ;  /* 0x00c6a00e01007387 */ /* 0x000fe80000100a00 */
[----:B---3--:R-:W-:Y:S04]  /*6fcf0*/  STL.64 [R1+0xc650], R26 ;  /* 0x00c6501a01007387 */ /* 0x008fe80000100a00 */
[----:B------:R0:W-:Y:S04]  /*6fd00*/  STL.64 [R1+0xc648], R24 ;  /* 0x00c6481801007387 */ /* 0x0001e80000100a00 */
[----:B0-----:R-:W2:Y:S04]  /*6fd10*/  LDL.LU R24, [R1+0xea0] ;  /* 0x000ea00001187983 */ /* 0x001ea80000300800 */
[----:B------:R-:W2:Y:S04]  /*6fd20*/  LDL.LU R25, [R1+0xea4] ;  /* 0x000ea40001197983 */ /* 0x000ea80000300800 */
[----:B------:R-:W3:Y:S04]  /*6fd30*/  LDL.LU R26, [R1+0xea8] ;  /* 0x000ea800011a7983 */ /* 0x000ee80000300800 */
[----:B------:R-:W3:Y:S04]  /*6fd40*/  LDL.LU R27, [R1+0xeac] ;  /* 0x000eac00011b7983 */ /* 0x000ee80000300800 */
[----:B------:R-:W2:Y:S04]  /*6fd50*/  LDL.64 R14, [R1+0xb8] ;  /* 0x0000b800010e7983 */ /* 0x000ea80000100a00 */
[----:B--2---:R-:W-:Y:S04]  /*6fd60*/  STL.64 [R1+0xc6b8], R14 ;  /* 0x00c6b80e01007387 */ /* 0x004fe80000100a00 */
[----:B---3--:R-:W-:Y:S04]  /*6fd70*/  STL.64 [R1+0xc668], R26 ;  /* 0x00c6681a01007387 */ /* 0x008fe80000100a00 */
[----:B------:R0:W-:Y:S04]  /*6fd80*/  STL.64 [R1+0xc660], R24 ;  /* 0x00c6601801007387 */ /* 0x0001e80000100a00 */
[----:B0-----:R-:W2:Y:S04]  /*6fd90*/  LDL.LU R24, [R1+0xeb0] ;  /* 0x000eb00001187983 */ /* 0x001ea80000300800 */
[----:B------:R-:W2:Y:S04]  /*6fda0*/  LDL.LU R25, [R1+0xeb4] ;  /* 0x000eb40001197983 */ /* 0x000ea80000300800 */
[----:B------:R-:W3:Y:S04]  /*6fdb0*/  LDL.LU R26, [R1+0xeb8] ;  /* 0x000eb800011a7983 */ /* 0x000ee80000300800 */
[----:B------:R-:W3:Y:S01]  /*6fdc0*/  LDL.LU R27, [R1+0xebc] ;  /* 0x000ebc00011b7983 */ /* 0x000ee20000300800 */
[----:B------:R-:W-:-:S02]  /*6fdd0*/  IMAD.MOV.U32 R15, RZ, RZ, R4 ;  /* 0x000000ffff0f7224 */ /* 0x000fc400078e0004 */
[----:B------:R-:W-:Y:S01]  /*6fde0*/  IMAD.MOV.U32 R14, RZ, RZ, R5 ;  /* 0x000000ffff0e7224 */ /* 0x000fe200078e0005 */
        /* <DEDUP_REMOVED lines=8> */
[----:B------:R0:W-:Y:S04]  /*6fe70*/  STL.64 [R1+0xc6d0], R14 ;  /* 0x00c6d00e01007387 */ /* 0x0001e80000100a00 */
[----:B------:R-:W4:Y:S04]  /*6fe80*/  LDL.LU R12, [R1+0xf00] ;  /* 0x000f0000010c7983 */ /* 0x000f280000300800 */
[----:B------:R-:W4:Y:S04]  /*6fe90*/  LDL.LU R13, [R1+0xf04] ;  /* 0x000f0400010d7983 */ /* 0x000f280000300800 */
[----:B0-----:R-:W4:Y:S04]  /*6fea0*/  LDL.LU R14, [R1+0xf08] ;  /* 0x000f0800010e7983 */ /* 0x001f280000300800 */
[----:B------:R-:W4:Y:S04]  /*6feb0*/  LDL.LU R15, [R1+0xf0c] ;  /* 0x000f0c00010f7983 */ /* 0x000f280000300800 */
        /* <DEDUP_REMOVED lines=11> */
[----:B------:R-:W3:Y:S01]  /*6ff70*/  LDL.LU R27, [R1+0xedc] ;  /* 0x000edc00011b7983 */ /* 0x000ee20000300800 */
[C---:B----4-:R-:W-:Y:S03]  /*6ff80*/  HMMA.16816.F32.BF16 R4, R20.reuse, R10, R4 ;  /* 0x0000000a1404723c */ /* 0x050fe60000041804 */
        /* <DEDUP_REMOVED lines=14> */
[----:B0-----:R-:W3:Y:S04]  /*70070*/  LDL.LU.64 R6, [R1+0xc6d8] ;  /* 0x00c6d80001067983 */ /* 0x001ee80000300a00 */
[----:B------:R-:W-:Y:S01]  /*70080*/  STL.64 [R1+0xc5e0], R10 ;  /* 0x00c5e00a01007387 */ /* 0x000fe20000100a00 */
[----:B---3--:R-:W-:Y:S03]  /*70090*/  HMMA.16816.F32.BF16 R16, R20, R6, R16 ;  /* 0x000000061410723c */ /* 0x008fe60000041810 */
[----:B------:R0:W-:-:S15]  /*700a0*/  STL.64 [R1+0xc5d8], R6 ;  /* 0x00c5d80601007387 */ /* 0x0001de0000100a00 */
[----:B------:R-:W-:Y:S01]  /*700b0*/  NOP ;  /* 0x0000000000007918 */ /* 0x000fe20000000000 */
[----:B------:R-:W-:Y:S04]  /*700c0*/  STL.64 [R1+0x740], R16 ;  /* 0x0007401001007387 */ /* 0x000fe80000100a00 */
[----:B------:R-:W-:Y:S04]  /*700d0*/  STL.64 [R1+0x748], R18 ;  /* 0x0007481201007387 */ /* 0x000fe80000100a00 */
[----:B------:R-:W1:Y:S01]  /*700e0*/  LDSM.16.MT88.4 R16, [R29+UR5+0x4180] ;  /* 0x004180051d10783b */ /* 0x000e620008004200 */
[----:B0-----:R-:W-:Y:S02]  /*700f0*/  IMAD.MOV.U32 R6, RZ, RZ, R2 ;  /* 0x000000ffff067224 */ /* 0x001fe400078e0002 */
[----:B------:R-:W-:-:S07]  /*70100*/  IMAD.MOV.U32 R7, RZ, RZ, R0 ;  /* 0x000000ffff077224 */ /* 0x000fce00078e0000 */
[C---:B------:R-:W-:Y:S01]  /*70110*/  HMMA.16816.F32.BF16 R4, R20.reuse, R6, R12 ;  /* 0x000000061404723c */ /* 0x040fe2000004180c */
[----:B-1----:R0:W-:Y:S04]  /*70120*/  STL.64 [R1+0xc540], R18 ;  /* 0x00c5401201007387 */ /* 0x0021e80000100a00 */
[----:B------:R-:W-:Y:S04]  /*70130*/  STL.64 [R1+0xc538], R16 ;  /* 0x00c5381001007387 */ /* 0x000fe80000100a00 */
[----:B0-----:R-:W3:Y:S04]  /*70140*/  LDL.64 R18, [R1+0x48] ;  /* 0x0000480001127983 */ /* 0x001ee80000100a00 */
[----:B------:R-:W2:Y:S06]  /*70150*/  LDL.LU.64 R14, [R1+0xc6d0] ;  /* 0x00c6d000010e7983 */ /* 0x000eac0000300a00 */
        /* <DEDUP_REMOVED lines=9> */
[----:B------:R-:W-:Y:S04]  /*701f0*/  STL.64 [R1+0xf00], R12 ;  /* 0x000f000c01007387 */ /* 0x000fe80000100a00 */
[----:B------:R0:W-:Y:S04]  /*70200*/  STL.64 [R1+0xf08], R14 ;  /* 0x000f080e01007387 */ /* 0x0001e80000100a00 */
        /* <DEDUP_REMOVED lines=13> */
[----:B------:R-:W-:Y:S04]  /*702e0*/  STL.64 [R1+0xee0], R12 ;  /* 0x000ee00c01007387 */ /* 0x000fe80000100a00 */
[----:B------:R0:W-:Y:S04]  /*702f0*/  STL.64 [R1+0xee8], R14 ;  /* 0x000ee80e01007387 */ /* 0x0001e80000100a00 */
[----:B0-----:R-:W2:Y:S02]  /*70300*/  LDL.LU.64 R14, [R1+0xc688] ;  /* 0x00c68800010e7983 */ /* 0x001ea40000300a00 */
        /* <DEDUP_REMOVED lines=19> */
[----:B------:R-:W2:-:S15]  /*70440*/  LDL.LU.64 R26, [R1+0xc638] ;  /* 0x00c63800011a7983 */ /* 0x000e9e0000300a00 */
[----:B------:R-:W-:Y:S02]  /*70450*/  NOP ;  /* 0x0000000000007918 */ /* 0x000fe40000000000 */
[----:B------:R-:W-:Y:S04]  /*70460*/  STL.64 [R1+0xea0], R12 ;  /* 0x000ea00c01007387 */ /* 0x000fe80000100a00 */
[----:B------:R0:W-:Y:S04]  /*70470*/  STL.64 [R1+0xea8], R14 ;  /* 0x000ea80e01007387 */ /* 0x0001e80000100a00 */
[----:B0-----:R-:W2:Y:S04]  /*70480*/  LDL.LU.64 R14, [R1+0xc630] ;  /* 0x00c63000010e7983 */ /* 0x001ea80000300a00 */
[----:B------:R-:W2:Y:S02]  /*70490*/  LDL.LU.64 R12, [R1+0xc628] ;  /* 0x00c62800010c7983 */ /* 0x000ea40000300a00 */
        /* <DEDUP_REMOVED lines=8> */
[----:B------:R-:W4:Y:S04]  /*70520*/  LDL.LU R8, [R1+0x680] ;  /* 0x0006800001087983 */ /* 0x000f280000300800 */
[----:B------:R-:W4:Y:S04]  /*70530*/  LDL.LU R9, [R1+0x684] ;  /* 0x0006840001097983 */ /* 0x000f280000300800 */
[----:B------:R-:W2:Y:S04]  /*70540*/  LDL.LU R10, [R1+0x688] ;  /* 0x00068800010a7983 */ /* 0x000ea80000300800 */
[----:B------:R-:W2:Y:S04]  /*70550*/  LDL.LU R11, [R1+0x68c] ;  /* 0x00068c00010b7983 */ /* 0x000ea80000300800 */
[----:B0-----:R-:W3:Y:S04]  /*70560*/  LDL.64 R26, [R1+0x18] ;  /* 0x00001800011a7983 */ /* 0x001ee80000100a00 */
[----:B--2---:R-:W-:Y:S04]  /*70570*/  STL.64 [R1+0xc5f8], R10 ;  /* 0x00c5f80a01007387 */ /* 0x004fe80000100a00 */
[----:B----4-:R0:W-:Y:S04]  /*70580*/  STL.64 [R1+0xc5f0], R8 ;  /* 0x00c5f00801007387 */ /* 0x0101e80000100a00 */
[----:B0-----:R-:W2:Y:S04]  /*70590*/  LDL.LU R8, [R1+0x690] ;  /* 0x0006900001087983 */ /* 0x001ea80000300800 */
[----:B------:R-:W2:Y:S04]  /*705a0*/  LDL.LU R9, [R1+0x694] ;  /* 0x0006940001097983 */ /* 0x000ea80000300800 */
[----:B------:R-:W4:Y:S04]  /*705b0*/  LDL.LU R10, [R1+0x698] ;  /* 0x00069800010a7983 */ /* 0x000f280000300800 */
[----:B------:R-:W4:Y:S01]  /*705c0*/  LDL.LU R11, [R1+0x69c] ;  /* 0x00069c00010b7983 */ /* 0x000f220000300800 */
[----:B---3--:R-:W-:Y:S03]  /*705d0*/  HMMA.16816.F32.BF16 R4, R20, R18, R4 ;  /* 0x000000121404723c */ /* 0x008fe60000041804 */
[----:B----4-:R-:W-:Y:S04]  /*705e0*/  STL.64 [R1+0xc610], R10 ;  /* 0x00c6100a01007387 */ /* 0x010fe80000100a00 */
[----:B--2---:R0:W-:Y:S04]  /*705f0*/  STL.64 [R1+0xc608], R8 ;  /* 0x00c6080801007387 */ /* 0x0041e80000100a00 */
[----:B0-----:R-:W2:Y:S04]  /*70600*/  LDL.LU R8, [R1+0x6a0] ;  /* 0x0006a00001087983 */ /* 0x001ea80000300800 */
[----:B------:R-:W2:Y:S04]  /*70610*/  LDL.LU R9, [R1+0x6a4] ;  /* 0x0006a40001097983 */ /* 0x000ea80000300800 */
[----:B------:R-:W2:Y:S04]  /*70620*/  LDL.LU R10, [R1+0x6a8] ;  /* 0x0006a800010a7983 */ /* 0x000ea80000300800 */
[----:B------:R-:W2:Y:S04]  /*70630*/  LDL.LU R11, [R1+0x6ac] ;  /* 0x0006ac00010b7983 */ /* 0x000ea80000300800 */
[----:B------:R-:W3:Y:S04]  /*70640*/  LDL.64 R22, [R1+0x28] ;  /* 0x0000280001167983 */ /* 0x000ee80000100a00 */
[----:B------:R0:W-:Y:S04]  /*70650*/  STL.64 [R1+0x730], R4 ;  /* 0x0007300401007387 */ /* 0x0001e80000100a00 */
[----:B------:R1:W-:Y:S04]  /*70660*/  STL.64 [R1+0x738], R6 ;  /* 0x0007380601007387 */ /* 0x0003e80000100a00 */
[----:B0-----:R-:W4:Y:S04]  /*70670*/  LDL.LU R4, [R1+0x670] ;  /* 0x0006700001047983 */ /* 0x001f280000300800 */
[----:B------:R-:W4:Y:S04]  /*70680*/  LDL.LU R5, [R1+0x674] ;  /* 0x0006740001057983 */ /* 0x000f280000300800 */
[----:B-1----:R-:W4:Y:S04]  /*70690*/  LDL.LU R6, [R1+0x678] ;  /* 0x0006780001067983 */ /* 0x002f280000300800 */
[----:B------:R-:W4:Y:S04]  /*706a0*/  LDL.LU R7, [R1+0x67c] ;  /* 0x00067c0001077983 */ /* 0x000f280000300800 */
[----:B------:R0:W-:Y:S04]  /*706b0*/  STL.64 [R1+0xc550], R18 ;  /* 0x00c5501201007387 */ /* 0x0001e80000100a00 */
[----:B------:R-:W3:Y:S04]  /*706c0*/  LDL.LU R16, [R1+0x6b0] ;  /* 0x0006b00001107983 */ /* 0x000ee80000300800 */
[----:B------:R-:W3:Y:S04]  /*706d0*/  LDL.LU R17, [R1+0x6b4] ;  /* 0x0006b40001117983 */ /* 0x000ee80000300800 */
[----:B0-----:R-:W3:Y:S04]  /*706e0*/  LDL.LU R18, [R1+0x6b8] ;  /* 0x0006b80001127983 */ /* 0x001ee80000300800 */
[----:B------:R-:W3:Y:S02]  /*706f0*/  LDL.LU R19, [R1+0x6bc] ;  /* 0x0006bc0001137983 */ /* 0x000ee40000300800 */
[----:B---3--:R-:W-:-:S15]  /*70700*/  HMMA.16816.F32.BF16 R16, R12, R22, R16 ;  /* 0x000000160c10723c */ /* 0x008fde0000041810 */
[----:B------:R-:W-:-:S04]  /*70710*/  NOP ;  /* 0x0000000000007918 */ /* 0x000fc80000000000 */
[----:B------:R0:W-:Y:S04]  /*70720*/  STL.64 [R1+0x6b0], R16 ;  /* 0x0006b01001007387 */ /* 0x0001e80000100a00 */
[----:B------:R-:W-:Y:S04]  /*70730*/  STL.64 [R1+0x6b8], R18 ;  /* 0x0006b81201007387 */ /* 0x000fe80000100a00 */
[----:B------:R-:W3:Y:S04]  /*70740*/  LDL.LU R20, [R1+0x660] ;  /* 0x0006600001147983 */ /* 0x000ee80000300800 */
[----:B------:R-:W3:Y:S01]  /*70750*/  LDL.LU R21, [R1+0x664] ;  /* 0x0006640001157983 */ /* 0x000ee20000300800 */
[----:B0-----:R-:W-:-:S02]  /*70760*/  IMAD.MOV.U32 R17, RZ, RZ, R22 ;  /* 0x000000ffff117224 */ /* 0x001fc400078e0016 */
[----:B------:R-:W-:Y:S01]  /*70770*/  IMAD.MOV.U32 R16, RZ, RZ, R23 ;  /* 0x000000ffff107224 */ /* 0x000fe200078e0017 */
[----:B------:R-:W3:Y:S04]  /*70780*/  LDL.LU R22, [R1+0x668] ;  /* 0x0006680001167983 */ /* 0x000ee80000300800 */
[----:B------:R-:W3:Y:S04]  /*70790*/  LDL.LU R23, [R1+0x66c] ;  /* 0x00066c0001177983 */ /* 0x000ee80000300800 */
[----:B------:R0:W-:Y:S04]  /*707a0*/  STL.64 [R1+0xc5a8], R16 ;  /* 0x00c5a81001007387 */ /* 0x0001e80000100a00 */
[----:B0-----:R-:W3:Y:S04]  /*707b0*/  LDL.LU R16, [R1+0xdb0] ;  /* 0x000db00001107983 */ /* 0x001ee80000300800 */
[----:B------:R-:W3:Y:S04]  /*707c0*/  LDL.LU R17, [R1+0xdb4] ;  /* 0x000db40001117983 */ /* 0x000ee80000300800 */
[----:B------:R-:W3:Y:S04]  /*707d0*/  LDL.LU R18, [R1+0xdb8] ;  /* 0x000db80001127983 */ /* 0x000ee80000300800 */
[----:B------:R-:W3:Y:S01]  /*707e0*/  LDL.LU R19, [R1+0xdbc] ;  /* 0x000dbc0001137983 */ /* 0x000ee20000300800 */
[----:B--2---:R-:W-:Y:S03]  /*707f0*/  HMMA.16816.F32.BF16 R8, R12, R26, R8 ;  /* 0x0000001a0c08723c */ /* 0x004fe60000041808 */
[----:B---3--:R0:W-:Y:S04]  /*70800*/  STL.64 [R1+0xc5b8], R18 ;  /* 0x00c5b81201007387 */ /* 0x0081e80000100a00 */
[----:B------:R-:W-:Y:S01]  /*70810*/  STL.64 [R1+0xc5b0], R16 ;  /* 0x00c5b01001007387 */ /* 0x000fe20000100a00 */
[----:B0-----:R-:W-:-:S02]  /*70820*/  IMAD.MOV.U32 R18, RZ, RZ, R2 ;  /* 0x000000ffff127224 */ /* 0x001fc400078e0002 */
[----:B------:R-:W-:-:S05]  /*70830*/  IMAD.MOV.U32 R19, RZ, RZ, R0 ;  /* 0x000000ffff137224 */ /* 0x000fca00078e0000 */
[----:B------:R0:W-:Y:S04]  /*70840*/  STL.64 [R1+0xc5c8], R18 ;  /* 0x00c5c81201007387 */ /* 0x0001e80000100a00 */
[----:B0-----:R-:W2:Y:S01]  /*70850*/  LDL.64 R18, [R1+0xc8] ;  /* 0x0000c80001127983 */ /* 0x001ea20000100a00 */
[----:B------:R-:W-:Y:S02]  /*70860*/  IMAD.MOV.U32 R2, RZ, RZ, R26 ;  /* 0x000000ffff027224 */ /* 0x000fe400078e001a */
[----:B------:R-:W-:Y:S01]  /*70870*/  IMAD.MOV.U32 R0, RZ, RZ, R27 ;  /* 0x000000ffff007224 */ /* 0x000fe200078e001b */
[----:B--2---:R0:W-:Y:S04]  /*70880*/  STL.64 [R1+0xc5d0], R18 ;  /* 0x00c5d01201007387 */ /* 0x0041e80000100a00 */
[----:B0-----:R-:W2:Y:S04]  /*70890*/  LDL.64 R18, [R1+0x38] ;  /* 0x0000380001127983 */ /* 0x001ea80000100a00 */
        /* <DEDUP_REMOVED lines=8> */
[----:B------:R-:W-:Y:S04]  /*70920*/  STL.64 [R1+0x690], R24 ;  /* 0x0006901801007387 */ /* 0x000fe80000100a00 */
[----:B------:R0:W-:Y:S04]  /*70930*/  STL.64 [R1+0x698], R26 ;  /* 0x0006981a01007387 */ /* 0x0001e80000100a00 */
[----:B0-----:R-:W3:Y:S02]  /*70940*/  LDL.LU.64 R26, [R1+0xc5e8] ;  /* 0x00c5e800011a7983 */ /* 0x001ee40000300a00 */
[----:B---3--:R-:W-:-:S15]  /*70950*/  HMMA.16816.F32.BF16 R8, R12, R26, R8 ;  /* 0x0000001a0c08723c */ /* 0x008fde0000041808 */
[----:B------:R-:W-:-:S04]  /*70960*/  NOP ;  /* 0x0000000000007918 */ /* 0x000fc80000000000 */
[----:B------:R-:W-:Y:S04]  /*70970*/  STL.64 [R1+0x680], R8 ;  /* 0x0006800801007387 */ /* 0x000fe80000100a00 */
[----:B------:R0:W-:Y:S04]  /*70980*/  STL.64 [R1+0x688], R10 ;  /* 0x0006880a01007387 */ /* 0x0001e80000100a00 */
[----:B0-----:R-:W4:Y:S04]  /*70990*/  LDL.LU.64 R10, [R1+0xc5e0] ;  /* 0x00c5e000010a7983 */ /* 0x001f280000300a00 */
[----:B------:R0:W-:Y:S04]  /*709a0*/  STL.64 [R1+0xc588], R26 ;  /* 0x00c5881a01007387 */ /* 0x0001e80000100a00 */
[----:B0-----:R-:W3:Y:S01]  /*709b0*/  LDL.64 R26, [R1+0x98] ;  /* 0x00009800011a7983 */ /* 0x001ee20000100a00 */
[C---:B----4-:R-:W-:Y:S03]  /*709c0*/  HMMA.16816.F32.BF16 R4, R12.reuse, R10, R4 ;  /* 0x0000000a0c04723c */ /* 0x050fe60000041804 */
[----:B---3--:R0:W-:Y:S04]  /*709d0*/  STL.64 [R1+0xc5c0], R26 ;  /* 0x00c5c01a01007387 */ /* 0x0081e80000100a00 */
[----:B------:R-:W3:Y:S04]  /*709e0*/  LDL.LU R24, [R1+0xdc0] ;  /* 0x000dc00001187983 */ /* 0x000ee80000300800 */
[----:B------:R-:W3:Y:S04]  /*709f0*/  LDL.LU R25, [R1+0xdc4] ;  /* 0x000dc40001197983 */ /* 0x000ee80000300800 */
[----:B0-----:R-:W3:Y:S04]  /*70a00*/  LDL.LU R26, [R1+0xdc8] ;  /* 0x000dc800011a7983 */ /* 0x001ee80000300800 */
[----:B------:R-:W3:Y:S04]  /*70a10*/  LDL.LU R27, [R1+0xdcc] ;  /* 0x000dcc00011b7983 */ /* 0x000ee80000300800 */
[----:B------:R-:W-:Y:S04]  /*70a20*/  STL.64 [R1+0x670], R4 ;  /* 0x0006700401007387 */ /* 0x000fe80000100a00 */
[----:B------:R0:W-:Y:S04]  /*70a30*/  STL.64 [R1+0x678], R6 ;  /* 0x0006780601007387 */ /* 0x0001e80000100a00 */
[----:B0-----:R-:W4:Y:S04]  /*70a40*/  LDL.LU.64 R6, [R1+0xc5d8] ;  /* 0x00c5d80001067983 */ /* 0x001f280000300a00 */
[----:B------:R0:W-:Y:S04]  /*70a50*/  STL [R1+0xc4ec], R10 ;  /* 0x00c4ec0a01007387 */ /* 0x0001e80000100800 */
[----:B------:R1:W-:Y:S04]  /*70a60*/  STL [R1+0xc4e8], R11 ;  /* 0x00c4e80b01007387 */ /* 0x0003e80000100800 */
[----:B------:R-:W3:Y:S04]  /*70a70*/  LDL.LU R8, [R1+0xde0] ;  /* 0x000de00001087983 */ /* 0x000ee80000300800 */
[----:B------:R-:W3:Y:S04]  /*70a80*/  LDL.LU R9, [R1+0xde4] ;  /* 0x000de40001097983 */ /* 0x000ee80000300800 */
[----:B0-----:R-:W3:Y:S04]  /*70a90*/  LDL.LU R10, [R1+0xde8] ;  /* 0x000de800010a7983 */ /* 0x001ee80000300800 */
[----:B-1----:R-:W3:Y:S01]  /*70aa0*/  LDL.LU R11, [R1+0xdec] ;  /* 0x000dec00010b7983 */ /* 0x002ee20000300800 */
[----:B--2---:R-:W-:Y:S01]  /*70ab0*/  IMAD.MOV.U32 R3, RZ, RZ, R19 ;  /* 0x000000ffff037224 */ /* 0x004fe200078e0013 */
[----:B----4-:R-:W-:Y:S02]  /*70ac0*/  HMMA.16816.F32.BF16 R20, R12, R6, R20 ;  /* 0x000000060c14723c */ /* 0x010fe40000041814 */
[----:B------:R0:W-:Y:S04]  /*70ad0*/  STL.64 [R1+0xc4e0], R6 ;  /* 0x00c4e00601007387 */ /* 0x0001e80000100a00 */
[----:B------:R-:W2:-:S13]  /*70ae0*/  LDL.LU R4, [R1+0xdd0] ;  /* 0x000dd00001047983 */ /* 0x000e9a0000300800 */
[----:B------:R-:W-:Y:S04]  /*70af0*/  STL.64 [R1+0x660], R20 ;  /* 0x0006601401007387 */ /* 0x000fe80000100a00 */
[----:B------:R-:W-:Y:S04]  /*70b00*/  STL.64 [R1+0x668], R22 ;  /* 0x0006681601007387 */ /* 0x000fe80000100a00 */
[----:B------:R-:W1:Y:S01]  /*70b10*/  LDSM.16.MT88.4 R20, [R29+UR5+0x4200] ;  /* 0x004200051d14783b */ /* 0x000e620008004200 */
[----:B---3--:R-:W-:Y:S03]  /*70b20*/  HMMA.16816.F32.BF16 R8, R12, R18, R8 ;  /* 0x000000120c08723c */ /* 0x008fe60000041808 */
[----:B------:R-:W2:Y:S04]  /*70b30*/  LDL.LU R5, [R1+0xdd4] ;  /* 0x000dd40001057983 */ /* 0x000ea80000300800 */
[----:B0-----:R-:W2:Y:S04]  /*70b40*/  LDL.LU R6, [R1+0xdd8] ;  /* 0x000dd80001067983 */ /* 0x001ea80000300800 */
[----:B------:R-:W2:Y:S04]  /*70b50*/  LDL.LU R7, [R1+0xddc] ;  /* 0x000ddc0001077983 */ /* 0x000ea80000300800 */
[----:B------:R-:W-:Y:S04]  /*70b60*/  STL [R1+0xc4f0], R29 ;  /* 0x00c4f01d01007387 */ /* 0x000fe80000100800 */
[----:B-1----:R-:W-:Y:S04]  /*70b70*/  STL.64 [R1+0xc400], R22 ;  /* 0x00c4001601007387 */ /* 0x002fe80000100a00 */
[----:B------:R0:W-:Y:S04]  /*70b80*/  STL.64 [R1+0xc3f8], R20 ;  /* 0x00c3f81401007387 */ /* 0x0001e80000100a00 */
[----:B0-----:R-:W3:Y:S04]  /*70b90*/  LDL.LU R20, [R1+0xda0] ;  /* 0x000da00001147983 */ /* 0x001ee80000300800 */
[----:B------:R-:W3:Y:S04]  /*70ba0*/  LDL.LU R21, [R1+0xda4] ;  /* 0x000da40001157983 */ /* 0x000ee80000300800 */
[----:B------:R-:W3:Y:S04]  /*70bb0*/  LDL.LU R22, [R1+0xda8] ;  /* 0x000da80001167983 */ /* 0x000ee80000300800 */
[----:B------:R-:W3:Y:S04]  /*70bc0*/  LDL.LU R23, [R1+0xdac] ;  /* 0x000dac0001177983 */ /* 0x000ee80000300800 */
[----:B------:R0:W-:Y:S04]  /*70bd0*/  STL.64 [R1+0x11d0], R8 ;  /* 0x0011d00801007387 */ /* 0x0001e80000100a00 */
[----:B------:R1:W-:Y:S01]  /*70be0*/  STL.64 [R1+0x11d8], R10 ;  /* 0x0011d80a01007387 */ /* 0x0003e20000100a00 */
[----:B0-----:R-:W-:-:S03]  /*70bf0*/  IMAD.MOV.U32 R8, RZ, RZ, R18 ;  /* 0x000000ffff087224 */ /* 0x001fc600078e0012 */
[----:B------:R-:W2:Y:S04]  /*70c00*/  LDL.LU.64 R18, [R1+0xc5d0] ;  /* 0x00c5d00001127983 */ /* 0x000ea80000300a00 */
[----:B------:R-:W-:Y:S04]  /*70c10*/  STL [R1+0xc4f4], R8 ;  /* 0x00c4f40801007387 */ /* 0x000fe80000100800 */
[----:B-1----:R-:W4:Y:S01]  /*70c20*/  LDL.64 R10, [R1+0xa8] ;  /* 0x0000a800010a7983 */ /* 0x002f220000100a00 */
[----:B--2---:R-:W-:-:S15]  /*70c30*/  HMMA.16816.F32.BF16 R4, R12, R18, R4 ;  /* 0x000000120c04723c */ /* 0x004fde0000041804 */
[----:B------:R-:W-:-:S04]  /*70c40*/  NOP ;  /* 0x0000000000007918 */ /* 0x000fc80000000000 */
[----:B------:R0:W-:Y:S04]  /*70c50*/  STL.64 [R1+0xde0], R4 ;  /* 0x000de00401007387 */ /* 0x0001e80000100a00 */
[----:B------:R-:W-:Y:S01]  /*70c60*/  STL.64 [R1+0xde8], R6 ;  /* 0x000de80601007387 */ /* 0x000fe20000100a00 */
[----:B0-----:R-:W-:Y:S02]  /*70c70*/  IMAD.MOV.U32 R5, RZ, RZ, R18 ;  /* 0x000000ffff057224 */ /* 0x001fe400078e0012 */
[----:B------:R-:W-:Y:S02]  /*70c80*/  IMAD.MOV.U32 R4, RZ, RZ, R19 ;  /* 0x000000ffff047224 */ /* 0x000fe400078e0013 */
[----:B------:R-:W2:Y:S02]  /*70c90*/  LDL.LU.64 R18, [R1+0xc5c8] ;  /* 0x00c5c80001127983 */ /* 0x000ea40000300a00 */
[----:B--2---:R-:W-:Y:S02]  /*70ca0*/  HMMA.16816.F32.BF16 R16, R12, R18, R24 ;  /* 0x000000120c10723c */ /* 0x004fe40000041818 */
[----:B------:R-:W3:-:S15]  /*70cb0*/  LDL.LU.64 R26, [R1+0xc5c0] ;  /* 0x00c5c000011a7983 */ /* 0x000ede0000300a00 */
[----:B------:R-:W-:Y:S02]  /*70cc0*/  NOP ;  /* 0x0000000000007918 */ /* 0x000fe40000000000 */
[----:B------:R-:W-:Y:S04]  /*70cd0*/  STL.64 [R1+0xdd0], R16 ;  /* 0x000dd01001007387 */ /* 0x000fe80000100a00 */
[----:B------:R0:W-:Y:S04]  /*70ce0*/  STL.64 [R1+0xdd8], R18 ;  /* 0x000dd81201007387 */ /* 0x0001e80000100a00 */
[----:B0-----:R-:W2:Y:S04]  /*70cf0*/  LDL.LU.64 R18, [R1+0xc5b8] ;  /* 0x00c5b80001127983 */ /* 0x001ea80000300a00 */
[----:B------:R-:W2:Y:S01]  /*70d00*/  LDL.LU.64 R16, [R1+0xc5b0] ;  /* 0x00c5b00001107983 */ /* 0x000ea20000300a00 */
[----:B----4-:R-:W-:-:S02]  /*70d10*/  IMAD.MOV.U32 R7, RZ, RZ, R10 ;  /* 0x000000ffff077224 */ /* 0x010fc400078e000a */
[----:B------:R-:W-:Y:S01]  /*70d20*/  IMAD.MOV.U32 R6, RZ, RZ, R11 ;  /* 0x000000ffff067224 */ /* 0x000fe200078e000b */
[----:B--2---:R-:W-:-:S15]  /*70d30*/  HMMA.16816.F32.BF16 R16, R12, R10, R16 ;  /* 0x0000000a0c10723c */ /* 0x004fde0000041810 */
[----:B------:R-:W-:-:S04]  /*70d40*/  NOP ;  /* 0x0000000000007918 */ /* 0x000fc80000000000 */
[----:B------:R0:W-:Y:S04]  /*70d50*/  STL.64 [R1+0xdc0], R16 ;  /* 0x000dc01001007387 */ /* 0x0001e80000100a00 */
[----:B------:R-:W-:Y:S04]  /*70d60*/  STL.64 [R1+0xdc8], R18 ;  /* 0x000dc81201007387 */ /* 0x000fe80000100a00 */
[----:B0-----:R-:W2:Y:S04]  /*70d70*/  LDL.LU.64 R16, [R1+0xc5a8] ;  /* 0x00c5a80001107983 */ /* 0x001ea80000300a00 */
[----:B------:R-:W-:Y:S04]  /*70d80*/  STL.64 [R1+0xc500], R6 ;  /* 0x00c5000601007387 */ /* 0x000fe80000100a00 */
[----:B------:R3:W-:Y:S02]  /*70d90*/  STL.64 [R1+0xc4f8], R4 ;  /* 0x00c4f80401007387 */ /* 0x0007e40000100a00 */
[----:B---3--:R-:W-:Y:S01]  /*70da0*/  HMMA.16816.F32.BF16 R4, R12, R26, R20 ;  /* 0x0000001a0c04723c */ /* 0x008fe20000041814 */
[----:B------:R-:W-:-:S02]  /*70db0*/  IMAD.MOV.U32 R9, RZ, RZ, R27 ;  /* 0x000000ffff097224 */ /* 0x000fc400078e001b */
[----:B------:R-:W-:-:S15]  /*70dc0*/  IMAD.MOV.U32 R28, RZ, RZ, R26 ;  /* 0x000000ffff1c7224 */ /* 0x000fde00078e001a */
[----:B------:R-:W-:Y:S01]  /*70dd0*/  NOP ;  /* 0x0000000000007918 */ /* 0x000fe20000000000 */
[----:B------:R-:W-:Y:S04]  /*70de0*/  STL.64 [R1+0xdb0], R4 ;  /* 0x000db00401007387 */ /* 0x000fe80000100a00 */
[----:B------:R-:W-:Y:S04]  /*70df0*/  STL.64 [R1+0xdb8], R6 ;  /* 0x000db80601007387 */ /* 0x000fe80000100a00 */
[----:B------:R0:W-:Y:S04]  /*70e00*/  STL [R1+0xc5a0], R9 ;  /* 0x00c5a00901007387 */ /* 0x0001e80000100800 */
[----:B------:R-:W3:Y:S04]  /*70e10*/  LDL.LU R24, [R1+0xd80] ;  /* 0x000d800001187983 */ /* 0x000ee80000300800 */
[----:B------:R-:W3:Y:S04]  /*70e20*/  LDL.LU R25, [R1+0xd84] ;  /* 0x000d840001197983 */ /* 0x000ee80000300800 */
[----:B------:R-:W4:Y:S04]  /*70e30*/  LDL.LU R26, [R1+0xd88] ;  /* 0x000d8800011a7983 */ /* 0x000f280000300800 */
[----:B------:R-:W4:Y:S04]  /*70e40*/  LDL.LU R27, [R1+0xd8c] ;  /* 0x000d8c00011b7983 */ /* 0x000f280000300800 */
[----:B------:R-:W2:Y:S04]  /*70e50*/  LDL.LU R8, [R1+0xd90] ;  /* 0x000d900001087983 */ /* 0x000ea80000300800 */
[----:B0-----:R-:W2:Y:S04]  /*70e60*/  LDL.LU R9, [R1+0xd94] ;  /* 0x000d940001097983 */ /* 0x001ea80000300800 */
[----:B------:R-:W2:Y:S04]  /*70e70*/  LDL.LU R10, [R1+0xd98] ;  /* 0x000d9800010a7983 */ /* 0x000ea80000300800 */
[----:B------:R-:W2:Y:S04]  /*70e80*/  LDL.LU R11, [R1+0xd9c] ;  /* 0x000d9c00010b7983 */ /* 0x000ea80000300800 */
[----:B----4-:R0:W-:Y:S04]  /*70e90*/  STL.64 [R1+0xc598], R26 ;  /* 0x00c5981a01007387 */ /* 0x0101e80000100a00 */
[----:B---3--:R-:W-:Y:S04]  /*70ea0*/  STL.64 [R1+0xc590], R24 ;  /* 0x00c5901801007387 */ /* 0x008fe80000100a00 */
[----:B------:R-:W3:Y:S01]  /*70eb0*/  LDL.64 R18, [R1+0x58] ;  /* 0x0000580001127983 */ /* 0x000ee20000100a00 */
[----:B--2---:R-:W-:-:S02]  /*70ec0*/  IMAD.MOV.U32 R22, RZ, RZ, R17 ;  /* 0x000000ffff167224 */ /* 0x004fc400078e0011 */
[----:B------:R-:W-:Y:S01]  /*70ed0*/  IMAD.MOV.U32 R23, RZ, RZ, R16 ;  /* 0x000000ffff177224 */ /* 0x000fe200078e0010 */
[----:B0-----:R-:W2:Y:S04]  /*70ee0*/  LDL.64 R26, [R1+0x88] ;  /* 0x00008800011a7983 */ /* 0x001ea80000100a00 */
[----:B---3--:R-:W-:Y:S04]  /*70ef0*/  STL.64 [R1+0xc568], R18 ;  /* 0x00c5681201007387 */ /* 0x008fe80000100a00 */
[----:B------:R0:W-:Y:S04]  /*70f00*/  STL.64 [R1+0xc548], R22 ;  /* 0x00c5481601007387 */ /* 0x0001e80000100a00 */
[----:B------:R-:W3:Y:S04]  /*70f10*/  LDL.LU R20, [R1+0x650] ;  /* 0x0006500001147983 */ /* 0x000ee80000300800 */
[----:B------:R-:W3:Y:S04]  /*70f20*/  LDL.LU R21, [R1+0x654] ;  /* 0x0006540001157983 */ /* 0x000ee80000300800 */
[----:B0-----:R-:W4:Y:S04]  /*70f30*/  LDL.LU R22, [R1+0x658] ;  /* 0x0006580001167983 */ /* 0x001f280000300800 */
[----:B------:R-:W4:Y:S04]  /*70f40*/  LDL.LU R23, [R1+0x65c] ;  /* 0x00065c0001177983 */ /* 0x000f280000300800 */
[----:B------:R-:W2:Y:S04]  /*70f50*/  LDL.64 R18, [R1+0x68] ;  /* 0x0000680001127983 */ /* 0x000ea80000100a00 */
[----:B--2---:R0:W-:Y:S04]  /*70f60*/  STL.64 [R1+0xc580], R18 ;  /* 0x00c5801201007387 */ /* 0x0041e80000100a00 */
[----:B0-----:R-:W2:Y:S04]  /*70f70*/  LDL.64 R18, [R1+0x78] ;  /* 0x0000780001127983 */ /* 0x001ea80000100a00 */
[----:B----4-:R-:W-:Y:S04]  /*70f80*/  STL.64 [R1+0xc560], R22 ;  /* 0x00c5601601007387 */ /* 0x010fe80000100a00 */
[----:B---3--:R0:W-:Y:S04]  /*70f90*/  STL.64 [R1+0xc558], R20 ;  /* 0x00c5581401007387 */ /* 0x0081e80000100a00 */
[----:B0-----:R-:W3:Y:S04]  /*70fa0*/  LDL.LU R20, [R1+0xd60] ;  /* 0x000d600001147983 */ /* 0x001ee80000300800 */
[----:B------:R-:W3:Y:S04]  /*70fb0*/  LDL.LU R21, [R1+0xd64] ;  /* 0x000d640001157983 */ /* 0x000ee80000300800 */
[----:B------:R-:W4:Y:S04]  /*70fc0*/  LDL.LU R22, [R1+0xd68] ;  /* 0x000d680001167983 */ /* 0x000f280000300800 */
[----:B------:R-:W4:Y:S01]  /*70fd0*/  LDL.LU R23, [R1+0xd6c] ;  /* 0x000d6c0001177983 */ /* 0x000f220000300800 */
[----:B------:R-:W-:Y:S03]  /*70fe0*/  HMMA.16816.F32.BF16 R8, R12, R26, R8 ;  /* 0x0000001a0c08723c */ /* 0x000fe60000041808 */
[----:B----4-:R-:W-:Y:S04]  /*70ff0*/  STL.64 [R1+0xc578], R22 ;  /* 0x00c5781601007387 */ /* 0x010fe80000100a00 */
[----:B---3--:R0:W-:Y:S04]  /*71000*/  STL.64 [R1+0xc570], R20 ;  /* 0x00c5701401007387 */ /* 0x0081e80000100a00 */
[----:B0-----:R-:W3:Y:S04]  /*71010*/  LDL.LU R20, [R1+0xd70] ;  /* 0x000d700001147983 */ /* 0x001ee80000300800 */
[----:B------:R-:W3:Y:S04]  /*71020*/  LDL.LU R21, [R1+0xd74] ;  /* 0x000d740001157983 */ /* 0x000ee80000300800 */
[----:B------:R-:W3:Y:S04]  /*71030*/  LDL.LU R22, [R1+0xd78] ;  /* 0x000d780001167983 */ /* 0x000ee80000300800 */
[----:B------:R-:W3:Y:S04]  /*71040*/  LDL.LU R23, [R1+0xd7c] ;  /* 0x000d7c0001177983 */ /* 0x000ee80000300800 */
[----:B------:R-:W4:Y:S04]  /*71050*/  LDL.LU R4, [R1+0x5b0] ;  /* 0x0005b00001047983 */ /* 0x000f280000300800 */
[----:B------:R-:W4:Y:S04]  /*71060*/  LDL.LU R5, [R1+0x5b4] ;  /* 0x0005b40001057983 */ /* 0x000f280000300800 */
[----:B------:R-:W2:Y:S04]  /*71070*/  LDL.LU R6, [R1+0x5b8] ;  /* 0x0005b80001067983 */ /* 0x000ea80000300800 */
[----:B------:R-:W2:Y:S04]  /*71080*/  LDL.LU R7, [R1+0x5bc] ;  /* 0x0005bc0001077983 */ /* 0x000ea80000300800 */
[----:B--2---:R-:W-:Y:S04]  /*71090*/  STL.64 [R1+0xc510], R6 ;  /* 0x00c5100601007387 */ /* 0x004fe80000100a00 */
[----:B----4-:R-:W-:Y:S04]  /*710a0*/  STL.64 [R1+0xc508], R4 ;  /* 0x00c5080401007387 */ /* 0x010fe80000100a00 */
[----:B------:R0:W-:Y:S04]  /*710b0*/  STL.64 [R1+0xda0], R8 ;  /* 0x000da00801007387 */ /* 0x0001e80000100a00 */
[----:B------:R1:W-:Y:S04]  /*710c0*/  STL.64 [R1+0xda8], R10 ;  /* 0x000da80a01007387 */ /* 0x0003e80000100a00 */
[----:B0-----:R-:W2:Y:S01]  /*710d0*/  LDL.LU R9, [R1+0xc5a0] ;  /* 0x00c5a00001097983 */ /* 0x001ea20000300800 */
[----:B-1----:R-:W-:-:S02]  /*710e0*/  IMAD.MOV.U32 R10, RZ, RZ, R26 ;  /* 0x000000ffff0a7224 */ /* 0x002fc400078e001a */
[----:B------:R-:W-:Y:S02]  /*710f0*/  IMAD.MOV.U32 R11, RZ, RZ, R27 ;  /* 0x000000ffff0b7224 */ /* 0x000fe400078e001b */
[----:B------:R-:W4:Y:S04]  /*71100*/  LDL.LU.64 R26, [R1+0xc598] ;  /* 0x00c59800011a7983 */ /* 0x000f280000300a00 */
[----:B------:R-:W4:Y:S02]  /*71110*/  LDL.LU.64 R24, [R1+0xc590] ;  /* 0x00c5900001187983 */ /* 0x000f240000300a00 */
[----:B----4-:R-:W-:-:S15]  /*71120*/  HMMA.16816.F32.BF16 R24, R12, R18, R24 ;  /* 0x000000120c18723c */ /* 0x010fde0000041818 */
[----:B------:R-:W-:-:S04]  /*71130*/  NOP ;  /* 0x0000000000007918 */ /* 0x000fc80000000000 */
[----:B------:R-:W-:Y:S04]  /*71140*/  STL.64 [R1+0xd90], R24 ;  /* 0x000d901801007387 */ /* 0x000fe80000100a00 */
[----:B------:R0:W-:Y:S04]  /*71150*/  STL.64 [R1+0xd98], R26 ;  /* 0x000d981a01007387 */ /* 0x0001e80000100a00 */
[----:B0-----:R-:W4:Y:S01]  /*71160*/  LDL.LU.64 R26, [R1+0xc588] ;  /* 0x00c58800011a7983 */ /* 0x001f220000300a00 */
[----:B------:R-:W-:Y:S02]  /*71170*/  IMAD.MOV.U32 R25, RZ, RZ, R18 ;  /* 0x000000ffff197224 */ /* 0x000fe400078e0012 */
[----:B------:R-:W-:-:S02]  /*71180*/  IMAD.MOV.U32 R24, RZ, RZ, R19 ;  /* 0x000000ffff187224 */ /* 0x000fc400078e0013 */
[----:B------:R-:W3:Y:S04]  /*71190*/  LDL.LU.64 R18, [R1+0xc580] ;  /* 0x00c5800001127983 */ /* 0x000ee80000300a00 */
[----:B----4-:R-:W-:Y:S04]  /*711a0*/  STL.64 [R1+0xc520], R26 ;  /* 0x00c5201a01007387 */ /* 0x010fe80000100a00 */
[----:B------:R0:W-:Y:S04]  /*711b0*/  STL.64 [R1+0xc518], R24 ;  /* 0x00c5181801007387 */ /* 0x0001e80000100a00 */
[----:B0-----:R-:W4:Y:S04]  /*711c0*/  LDL.LU R24, [R1+0x5c0] ;  /* 0x0005c00001187983 */ /* 0x001f280000300800 */
[----:B------:R-:W4:Y:S04]  /*711d0*/  LDL.LU R25, [R1+0x5c4] ;  /* 0x0005c40001197983 */ /* 0x000f280000300800 */
[----:B------:R-:W2:Y:S04]  /*711e0*/  LDL.LU R26, [R1+0x5c8] ;  /* 0x0005c800011a7983 */ /* 0x000ea80000300800 */
[----:B------:R-:W2:Y:S01]  /*711f0*/  LDL.LU R27, [R1+0x5cc] ;  /* 0x0005cc00011b7983 */ /* 0x000ea20000300800 */
[----:B---3--:R-:W-:Y:S01]  /*71200*/  HMMA.16816.F32.BF16 R20, R12, R18, R20 ;  /* 0x000000120c14723c */ /* 0x008fe20000041814 */
[----:B------:R-:W-:-:S02]  /*71210*/  IMAD.MOV.U32 R8, RZ, RZ, R18 ;  /* 0x000000ffff087224 */ /* 0x000fc400078e0012 */
[----:B------:R-:W-:Y:S01]  /*71220*/  IMAD.MOV.U32 R29, RZ, RZ, R19 ;  /* 0x000000ffff1d7224 */ /* 0x000fe200078e0013 */
[----:B--2---:R-:W-:Y:S04]  /*71230*/  STL.64 [R1+0xc530], R26 ;  /* 0x00c5301a01007387 */ /* 0x004fe80000100a00 */
[----:B----4-:R0:W-:Y:S04]  /*71240*/  STL.64 [R1+0xc528], R24 ;  /* 0x00c5281801007387 */ /* 0x0101e80000100a00 */
[----:B0-----:R-:W2:Y:S04]  /*71250*/  LDL.LU R24, [R1+0x5d0] ;  /* 0x0005d00001187983 */ /* 0x001ea80000300800 */
[----:B------:R-:W2:Y:S04]  /*71260*/  LDL.LU R25, [R1+0x5d4] ;  /* 0x0005d40001197983 */ /* 0x000ea80000300800 */
[----:B------:R-:W2:Y:S04]  /*71270*/  LDL.LU R26, [R1+0x5d8] ;  /* 0x0005d800011a7983 */ /* 0x000ea80000300800 */
[----:B------:R-:W2:Y:S04]  /*71280*/  LDL.LU R27, [R1+0x5dc] ;  /* 0x0005dc00011b7983 */ /* 0x000ea80000300800 */
        /* <DEDUP_REMOVED lines=17> */
[----:B------:R-:W2:Y:S01]  /*713a0*/  LDL.LU.64 R22, [R1+0xc548] ;  /* 0x00c5480001167983 */ /* 0x000ea20000300a00 */
[----:B------:R-:W-:Y:S02]  /*713b0*/  IMAD.MOV.U32 R2, RZ, RZ, R18 ;  /* 0x000000ffff027224 */ /* 0x000fe400078e0012 */
[----:B------:R-:W-:-:S15]  /*713c0*/  IMAD.MOV.U32 R0, RZ, RZ, R19 ;  /* 0x000000ffff007224 */ /* 0x000fde00078e0013 */
[----:B------:R0:W-:Y:S04]  /*713d0*/  STL.64 [R1+0x650], R12 ;  /* 0x0006500c01007387 */ /* 0x0001e80000100a00 */
[----:B------:R1:W-:Y:S04]  /*713e0*/  STL.64 [R1+0x658], R14 ;  /* 0x0006580e01007387 */ /* 0x0003e80000100a00 */
[----:B------:R-:W2:Y:S04]  /*713f0*/  LDL.LU.64 R18, [R1+0xc540] ;  /* 0x00c5400001127983 */ /* 0x000ea80000300a00 */
[----:B------:R-:W2:Y:S04]  /*71400*/  LDL.LU.64 R16, [R1+0xc538] ;  /* 0x00c5380001107983 */ /* 0x000ea80000300a00 */
        /* <DEDUP_REMOVED lines=13> */
[----:B--2---:R0:W-:Y:S02]  /*714e0*/  STL.64 [R1+0xc410], R22 ;  /* 0x00c4101601007387 */ /* 0x0041e40000100a00 */
[----:B0-----:R-:W-:-:S02]  /*714f0*/  IMAD.MOV.U32 R22, RZ, RZ, R5 ;  /* 0x000000ffff167224 */ /* 0x001fc400078e0005 */
[----:B------:R-:W-:Y:S02]  /*71500*/  IMAD.MOV.U32 R23, RZ, RZ, R4 ;  /* 0x000000ffff177224 */ /* 0x000fe400078e0004 */
[C---:B------:R-:W-:Y:S01]  /*71510*/  HMMA.16816.F32.BF16 R4, R16.reuse, R6, R24 ;  /* 0x000000061004723c */ /* 0x040fe20000041818 */
[----:B----4-:R-:W-:Y:S04]  /*71520*/  STL.64 [R1+0xc408], R20 ;  /* 0x00c4081401007387 */ /* 0x010fe80000100a00 */
[----:B------:R0:W-:Y:S04]  /*71530*/  STL.64 [R1+0xc420], R22 ;  /* 0x00c4201601007387 */ /* 0x0001e80000100a00 */
[----:B0-----:R-:W2:Y:S04]  /*71540*/  LDL R22, [R1+0x8] ;  /* 0x0000080001167983 */ /* 0x001ea80000100800 */
[----:B------:R-:W2:Y:S04]  /*71550*/  LDL R23, [R1+0xc] ;  /* 0x00000c0001177983 */ /* 0x000ea80000100800 */
[----:B------:R-:W3:Y:S04]  /*71560*/  LDL.LU.64 R26, [R1+0xc520] ;  /* 0x00c52000011a7983 */ /* 0x000ee80000300a00 */
[----:B------:R-:W4:Y:S04]  /*71570*/  LDL.LU.64 R24, [R1+0xc518] ;  /* 0x00c5180001187983 */ /* 0x000f280000300a00 */
[----:B------:R-:W-:Y:S04]  /*71580*/  STL.64 [R1+0x5c0], R4 ;  /* 0x0005c00401007387 */ /* 0x000fe80000100a00 */
[----:B------:R0:W-:Y:S04]  /*71590*/  STL.64 [R1+0x5c8], R6 ;  /* 0x0005c80601007387 */ /* 0x0001e80000100a00 */
[----:B0-----:R-:W2:Y:S04]  /*715a0*/  LDL.LU.64 R6, [R1+0xc510] ;  /* 0x00c5100001067983 */ /* 0x001ea80000300a00 */
[----:B------:R-:W2:Y:S01]  /*715b0*/  LDL.LU.64 R4, [R1+0xc508] ;  /* 0x00c5080001047983 */ /* 0x000ea20000300a00 */
[C---:B---3--:R-:W-:Y:S08]  /*715c0*/  HMMA.16816.F32.BF16 R12, R16.reuse, R26, R12 ;  /* 0x0000001a100c723c */ /* 0x048ff0000004180c */
[----:B--2---:R-:W-:Y:S01]  /*715d0*/  HMMA.16816.F32.BF16 R20, R16, R22, R4 ;  /* 0x000000161014723c */ /* 0x004fe20000041804 */
[----:B------:R-:W2:Y:S04]  /*715e0*/  LDL.LU.64 R6, [R1+0xc500] ;  /* 0x00c5000001067983 */ /* 0x000ea80000300a00 */
[----:B------:R-:W3:-:S14]  /*715f0*/  LDL.LU.64 R4, [R1+0xc4f8] ;  /* 0x00c4f80001047983 */ /* 0x000edc0000300a00 */
[----:B------:R-:W-:Y:S04]  /*71600*/  STL.64 [R1+0x5b0], R20 ;  /* 0x0005b01401007387 */ /* 0x000fe80000100a00 */
[----:B------:R0:W-:Y:S02]  /*71610*/  STL.64 [R1+0x5b8], R22 ;  /* 0x0005b81601007387 */ /* 0x0001e40000100a00 */
[----:B0-----:R-:W-:Y:S02]  /*71620*/  IMAD.MOV.U32 R22, RZ, RZ, R8 ;  /* 0x000000ffff167224 */ /* 0x001fe400078e0008 */
[----:B------:R-:W-:Y:S01]  /*71630*/  IMAD.MOV.U32 R23, RZ, RZ, R29 ;  /* 0x000000ffff177224 */ /* 0x000fe200078e001d */
[----:B------:R-:W2:Y:S04]  /*71640*/  LDL.LU R8, [R1+0xc4f4] ;  /* 0x00c4f40001087983 */ /* 0x000ea80000300800 */
[----:B------:R-:W-:Y:S04]  /*71650*/  STL.64 [R1+0x5a0], R12 ;  /* 0x0005a00c01007387 */ /* 0x000fe80000100a00 */
[----:B------:R-:W-:Y:S04]  /*71660*/  STL.64 [R1+0x5a8], R14 ;  /* 0x0005a80e01007387 */ /* 0x000fe80000100a00 */
[----:B------:R-:W2:Y:S04]  /*71670*/  LDL.LU R29, [R1+0xc4f0] ;  /* 0x00c4f000011d7983 */ /* 0x000ea80000300800 */
[----:B------:R4:W-:Y:S02]  /*71680*/  STL.64 [R1+0xc438], R22 ;  /* 0x00c4381601007387 */ /* 0x0009e40000100a00 */
[----:B----4-:R-:W-:-:S02]  /*71690*/  IMAD.MOV.U32 R22, RZ, RZ, R25 ;  /* 0x000000ffff167224 */ /* 0x010fc400078e0019 */
[----:B------:R-:W-:-:S05]  /*716a0*/  IMAD.MOV.U32 R23, RZ, RZ, R24 ;  /* 0x000000ffff177224 */ /* 0x000fca00078e0018 */
[----:B------:R-:W-:Y:S04]  /*716b0*/  STL.64 [R1+0xc450], R22 ;  /* 0x00c4501601007387 */ /* 0x000fe80000100a00 */
[----:B------:R0:W-:Y:S04]  /*716c0*/  STL.64 [R1+0xc3e0], R26 ;  /* 0x00c3e01a01007387 */ /* 0x0001e80000100a00 */
[----:B0-----:R-:W4:Y:S01]  /*716d0*/  LDL.64 R26, [R1+0x18] ;  /* 0x00001800011a7983 */ /* 0x001f220000100a00 */
[----:B------:R-:W-:Y:S02]  /*716e0*/  IMAD.MOV.U32 R22, RZ, RZ, R10 ;  /* 0x000000ffff167224 */ /* 0x000fe400078e000a */
[----:B------:R-:W-:Y:S01]  /*716f0*/  IMAD.MOV.U32 R23, RZ, RZ, R11 ;  /* 0x000000ffff177224 */ /* 0x000fe200078e000b */
[----:B----4-:R0:W-:Y:S04]  /*71700*/  STL.64 [R1+0xc418], R26 ;  /* 0x00c4181a01007387 */ /* 0x0101e80000100a00 */
[----:B------:R-:W4:Y:S04]  /*71710*/  LDL.LU R24, [R1+0xc40] ;  /* 0x000c400001187983 */ /* 0x000f280000300800 */
[----:B------:R-:W4:Y:S04]  /*71720*/  LDL.LU R25, [R1+0xc44] ;  /* 0x000c440001197983 */ /* 0x000f280000300800 */
[----:B0-----:R-:W2:Y:S04]  /*71730*/  LDL.LU R26, [R1+0xc48] ;  /* 0x000c4800011a7983 */ /* 0x001ea80000300800 */
[----:B------:R-:W2:Y:S04]  /*71740*/  LDL.LU R27, [R1+0xc4c] ;  /* 0x000c4c00011b7983 */ /* 0x000ea80000300800 */
[----:B------:R-:W3:Y:S04]  /*71750*/  LDL.LU R10, [R1+0xc4ec] ;  /* 0x00c4ec00010a7983 */ /* 0x000ee80000300800 */
[----:B------:R-:W3:Y:S04]  /*71760*/  LDL.LU R11, [R1+0xc4e8] ;  /* 0x00c4e800010b7983 */ /* 0x000ee80000300800 */
[----:B------:R-:W-:Y:S04]  /*71770*/  STL.64 [R1+0xc468], R22 ;  /* 0x00c4681601007387 */ /* 0x000fe80000100a00 */
[----:B--2---:R-:W-:Y:S04]  /*71780*/  STL.64 [R1+0xc430], R26 ;  /* 0x00c4301a01007387 */ /* 0x004fe80000100a00 */
[----:B----4-:R0:W-:Y:S04]  /*71790*/  STL.64 [R1+0xc428], R24 ;  /* 0x00c4281801007387 */ /* 0x0101e80000100a00 */
[----:B0-----:R-:W2:Y:S04]  /*717a0*/  LDL.LU R24, [R1+0xc50] ;  /* 0x000c500001187983 */ /* 0x001ea80000300800 */
[----:B------:R-:W2:Y:S04]  /*717b0*/  LDL.LU R25, [R1+0xc54] ;  /* 0x000c540001197983 */ /* 0x000ea80000300800 */
[----:B------:R-:W4:Y:S04]  /*717c0*/  LDL.LU R26, [R1+0xc58] ;  /* 0x000c5800011a7983 */ /* 0x000f280000300800 */
[----:B------:R-:W4:Y:S01]  /*717d0*/  LDL.LU R27, [R1+0xc5c] ;  /* 0x000c5c00011b7983 */ /* 0x000f220000300800 */
[----:B------:R-:W-:-:S02]  /*717e0*/  IMAD.MOV.U32 R22, RZ, RZ, R28 ;  /* 0x000000ffff167224 */ /* 0x000fc400078e001c */
[----:B------:R-:W-:-:S05]  /*717f0*/  IMAD.MOV.U32 R23, RZ, RZ, R9 ;  /* 0x000000ffff177224 */ /* 0x000fca00078e0009 */
[----:B------:R0:W-:Y:S02]  /*71800*/  STL.64 [R1+0xc480], R22 ;  /* 0x00c4801601007387 */ /* 0x0001e40000100a00 */
[----:B0-----:R-:W-:Y:S02]  /*71810*/  IMAD.MOV.U32 R22, RZ, RZ, R7 ;  /* 0x000000ffff167224 */ /* 0x001fe400078e0007 */
[----:B------:R-:W-:Y:S01]  /*71820*/  IMAD.MOV.U32 R23, RZ, RZ, R6 ;  /* 0x000000ffff177224 */ /* 0x000fe200078e0006 */
[----:B----4-:R-:W-:Y:S04]  /*71830*/  STL.64 [R1+0xc448], R26 ;  /* 0x00c4481a01007387 */ /* 0x010fe80000100a00 */
[----:B--2---:R0:W-:Y:S04]  /*71840*/  STL.64 [R1+0xc440], R24 ;  /* 0x00c4401801007387 */ /* 0x0041e80000100a00 */
[----:B0-----:R-:W2:Y:S04]  /*71850*/  LDL.LU R24, [R1+0xc60] ;  /* 0x000c600001187983 */ /* 0x001ea80000300800 */
[----:B------:R-:W2:Y:S04]  /*71860*/  LDL.LU R25, [R1+0xc64] ;  /* 0x000c640001197983 */ /* 0x000ea80000300800 */
[----:B------:R-:W4:Y:S04]  /*71870*/  LDL.LU R26, [R1+0xc68] ;  /* 0x000c6800011a7983 */ /* 0x000f280000300800 */
[----:B------:R-:W4:Y:S04]  /*71880*/  LDL.LU R27, [R1+0xc6c] ;  /* 0x000c6c00011b7983 */ /* 0x000f280000300800 */
[----:B------:R0:W-:Y:S04]  /*71890*/  STL.64 [R1+0xc498], R22 ;  /* 0x00c4981601007387 */ /* 0x0001e80000100a00 */
[----:B0-----:R-:W2:Y:S04]  /*718a0*/  LDL.64 R22, [R1+0xb8] ;  /* 0x0000b80001167983 */ /* 0x001ea80000100a00 */
[----:B--2---:R-:W-:Y:S04]  /*718b0*/  STL.64 [R1+0xc4b0], R22 ;  /* 0x00c4b01601007387 */ /* 0x004fe80000100a00 */
[----:B----4-:R-:W-:Y:S04]  /*718c0*/  STL.64 [R1+0xc460], R26 ;  /* 0x00c4601a01007387 */ /* 0x010fe80000100a00 */
[----:B------:R0:W-:Y:S04]  /*718d0*/  STL.64 [R1+0xc458], R24 ;  /* 0x00c4581801007387 */ /* 0x0001e80000100a00 */
[----:B0-----:R-:W2:Y:S04]  /*718e0*/  LDL.LU R24, [R1+0xc70] ;  /* 0x000c700001187983 */ /* 0x001ea80000300800 */
[----:B------:R-:W2:Y:S04]  /*718f0*/  LDL.LU R25, [R1+0xc74] ;  /* 0x000c740001197983 */ /* 0x000ea80000300800 */
[----:B------:R-:W4:Y:S04]  /*71900*/  LDL.LU R26, [R1+0xc78] ;  /* 0x000c7800011a7983 */ /* 0x000f280000300800 */
[----:B------:R-:W4:Y:S01]  /*71910*/  LDL.LU R27, [R1+0xc7c] ;  /* 0x000c7c00011b7983 */ /* 0x000f220000300800 */
[----:B---3--:R-:W-:-:S02]  /*71920*/  IMAD.MOV.U32 R22, RZ, RZ, R5 ;  /* 0x000000ffff167224 */ /* 0x008fc400078e0005 */
[----:B------:R-:W-:-:S05]  /*71930*/  IMAD.MOV.U32 R23, RZ, RZ, R4 ;  /* 0x000000ffff177224 */ /* 0x000fca00078e0004 */
[----:B------:R-:W-:Y:S04]  /*71940*/  STL.64 [R1+0xc4c8], R22 ;  /* 0x00c4c81601007387 */ /* 0x000fe80000100a00 */
[----:B----4-:R-:W-:Y:S04]  /*71950*/  STL.64 [R1+0xc478], R26 ;  /* 0x00c4781a01007387 */ /* 0x010fe80000100a00 */
[----:B--2---:R0:W-:Y:S04]  /*71960*/  STL.64 [R1+0xc470], R24 ;  /* 0x00c4701801007387 */ /* 0x0041e80000100a00 */
[----:B0-----:R-:W2:Y:S04]  /*71970*/  LDL.LU R24, [R1+0xc80] ;  /* 0x000c800001187983 */ /* 0x001ea80000300800 */
[----:B------:R-:W2:Y:S04]  /*71980*/  LDL.LU R25, [R1+0xc84] ;  /* 0x000c840001197983 */ /* 0x000ea80000300800 */
[----:B------:R-:W3:Y:S04]  /*71990*/  LDL.LU R26, [R1+0xc88] ;  /* 0x000c8800011a7983 */ /* 0x000ee80000300800 */
        /* <DEDUP_REMOVED lines=21> */
[----:B----4-:R-:W-:Y:S03]  /*71af0*/  HMMA.16816.F32.BF16 R4, R16, R10, R4 ;  /* 0x0000000a1004723c */ /* 0x010fe60000041804 */
        /* <DEDUP_REMOVED lines=14> */
[----:B0-----:R-:W3:Y:S01]  /*71be0*/  LDL.LU.64 R6, [R1+0xc4e0] ;  /* 0x00c4e00001067983 */ /* 0x001ee20000300a00 */
[----:B------:R-:W-:-:S03]  /*71bf0*/  IMAD.MOV.U32 R22, RZ, RZ, R8 ;  /* 0x000000ffff167224 */ /* 0x000fc600078e0008 */
[----:B------:R0:W-:Y:S04]  /*71c00*/  STL.64 [R1+0xc3d8], R10 ;  /* 0x00c3d80a01007387 */ /* 0x0001e80000100a00 */
[----:B------:R-:W4:Y:S04]  /*71c10*/  LDL.LU R8, [R1+0x460] ;  /* 0x0004600001087983 */ /* 0x000f280000300800 */
[----:B------:R-:W4:Y:S04]  /*71c20*/  LDL.LU R9, [R1+0x464] ;  /* 0x0004640001097983 */ /* 0x000f280000300800 */
[----:B0-----:R-:W4:Y:S04]  /*71c30*/  LDL.LU R10, [R1+0x468] ;  /* 0x00046800010a7983 */ /* 0x001f280000300800 */
[----:B------:R-:W4:Y:S01]  /*71c40*/  LDL.LU R11, [R1+0x46c] ;  /* 0x00046c00010b7983 */ /* 0x000f220000300800 */
[----:B------:R-:W-:Y:S01]  /*71c50*/  IMAD.MOV.U32 R23, RZ, RZ, R3 ;  /* 0x000000ffff177224 */ /* 0x000fe200078e0003 */
[----:B---3--:R-:W-:Y:S02]  /*71c60*/  HMMA.16816.F32.BF16 R12, R16, R6, R12 ;  /* 0x00000006100c723c */ /* 0x008fe4000004180c */
[----:B------:R0:W-:Y:S04]  /*71c70*/  STL.64 [R1+0xc3d0], R6 ;  /* 0x00c3d00601007387 */ /* 0x0001e80000100a00 */
[----:B0-----:R-:W3:-:S13]  /*71c80*/  LDL.64 R6, [R1+0x28] ;  /* 0x0000280001067983 */ /* 0x001eda0000100a00 */
[----:B------:R-:W-:Y:S04]  /*71c90*/  STL.64 [R1+0x580], R12 ;  /* 0x0005800c01007387 */ /* 0x000fe80000100a00 */
[----:B------:R-:W-:Y:S04]  /*71ca0*/  STL.64 [R1+0x588], R14 ;  /* 0x0005880e01007387 */ /* 0x000fe80000100a00 */
[----:B------:R-:W0:Y:S01]  /*71cb0*/  LDSM.16.MT88.4 R12, [R29+UR5+0x4280] ;  /* 0x004280051d0c783b */ /* 0x000e220008004200 */
[C---:B--2---:R-:W-:Y:S03]  /*71cc0*/  HMMA.16816.F32.BF16 R20, R16.reuse, R22, R24 ;  /* 0x000000161014723c */ /* 0x044fe60000041818 */
[----:B0-----:R-:W-:Y:S04]  /*71cd0*/  STL.64 [R1+0xc308], R14 ;  /* 0x00c3080e01007387 */ /* 0x001fe80000100a00 */
[----:B------:R-:W-:Y:S04]  /*71ce0*/  STL.64 [R1+0xc300], R12 ;  /* 0x00c3000c01007387 */ /* 0x000fe80000100a00 */
[----:B------:R-:W2:Y:S04]  /*71cf0*/  LDL.LU.64 R26, [R1+0xc4d8] ;  /* 0x00c4d800011a7983 */ /* 0x000ea80000300a00 */
[----:B------:R-:W2:Y:S04]  /*71d00*/  LDL.LU.64 R24, [R1+0xc4d0] ;  /* 0x00c4d00001187983 */ /* 0x000ea80000300a00 */
        /* <DEDUP_REMOVED lines=8> */
[----:B0-----:R-:W2:Y:S01]  /*71d90*/  LDL.LU.64 R22, [R1+0xc4b0] ;  /* 0x00c4b00001167983 */ /* 0x001ea20000300a00 */
[----:B------:R-:W-:Y:S02]  /*71da0*/  IMAD.MOV.U32 R14, RZ, RZ, R2 ;  /* 0x000000ffff0e7224 */ /* 0x000fe400078e0002 */
[----:B------:R-:W-:Y:S01]  /*71db0*/  IMAD.MOV.U32 R15, RZ, RZ, R0 ;  /* 0x000000ffff0f7224 */ /* 0x000fe200078e0000 */
        /* <DEDUP_REMOVED lines=49> */
[----:B------:R0:W-:Y:S04]  /*720d0*/  STL.64 [R1+0x570], R16 ;  /* 0x0005701001007387 */ /* 0x0001e80000100a00 */
[----:B------:R1:W-:Y:S04]  /*720e0*/  STL.64 [R1+0x578], R18 ;  /* 0x0005781201007387 */ /* 0x0003e80000100a00 */
[----:B0-----:R-:W2:Y:S04]  /*720f0*/  LDL.LU R16, [R1+0x470] ;  /* 0x0004700001107983 */ /* 0x001ea80000300800 */
[----:B------:R-:W2:Y:S04]  /*72100*/  LDL.LU R17, [R1+0x474] ;  /* 0x0004740001117983 */ /* 0x000ea80000300800 */
[----:B-1----:R-:W2:Y:S04]  /*72110*/  LDL.LU R18, [R1+0x478] ;  /* 0x0004780001127983 */ /* 0x002ea80000300800 */
[----:B------:R-:W2:Y:S01]  /*72120*/  LDL.LU R19, [R1+0x47c] ;  /* 0x00047c0001137983 */ /* 0x000ea20000300800 */
[----:B---3--:R-:W-:-:S02]  /*72130*/  IMAD.MOV.U32 R13, RZ, RZ, R6 ;  /* 0x000000ffff0d7224 */ /* 0x008fc400078e0006 */
[----:B------:R-:W-:Y:S01]  /*72140*/  IMAD.MOV.U32 R12, RZ, RZ, R7 ;  /* 0x000000ffff0c7224 */ /* 0x000fe200078e0007 */
[----:B------:R0:W-:Y:S02]  /*72150*/  STL.64 [R1+0xc318], R14 ;  /* 0x00c3180e01007387 */ /* 0x0001e40000100a00 */
[----:B0-----:R-:W-:Y:S02]  /*72160*/  IMAD.MOV.U32 R15, RZ, RZ, R26 ;  /* 0x000000ffff0f7224 */ /* 0x001fe400078e001a */
[----:B------:R-:W-:Y:S01]  /*72170*/  IMAD.MOV.U32 R14, RZ, RZ, R27 ;  /* 0x000000ffff0e7224 */ /* 0x000fe200078e001b */
[C---:B--2---:R-:W-:Y:S08]  /*72180*/  HMMA.16816.F32.BF16 R16, R20.reuse, R6, R16 ;  /* 0x000000061410723c */ /* 0x044ff00000041810 */
[C---:B----4-:R-:W-:Y:S11]  /*72190*/  HMMA.16816.F32.BF16 R4, R20.reuse, R26, R8 ;  /* 0x0000001a1404723c */ /* 0x050ff60000041808 */
[----:B------:R-:W-:Y:S04]  /*721a0*/  STL.64 [R1+0x470], R16 ;  /* 0x0004701001007387 */ /* 0x000fe80000100a00 */
[----:B------:R-:W-:Y:S04]  /*721b0*/  STL.64 [R1+0x478], R18 ;  /* 0x0004781201007387 */ /* 0x000fe80000100a00 */
[----:B------:R-:W-:Y:S04]  /*721c0*/  STL.64 [R1+0x460], R4 ;  /* 0x0004600401007387 */ /* 0x000fe80000100a00 */
[----:B------:R-:W-:Y:S04]  /*721d0*/  STL.64 [R1+0x468], R6 ;  /* 0x0004680601007387 */ /* 0x000fe80000100a00 */
[----:B------:R-:W2:Y:S04]  /*721e0*/  LDL.64 R26, [R1+0x8] ;  /* 0x00000800011a7983 */ /* 0x000ea80000100a00 */
[----:B------:R-:W3:Y:S04]  /*721f0*/  LDL.LU R8, [R1+0x440] ;  /* 0x0004400001087983 */ /* 0x000ee80000300800 */
[----:B------:R-:W3:Y:S04]  /*72200*/  LDL.LU R9, [R1+0x444] ;  /* 0x0004440001097983 */ /* 0x000ee80000300800 */
[----:B------:R-:W4:Y:S04]  /*72210*/  LDL.LU R10, [R1+0x448] ;  /* 0x00044800010a7983 */ /* 0x000f280000300800 */
[----:B------:R-:W4:Y:S04]  /*72220*/  LDL.LU R11, [R1+0x44c] ;  /* 0x00044c00010b7983 */ /* 0x000f280000300800 */
[----:B----4-:R-:W-:Y:S04]  /*72230*/  STL.64 [R1+0xc3f0], R10 ;  /* 0x00c3f00a01007387 */ /* 0x010fe80000100a00 */
        /* <DEDUP_REMOVED lines=9> */
[----:B------:R-:W4:Y:S04]  /*722d0*/  LDL.LU R14, [R1+0xbe8] ;  /* 0x000be800010e7983 */ /* 0x000f280000300800 */
[----:B------:R-:W4:Y:S04]  /*722e0*/  LDL.LU R15, [R1+0xbec] ;  /* 0x000bec00010f7983 */ /* 0x000f280000300800 */
[----:B----4-:R0:W-:Y:S04]  /*722f0*/  STL.64 [R1+0xc378], R14 ;  /* 0x00c3780e01007387 */ /* 0x0101e80000100a00 */
[----:B---3--:R-:W-:Y:S04]  /*72300*/  STL.64 [R1+0xc370], R12 ;  /* 0x00c3700c01007387 */ /* 0x008fe80000100a00 */
[----:B0-----:R-:W3:Y:S01]  /*72310*/  LDL.64 R14, [R1+0xa8] ;  /* 0x0000a800010e7983 */ /* 0x001ee20000100a00 */
[----:B--2---:R-:W-:Y:S03]  /*72320*/  HMMA.16816.F32.BF16 R8, R20, R26, R8 ;  /* 0x0000001a1408723c */ /* 0x004fe60000041808 */
[----:B---3--:R0:W-:Y:S04]  /*72330*/  STL.64 [R1+0xc390], R14 ;  /* 0x00c3900e01007387 */ /* 0x0081e80000100a00 */
[----:B------:R-:W2:Y:S04]  /*72340*/  LDL.LU R16, [R1+0x420] ;  /* 0x0004200001107983 */ /* 0x000ea80000300800 */
[----:B------:R-:W2:Y:S04]  /*72350*/  LDL.LU R17, [R1+0x424] ;  /* 0x0004240001117983 */ /* 0x000ea80000300800 */
[----:B------:R-:W2:Y:S04]  /*72360*/  LDL.LU R18, [R1+0x428] ;  /* 0x0004280001127983 */ /* 0x000ea80000300800 */
[----:B------:R-:W2:Y:S04]  /*72370*/  LDL.LU R19, [R1+0x42c] ;  /* 0x00042c0001137983 */ /* 0x000ea80000300800 */
[----:B------:R-:W3:Y:S04]  /*72380*/  LDL.LU R4, [R1+0x430] ;  /* 0x0004300001047983 */ /* 0x000ee80000300800 */
[----:B------:R-:W3:Y:S04]  /*72390*/  LDL.LU R5, [R1+0x434] ;  /* 0x0004340001057983 */ /* 0x000ee80000300800 */
[----:B------:R-:W3:Y:S04]  /*723a0*/  LDL.LU R6, [R1+0x438] ;  /* 0x0004380001067983 */ /* 0x000ee80000300800 */
[----:B------:R-:W3:Y:S01]  /*723b0*/  LDL.LU R7, [R1+0x43c] ;  /* 0x00043c0001077983 */ /* 0x000ee20000300800 */
[----:B0-----:R-:W-:-:S02]  /*723c0*/  IMAD.MOV.U32 R14, RZ, RZ, R2 ;  /* 0x000000ffff0e7224 */ /* 0x001fc400078e0002 */
[----:B------:R-:W-:-:S05]  /*723d0*/  IMAD.MOV.U32 R15, RZ, RZ, R0 ;  /* 0x000000ffff0f7224 */ /* 0x000fca00078e0000 */
[----:B------:R0:W-:Y:S04]  /*723e0*/  STL.64 [R1+0xc3a8], R14 ;  /* 0x00c3a80e01007387 */ /* 0x0001e80000100a00 */
[----:B------:R-:W4:Y:S04]  /*723f0*/  LDL.LU R12, [R1+0xc10] ;  /* 0x000c1000010c7983 */ /* 0x000f280000300800 */
[----:B------:R-:W4:Y:S04]  /*72400*/  LDL.LU R13, [R1+0xc14] ;  /* 0x000c1400010d7983 */ /* 0x000f280000300800 */
[----:B0-----:R-:W2:Y:S04]  /*72410*/  LDL.LU R14, [R1+0xc18] ;  /* 0x000c1800010e7983 */ /* 0x001ea80000300800 */
[----:B------:R-:W2:Y:S01]  /*72420*/  LDL.LU R15, [R1+0xc1c] ;  /* 0x000c1c00010f7983 */ /* 0x000ea20000300800 */
[----:B------:R-:W-:-:S02]  /*72430*/  IMAD.MOV.U32 R28, RZ, RZ, R26 ;  /* 0x000000ffff1c7224 */ /* 0x000fc400078e001a */
[----:B------:R-:W-:Y:S01]  /*72440*/  IMAD.MOV.U32 R25, RZ, RZ, R27 ;  /* 0x000000ffff197224 */ /* 0x000fe200078e001b */
[----:B--2---:R0:W-:Y:S04]  /*72450*/  STL.64 [R1+0xc3b8], R14 ;  /* 0x00c3b80e01007387 */ /* 0x0041e80000100a00 */
[----:B----4-:R-:W-:Y:S04]  /*72460*/  STL.64 [R1+0xc3b0], R12 ;  /* 0x00c3b00c01007387 */ /* 0x010fe80000100a00 */
[----:B0-----:R-:W2:Y:S04]  /*72470*/  LDL.64 R14, [R1+0x38] ;  /* 0x00003800010e7983 */ /* 0x001ea80000100a00 */
[----:B------:R-:W-:Y:S04]  /*72480*/  STL.64 [R1+0x450], R8 ;  /* 0x0004500801007387 */ /* 0x000fe80000100a00 */
[----:B------:R0:W-:Y:S04]  /*72490*/  STL.64 [R1+0x458], R10 ;  /* 0x0004580a01007387 */ /* 0x0001e80000100a00 */
[----:B0-----:R-:W4:Y:S04]  /*724a0*/  LDL.LU.64 R10, [R1+0xc3f0] ;  /* 0x00c3f000010a7983 */ /* 0x001f280000300a00 */
[----:B------:R-:W4:Y:S04]  /*724b0*/  LDL.LU.64 R8, [R1+0xc3e8] ;  /* 0x00c3e80001087983 */ /* 0x000f280000300a00 */
[----:B------:R-:W4:Y:S02]  /*724c0*/  LDL.LU.64 R26, [R1+0xc3e0] ;  /* 0x00c3e000011a7983 */ /* 0x000f240000300a00 */
[----:B----4-:R-:W-:-:S15]  /*724d0*/  HMMA.16816.F32.BF16 R8, R20, R26, R8 ;  /* 0x0000001a1408723c */ /* 0x010fde0000041808 */
[----:B------:R-:W-:-:S04]  /*724e0*/  NOP ;  /* 0x0000000000007918 */ /* 0x000fc80000000000 */
[----:B------:R-:W-:Y:S04]  /*724f0*/  STL.64 [R1+0x440], R8 ;  /* 0x0004400801007387 */ /* 0x000fe80000100a00 */
[----:B------:R0:W-:Y:S04]  /*72500*/  STL.64 [R1+0x448], R10 ;  /* 0x0004480a01007387 */ /* 0x0001e80000100a00 */
[----:B0-----:R-:W3:Y:S04]  /*72510*/  LDL.LU.64 R10, [R1+0xc3d8] ;  /* 0x00c3d800010a7983 */ /* 0x001ee80000300a00 */
[----:B------:R-:W-:Y:S04]  /*72520*/  STL.64 [R1+0xc388], R26 ;  /* 0x00c3881a01007387 */ /* 0x000fe80000100a00 */
[----:B------:R0:W-:Y:S04]  /*72530*/  STL [R1+0xc380], R25 ;  /* 0x00c3801901007387 */ /* 0x0001e80000100800 */
[----:B------:R-:W4:Y:S04]  /*72540*/  LDL.LU R24, [R1+0xbf0] ;  /* 0x000bf00001187983 */ /* 0x000f280000300800 */
[----:B0-----:R-:W4:Y:S04]  /*72550*/  LDL.LU R25, [R1+0xbf4] ;  /* 0x000bf40001197983 */ /* 0x001f280000300800 */
[----:B------:R-:W2:Y:S04]  /*72560*/  LDL.LU R26, [R1+0xbf8] ;  /* 0x000bf800011a7983 */ /* 0x000ea80000300800 */
[----:B------:R-:W2:Y:S04]  /*72570*/  LDL.LU R27, [R1+0xbfc] ;  /* 0x000bfc00011b7983 */ /* 0x000ea80000300800 */
        /* <DEDUP_REMOVED lines=16> */
[----:B------:R-:W-:-:S02]  /*72680*/  IMAD.MOV.U32 R2, RZ, RZ, R14 ;  /* 0x000000ffff027224 */ /* 0x000fc400078e000e */
[----:B------:R-:W-:Y:S01]  /*72690*/  IMAD.MOV.U32 R0, RZ, RZ, R15 ;  /* 0x000000ffff007224 */ /* 0x000fe200078e000f */
[----:B---3--:R-:W-:Y:S01]  /*726a0*/  HMMA.16816.F32.BF16 R16, R20, R6, R16 ;  /* 0x000000061410723c */ /* 0x008fe20000041810 */
[----:B------:R0:W-:Y:S04]  /*726b0*/  STL.64 [R1+0xc298], R6 ;  /* 0x00c2980601007387 */ /* 0x0001e80000100a00 */
[----:B0-----:R-:W3:-:S14]  /*726c0*/  LDL.64 R6, [R1+0x98] ;  /* 0x0000980001067983 */ /* 0x001edc0000100a00 */
[----:B------:R-:W-:Y:S04]  /*726d0*/  STL.64 [R1+0x420], R16 ;  /* 0x0004201001007387 */ /* 0x000fe80000100a00 */
[----:B------:R-:W-:Y:S04]  /*726e0*/  STL.64 [R1+0x428], R18 ;  /* 0x0004281201007387 */ /* 0x000fe80000100a00 */
[----:B------:R-:W0:Y:S01]  /*726f0*/  LDSM.16.MT88.4 R16, [R29+UR5+0x4300] ;  /* 0x004300051d10783b */ /* 0x000e220008004200 */
[C---:B--2---:R-:W-:Y:S03]  /*72700*/  HMMA.16816.F32.BF16 R24, R20.reuse, R14, R24 ;  /* 0x0000000e1418723c */ /* 0x044fe60000041818 */
[----:B0-----:R0:W-:Y:S04]  /*72710*/  STL.64 [R1+0xc1d0], R18 ;  /* 0x00c1d01201007387 */ /* 0x0011e80000100a00 */
[----:B------:R-:W-:Y:S04]  /*72720*/  STL.64 [R1+0xc1c8], R16 ;  /* 0x00c1c81001007387 */ /* 0x000fe80000100a00 */
[----:B0-----:R-:W2:Y:S08]  /*72730*/  LDL.64 R18, [R1+0xc8] ;  /* 0x0000c80001127983 */ /* 0x001eb00000100a00 */
[----:B------:R-:W-:Y:S04]  /*72740*/  STL.64 [R1+0xe80], R24 ;  /* 0x000e801801007387 */ /* 0x000fe80000100a00 */
[----:B------:R0:W-:Y:S04]  /*72750*/  STL.64 [R1+0xe88], R26 ;  /* 0x000e881a01007387 */ /* 0x0001e80000100a00 */
[----:B0-----:R-:W4:Y:S04]  /*72760*/  LDL.LU.64 R26, [R1+0xc3c8] ;  /* 0x00c3c800011a7983 */ /* 0x001f280000300a00 */
[----:B------:R-:W4:Y:S04]  /*72770*/  LDL.LU.64 R24, [R1+0xc3c0] ;  /* 0x00c3c00001187983 */ /* 0x000f280000300a00 */
[----:B------:R-:W2:Y:S04]  /*72780*/  LDL.LU.64 R14, [R1+0xc3b8] ;  /* 0x00c3b800010e7983 */ /* 0x000ea80000300a00 */
[----:B------:R-:W2:Y:S02]  /*72790*/  LDL.LU.64 R12, [R1+0xc3b0] ;  /* 0x00c3b000010c7983 */ /* 0x000ea40000300a00 */
[----:B--2---:R-:W-:-:S15]  /*727a0*/  HMMA.16816.F32.BF16 R12, R20, R18, R12 ;  /* 0x00000012140c723c */ /* 0x004fde000004180c */
[----:B------:R-:W-:-:S04]  /*727b0*/  NOP ;  /* 0x0000000000007918 */ /* 0x000fc80000000000 */
[----:B------:R-:W-:Y:S04]  /*727c0*/  STL.64 [R1+0xc20], R12 ;  /* 0x000c200c01007387 */ /* 0x000fe80000100a00 */
[----:B------:R0:W-:Y:S04]  /*727d0*/  STL.64 [R1+0xc28], R14 ;  /* 0x000c280e01007387 */ /* 0x0001e80000100a00 */
[----:B0-----:R-:W4:Y:S04]  /*727e0*/  LDL.LU.64 R14, [R1+0xc3a8] ;  /* 0x00c3a800010e7983 */ /* 0x001f280000300a00 */
[----:B------:R0:W-:Y:S04]  /*727f0*/  STL.64 [R1+0xc290], R18 ;  /* 0x00c2901201007387 */ /* 0x0001e80000100a00 */
[----:B0-----:R-:W2:Y:S01]  /*72800*/  LDL.64 R18, [R1+0x88] ;  /* 0x0000880001127983 */ /* 0x001ea20000100a00 */
[----:B----4-:R-:W-:Y:S03]  /*72810*/  HMMA.16816.F32.BF16 R12, R20, R14, R24 ;  /* 0x0000000e140c723c */ /* 0x010fe60000041818 */
[----:B------:R-:W4:Y:S04]  /*72820*/  LDL.LU.64 R26, [R1+0xc3a0] ;  /* 0x00c3a000011a7983 */ /* 0x000f280000300a00 */
[----:B------:R-:W4:-:S12]  /*72830*/  LDL.LU.64 R24, [R1+0xc398] ;  /* 0x00c3980001187983 */ /* 0x000f180000300a00 */
[----:B------:R-:W-:Y:S04]  /*72840*/  STL.64 [R1+0xc10], R12 ;  /* 0x000c100c01007387 */ /* 0x000fe80000100a00 */
[----:B------:R0:W-:Y:S04]  /*72850*/  STL.64 [R1+0xc18], R14 ;  /* 0x000c180e01007387 */ /* 0x0001e80000100a00 */
[----:B0-----:R-:W4:Y:S02]  /*72860*/  LDL.LU.64 R14, [R1+0xc390] ;  /* 0x00c39000010e7983 */ /* 0x001f240000300a00 */
[----:B----4-:R-:W-:Y:S01]  /*72870*/  HMMA.16816.F32.BF16 R24, R20, R14, R24 ;  /* 0x0000000e1418723c */ /* 0x010fe20000041818 */
[----:B------:R-:W-:-:S15]  /*72880*/  IMAD.MOV.U32 R3, RZ, RZ, R15 ;  /* 0x000000ffff037224 */ /* 0x000fde00078e000f */
[----:B------:R-:W-:-:S03]  /*72890*/  NOP ;  /* 0x0000000000007918 */ /* 0x000fc60000000000 */
[----:B------:R0:W-:Y:S04]  /*728a0*/  STL.64 [R1+0xc00], R24 ;  /* 0x000c001801007387 */ /* 0x0001e80000100a00 */
[----:B------:R1:W-:Y:S01]  /*728b0*/  STL.64 [R1+0xc08], R26 ;  /* 0x000c081a01007387 */ /* 0x0003e20000100a00 */
[----:B0-----:R-:W-:-:S03]  /*728c0*/  IMAD.MOV.U32 R24, RZ, RZ, R14 ;  /* 0x000000ffff187224 */ /* 0x001fc600078e000e */
[----:B-1----:R-:W4:Y:S04]  /*728d0*/  LDL.LU.64 R26, [R1+0xc388] ;  /* 0x00c38800011a7983 */ /* 0x002f280000300a00 */
[----:B------:R-:W2:Y:S04]  /*728e0*/  LDL.LU R25, [R1+0xc380] ;  /* 0x00c3800001197983 */ /* 0x000ea80000300800 */
[----:B------:R-:W2:Y:S04]  /*728f0*/  LDL.LU.64 R14, [R1+0xc378] ;  /* 0x00c37800010e7983 */ /* 0x000ea80000300a00 */
[----:B------:R-:W2:Y:S04]  /*72900*/  LDL.LU.64 R12, [R1+0xc370] ;  /* 0x00c37000010c7983 */ /* 0x000ea80000300a00 */
[----:B------:R-:W-:Y:S04]  /*72910*/  STL [R1+0xc27c], R3 ;  /* 0x00c27c0301007387 */ /* 0x000fe80000100800 */
[----:B------:R-:W-:Y:S01]  /*72920*/  STL [R1+0xc278], R24 ;  /* 0x00c2781801007387 */ /* 0x000fe20000100800 */
[----:B---3--:R-:W-:-:S02]  /*72930*/  IMAD.MOV.U32 R9, RZ, RZ, R6 ;  /* 0x000000ffff097224 */ /* 0x008fc400078e0006 */
[----:B------:R-:W-:Y:S01]  /*72940*/  IMAD.MOV.U32 R8, RZ, RZ, R7 ;  /* 0x000000ffff087224 */ /* 0x000fe200078e0007 */
[----:B--2---:R-:W-:-:S15]  /*72950*/  HMMA.16816.F32.BF16 R12, R20, R6, R12 ;  /* 0x00000006140c723c */ /* 0x004fde000004180c */
[----:B------:R-:W-:-:S04]  /*72960*/  NOP ;  /* 0x0000000000007918 */ /* 0x000fc80000000000 */
[----:B------:R-:W-:Y:S04]  /*72970*/  STL.64 [R1+0xbf0], R12 ;  /* 0x000bf00c01007387 */ /* 0x000fe80000100a00 */
[----:B------:R0:W-:Y:S04]  /*72980*/  STL.64 [R1+0xbf8], R14 ;  /* 0x000bf80e01007387 */ /* 0x0001e80000100a00 */
[----:B0-----:R-:W2:Y:S04]  /*72990*/  LDL.LU.64 R14, [R1+0xc368] ;  /* 0x00c36800010e7983 */ /* 0x001ea80000300a00 */
[----:B------:R-:W3:Y:S04]  /*729a0*/  LDL.LU.64 R12, [R1+0xc360] ;  /* 0x00c36000010c7983 */ /* 0x000ee80000300a00 */
[----:B------:R-:W2:Y:S04]  /*729b0*/  LDL.LU R4, [R1+0x340] ;  /* 0x0003400001047983 */ /* 0x000ea80000300800 */
[----:B------:R-:W2:Y:S04]  /*729c0*/  LDL.LU R5, [R1+0x344] ;  /* 0x0003440001057983 */ /* 0x000ea80000300800 */
[----:B------:R-:W2:Y:S04]  /*729d0*/  LDL.LU R6, [R1+0x348] ;  /* 0x0003480001067983 */ /* 0x000ea80000300800 */
[----:B------:R-:W2:Y:S04]  /*729e0*/  LDL.LU R7, [R1+0x34c] ;  /* 0x00034c0001077983 */ /* 0x000ea80000300800 */
[----:B--2---:R-:W-:Y:S04]  /*729f0*/  STL.64 [R1+0xc2a8], R6 ;  /* 0x00c2a80601007387 */ /* 0x004fe80000100a00 */
[----:B------:R0:W-:Y:S04]  /*72a00*/  STL.64 [R1+0xc2a0], R4 ;  /* 0x00c2a00401007387 */ /* 0x0001e80000100a00 */
[----:B0-----:R-:W2:Y:S04]  /*72a10*/  LDL.LU R4, [R1+0x350] ;  /* 0x0003500001047983 */ /* 0x001ea80000300800 */
[----:B------:R-:W2:Y:S04]  /*72a20*/  LDL.LU R5, [R1+0x354] ;  /* 0x0003540001057983 */ /* 0x000ea80000300800 */
[----:B------:R-:W2:Y:S04]  /*72a30*/  LDL.LU R6, [R1+0x358] ;  /* 0x0003580001067983 */ /* 0x000ea80000300800 */
[----:B------:R-:W2:Y:S04]  /*72a40*/  LDL.LU R7, [R1+0x35c] ;  /* 0x00035c0001077983 */ /* 0x000ea80000300800 */
[----:B--2---:R0:W-:Y:S04]  /*72a50*/  STL.64 [R1+0xc2b8], R6 ;  /* 0x00c2b80601007387 */ /* 0x0041e80000100a00 */
[----:B------:R-:W-:Y:S01]  /*72a60*/  STL.64 [R1+0xc2b0], R4 ;  /* 0x00c2b00401007387 */ /* 0x000fe20000100a00 */
[----:B0-----:R-:W-:-:S02]  /*72a70*/  IMAD.MOV.U32 R6, RZ, RZ, R28 ;  /* 0x000000ffff067224 */ /* 0x001fc400078e001c */
[----:B------:R-:W-:-:S05]  /*72a80*/  IMAD.MOV.U32 R7, RZ, RZ, R25 ;  /* 0x000000ffff077224 */ /* 0x000fca00078e0019 */
[----:B------:R0:W-:Y:S02]  /*72a90*/  STL.64 [R1+0xc2d0], R6 ;  /* 0x00c2d00601007387 */ /* 0x0001e40000100a00 */
[----:B0-----:R-:W-:Y:S02]  /*72aa0*/  IMAD.MOV.U32 R6, RZ, RZ, R15 ;  /* 0x000000ffff067224 */ /* 0x001fe400078e000f */
[----:B------:R-:W-:-:S05]  /*72ab0*/  IMAD.MOV.U32 R7, RZ, RZ, R14 ;  /* 0x000000ffff077224 */ /* 0x000fca00078e000e */
[----:B------:R0:W-:Y:S04]  /*72ac0*/  STL.64 [R1+0xc2e8], R6 ;  /* 0x00c2e80601007387 */ /* 0x0001e80000100a00 */
[----:B------:R-:W2:Y:S04]  /*72ad0*/  LDL.LU R4, [R1+0xbd0] ;  /* 0x000bd00001047983 */ /* 0x000ea80000300800 */
[----:B------:R-:W2:Y:S04]  /*72ae0*/  LDL.LU R5, [R1+0xbd4] ;  /* 0x000bd40001057983 */ /* 0x000ea80000300800 */
[----:B0-----:R-:W2:Y:S04]  /*72af0*/  LDL.LU R6, [R1+0xbd8] ;  /* 0x000bd80001067983 */ /* 0x001ea80000300800 */
[----:B------:R-:W2:Y:S04]  /*72b00*/  LDL.LU R7, [R1+0xbdc] ;  /* 0x000bdc0001077983 */ /* 0x000ea80000300800 */
[----:B------:R-:W-:Y:S04]  /*72b10*/  STL [R1+0xc284], R8 ;  /* 0x00c2840801007387 */ /* 0x000fe80000100800 */
[----:B------:R-:W-:Y:S04]  /*72b20*/  STL [R1+0xc280], R9 ;  /* 0x00c2800901007387 */ /* 0x000fe80000100800 */
[----:B------:R-:W-:Y:S01]  /*72b30*/  STL.64 [R1+0xc340], R10 ;  /* 0x00c3400a01007387 */ /* 0x000fe20000100a00 */
[----:B--2---:R-:W-:-:S15]  /*72b40*/  HMMA.16816.F32.BF16 R4, R20, R18, R4 ;  /* 0x000000121404723c */ /* 0x004fde0000041804 */
[----:B------:R-:W-:-:S04]  /*72b50*/  NOP ;  /* 0x0000000000007918 */ /* 0x000fc80000000000 */
[----:B------:R-:W-:Y:S04]  /*72b60*/  STL.64 [R1+0xbe0], R4 ;  /* 0x000be00401007387 */ /* 0x000fe80000100a00 */
[----:B------:R3:W-:Y:S02]  /*72b70*/  STL.64 [R1+0xbe8], R6 ;  /* 0x000be80601007387 */ /* 0x0007e40000100a00 */
[----:B---3--:R-:W-:Y:S02]  /*72b80*/  IMAD.MOV.U32 R6, RZ, RZ, R13 ;  /* 0x000000ffff067224 */ /* 0x008fe400078e000d */
        /* <DEDUP_REMOVED lines=12> */
[----:B------:R-:W2:Y:S04]  /*72c50*/  LDL.LU R8, [R1+0xbb0] ;  /* 0x000bb00001087983 */ /* 0x000ea80000300800 */
[----:B------:R-:W2:Y:S04]  /*72c60*/  LDL.LU R9, [R1+0xbb4] ;  /* 0x000bb40001097983 */ /* 0x000ea80000300800 */
[----:B------:R-:W2:Y:S04]  /*72c70*/  LDL.LU R10, [R1+0xbb8] ;  /* 0x000bb800010a7983 */ /* 0x000ea80000300800 */
[----:B------:R-:W2:Y:S04]  /*72c80*/  LDL.LU R11, [R1+0xbbc] ;  /* 0x000bbc00010b7983 */ /* 0x000ea80000300800 */
[----:B--2---:R0:W-:Y:S04]  /*72c90*/  STL.64 [R1+0xc350], R10 ;  /* 0x00c3500a01007387 */ /* 0x0041e80000100a00 */
[----:B------:R-:W-:Y:S04]  /*72ca0*/  STL.64 [R1+0xc348], R8 ;  /* 0x00c3480801007387 */ /* 0x000fe80000100a00 */
[----:B0-----:R-:W2:Y:S04]  /*72cb0*/  LDL.64 R10, [R1+0x78] ;  /* 0x00007800010a7983 */ /* 0x001ea80000100a00 */
[----:B---3--:R0:W-:Y:S04]  /*72cc0*/  STL.64 [R1+0xc338], R6 ;  /* 0x00c3380601007387 */ /* 0x0081e80000100a00 */
[----:B------:R1:W-:Y:S04]  /*72cd0*/  STL.64 [R1+0xc330], R4 ;  /* 0x00c3300401007387 */ /* 0x0003e80000100a00 */
[----:B0-----:R-:W3:Y:S01]  /*72ce0*/  LDL.64 R6, [R1+0x68] ;  /* 0x0000680001067983 */ /* 0x001ee20000100a00 */
[----:B------:R-:W-:-:S02]  /*72cf0*/  IMAD.MOV.U32 R28, RZ, RZ, R18 ;  /* 0x000000ffff1c7224 */ /* 0x000fc400078e0012 */
[----:B------:R-:W-:Y:S01]  /*72d00*/  IMAD.MOV.U32 R25, RZ, RZ, R19 ;  /* 0x000000ffff197224 */ /* 0x000fe200078e0013 */
[----:B---3--:R0:W-:Y:S04]  /*72d10*/  STL.64 [R1+0xc358], R6 ;  /* 0x00c3580601007387 */ /* 0x0081e80000100a00 */
[----:B-1----:R-:W2:Y:S04]  /*72d20*/  LDL.LU R4, [R1+0xbc0] ;  /* 0x000bc00001047983 */ /* 0x002ea80000300800 */
[----:B------:R-:W2:Y:S04]  /*72d30*/  LDL.LU R5, [R1+0xbc4] ;  /* 0x000bc40001057983 */ /* 0x000ea80000300800 */
[----:B0-----:R-:W2:Y:S04]  /*72d40*/  LDL.LU R6, [R1+0xbc8] ;  /* 0x000bc80001067983 */ /* 0x001ea80000300800 */
[----:B------:R-:W2:Y:S04]  /*72d50*/  LDL.LU R7, [R1+0xbcc] ;  /* 0x000bcc0001077983 */ /* 0x000ea80000300800 */
[----:B------:R-:W3:Y:S04]  /*72d60*/  LDL.64 R14, [R1+0x58] ;  /* 0x00005800010e7983 */ /* 0x000ee80000100a00 */
        /* <DEDUP_REMOVED lines=9> */
[----:B------:R-:W2:Y:S01]  /*72e00*/  LDL.LU R19, [R1+0x36c] ;  /* 0x00036c0001137983 */ /* 0x000ea20000300800 */
[----:B------:R-:W-:Y:S03]  /*72e10*/  HMMA.16816.F32.BF16 R4, R20, R10, R4 ;  /* 0x0000000a1404723c */ /* 0x000fe60000041804 */
[----:B--2---:R-:W-:Y:S04]  /*72e20*/  STL.64 [R1+0xc2e0], R18 ;  /* 0x00c2e01201007387 */ /* 0x004fe80000100a00 */
[----:B------:R0:W-:Y:S04]  /*72e30*/  STL.64 [R1+0xc2d8], R16 ;  /* 0x00c2d81001007387 */ /* 0x0001e80000100a00 */
[----:B0-----:R-:W2:Y:S04]  /*72e40*/  LDL.LU R16, [R1+0x370] ;  /* 0x0003700001107983 */ /* 0x001ea80000300800 */
[----:B------:R-:W2:Y:S04]  /*72e50*/  LDL.LU R17, [R1+0x374] ;  /* 0x0003740001117983 */ /* 0x000ea80000300800 */
[----:B------:R-:W2:Y:S04]  /*72e60*/  LDL.LU R18, [R1+0x378] ;  /* 0x0003780001127983 */ /* 0x000ea80000300800 */
[----:B------:R-:W2:Y:S01]  /*72e70*/  LDL.LU R19, [R1+0x37c] ;  /* 0x00037c0001137983 */ /* 0x000ea20000300800 */
[----:B------:R-:W-:-:S02]  /*72e80*/  IMAD.MOV.U32 R3, RZ, RZ, R10 ;  /* 0x000000ffff037224 */ /* 0x000fc400078e000a */
[----:B------:R-:W-:Y:S01]  /*72e90*/  IMAD.MOV.U32 R24, RZ, RZ, R11 ;  /* 0x000000ffff187224 */ /* 0x000fe200078e000b */
[----:B--2---:R-:W-:Y:S04]  /*72ea0*/  STL.64 [R1+0xc2f8], R18 ;  /* 0x00c2f81201007387 */ /* 0x004fe80000100a00 */
[----:B------:R0:W-:Y:S04]  /*72eb0*/  STL.64 [R1+0xc2f0], R16 ;  /* 0x00c2f01001007387 */ /* 0x0001e80000100a00 */
[----:B0-----:R-:W2:Y:S04]  /*72ec0*/  LDL.LU R16, [R1+0x380] ;  /* 0x0003800001107983 */ /* 0x001ea80000300800 */
[----:B------:R-:W2:Y:S04]  /*72ed0*/  LDL.LU R17, [R1+0x384] ;  /* 0x0003840001117983 */ /* 0x000ea80000300800 */
[----:B------:R-:W2:Y:S04]  /*72ee0*/  LDL.LU R18, [R1+0x388] ;  /* 0x0003880001127983 */ /* 0x000ea80000300800 */
[----:B------:R-:W2:Y:S04]  /*72ef0*/  LDL.LU R19, [R1+0x38c] ;  /* 0x00038c0001137983 */ /* 0x000ea80000300800 */
[----:B------:R-:W-:Y:S04]  /*72f00*/  STL [R1+0xc28c], R25 ;  /* 0x00c28c1901007387 */ /* 0x000fe80000100800 */
[----:B------:R-:W-:Y:S04]  /*72f10*/  STL [R1+0xc288], R28 ;  /* 0x00c2881c01007387 */ /* 0x000fe80000100800 */
[----:B------:R-:W-:Y:S04]  /*72f20*/  STL.64 [R1+0xbd0], R4 ;  /* 0x000bd00401007387 */ /* 0x000fe80000100a00 */
[----:B------:R0:W-:Y:S04]  /*72f30*/  STL.64 [R1+0xbd8], R6 ;  /* 0x000bd80601007387 */ /* 0x0001e80000100a00 */
[----:B0-----:R-:W2:Y:S04]  /*72f40*/  LDL.LU.64 R6, [R1+0xc358] ;  /* 0x00c3580001067983 */ /* 0x001ea80000300a00 */
[----:B------:R-:W2:Y:S04]  /*72f50*/  LDL.LU.64 R10, [R1+0xc350] ;  /* 0x00c35000010a7983 */ /* 0x000ea80000300a00 */
[----:B------:R-:W2:Y:S02]  /*72f60*/  LDL.LU.64 R8, [R1+0xc348] ;  /* 0x00c3480001087983 */ /* 0x000ea40000300a00 */
[----:B--2---:R-:W-:-:S15]  /*72f70*/  HMMA.16816.F32.BF16 R8, R20, R6, R8 ;  /* 0x000000061408723c */ /* 0x004fde0000041808 */
[----:B------:R-:W-:-:S04]  /*72f80*/  NOP ;  /* 0x0000000000007918 */ /* 0x000fc80000000000 */
[----:B------:R0:W-:Y:S04]  /*72f90*/  STL.64 [R1+0xbc0], R8 ;  /* 0x000bc00801007387 */ /* 0x0001e80000100a00 */
[----:B------:R1:W-:Y:S01]  /*72fa0*/  STL.64 [R1+0xbc8], R10 ;  /* 0x000bc80a01007387 */ /* 0x0003e20000100a00 */
[----:B0-----:R-:W-:-:S03]  /*72fb0*/  IMAD.MOV.U32 R8, RZ, RZ, R6 ;  /* 0x000000ffff087224 */ /* 0x001fc600078e0006 */
[----:B-1----:R-:W2:Y:S01]  /*72fc0*/  LDL.LU.64 R10, [R1+0xc340] ;  /* 0x00c34000010a7983 */ /* 0x002ea20000300a00 */
[----:B------:R-:W-:-:S03]  /*72fd0*/  IMAD.MOV.U32 R9, RZ, RZ, R7 ;  /* 0x000000ffff097224 */ /* 0x000fc600078e0007 */
[----:B------:R-:W2:Y:S04]  /*72fe0*/  LDL.LU.64 R6, [R1+0xc338] ;  /* 0x00c3380001067983 */ /* 0x000ea80000300a00 */
[----:B------:R-:W2:Y:S01]  /*72ff0*/  LDL.LU.64 R4, [R1+0xc330] ;  /* 0x00c3300001047983 */ /* 0x000ea20000300a00 */
[----:B---3--:R-:W-:Y:S02]  /*73000*/  IMAD.MOV.U32 R25, RZ, RZ, R14 ;  /* 0x000000ffff197224 */ /* 0x008fe400078e000e */
        /* <DEDUP_REMOVED lines=36> */
[----:B------:R-:W4:Y:S02]  /*73250*/  LDL.LU.64 R4, [R1+0xc2b0] ;  /* 0x00c2b00001047983 */ /* 0x000f240000300a00 */
[----:B----4-:R-:W-:-:S15]  /*73260*/  HMMA.16816.F32.BF16 R4, R12, R26, R4 ;  /* 0x0000001a0c04723c */ /* 0x010fde0000041804 */
[----:B------:R-:W-:-:S04]  /*73270*/  NOP ;  /* 0x0000000000007918 */ /* 0x000fc80000000000 */
[----:B------:R-:W-:Y:S04]  /*73280*/  STL.64 [R1+0x350], R4 ;  /* 0x0003500401007387 */ /* 0x000fe80000100a00 */
[----:B------:R0:W-:Y:S04]  /*73290*/  STL.64 [R1+0x358], R6 ;  /* 0x0003580601007387 */ /* 0x0001e80000100a00 */
[----:B0-----:R-:W4:Y:S04]  /*732a0*/  LDL.LU.64 R6, [R1+0xc2a8] ;  /* 0x00c2a80001067983 */ /* 0x001f280000300a00 */
[----:B------:R-:W4:Y:S04]  /*732b0*/  LDL.LU.64 R4, [R1+0xc2a0] ;  /* 0x00c2a00001047983 */ /* 0x000f280000300a00 */
[----:B------:R-:W-:Y:S01]  /*732c0*/  STL.64 [R1+0xc1b8], R26 ;  /* 0x00c1b81a01007387 */ /* 0x000fe20000100a00 */
[----:B----4-:R-:W-:-:S15]  /*732d0*/  HMMA.16816.F32.BF16 R4, R12, R10, R4 ;  /* 0x0000000a0c04723c */ /* 0x010fde0000041804 */
[----:B------:R-:W-:-:S04]  /*732e0*/  NOP ;  /* 0x0000000000007918 */ /* 0x000fc80000000000 */
[----:B------:R-:W-:Y:S04]  /*732f0*/  STL.64 [R1+0x340], R4 ;  /* 0x0003400401007387 */ /* 0x000fe80000100a00 */
[----:B------:R0:W-:Y:S04]  /*73300*/  STL.64 [R1+0x348], R6 ;  /* 0x0003480601007387 */ /* 0x0001e80000100a00 */
[----:B0-----:R-:W3:Y:S04]  /*73310*/  LDL.LU.64 R6, [R1+0xc298] ;  /* 0x00c2980001067983 */ /* 0x001ee80000300a00 */
[----:B------:R-:W-:Y:S01]  /*73320*/  STL.64 [R1+0xc270], R10 ;  /* 0x00c2700a01007387 */ /* 0x000fe20000100a00 */
[----:B---3--:R-:W-:Y:S03]  /*73330*/  HMMA.16816.F32.BF16 R20, R12, R6, R20 ;  /* 0x000000060c14723c */ /* 0x008fe60000041814 */
[----:B------:R0:W-:Y:S04]  /*73340*/  STL.64 [R1+0xc178], R6 ;  /* 0x00c1780601007387 */ /* 0x0001e80000100a00 */
[----:B------:R-:W3:-:S12]  /*73350*/  LDL.LU R4, [R1+0xb00] ;  /* 0x000b000001047983 */ /* 0x000ed80000300800 */
[----:B------:R-:W-:Y:S04]  /*73360*/  STL.64 [R1+0x330], R20 ;  /* 0x0003301401007387 */ /* 0x000fe80000100a00 */
[----:B------:R-:W-:Y:S04]  /*73370*/  STL.64 [R1+0x338], R22 ;  /* 0x0003381601007387 */ /* 0x000fe80000100a00 */
[----:B------:R-:W1:Y:S04]  /*73380*/  LDSM.16.MT88.4 R20, [R29+UR5+0x4380] ;  /* 0x004380051d14783b */ /* 0x000e680008004200 */
[----:B------:R-:W3:Y:S04]  /*73390*/  LDL.LU R5, [R1+0xb04] ;  /* 0x000b040001057983 */ /* 0x000ee80000300800 */
[----:B0-----:R-:W3:Y:S04]  /*733a0*/  LDL.LU R6, [R1+0xb08] ;  /* 0x000b080001067983 */ /* 0x001ee80000300800 */
[----:B------:R-:W3:Y:S04]  /*733b0*/  LDL.LU R7, [R1+0xb0c] ;  /* 0x000b0c0001077983 */ /* 0x000ee80000300800 */
[----:B-1----:R0:W-:Y:S04]  /*733c0*/  STL.64 [R1+0xc0b8], R22 ;  /* 0x00c0b81601007387 */ /* 0x0021e80000100a00 */
[----:B------:R-:W-:Y:S04]  /*733d0*/  STL.64 [R1+0xc0b0], R20 ;  /* 0x00c0b01401007387 */ /* 0x000fe80000100a00 */
[----:B0-----:R-:W4:Y:S04]  /*733e0*/  LDL.64 R22, [R1+0x48] ;  /* 0x0000480001167983 */ /* 0x001f280000100a00 */
[----:B----4-:R0:W-:Y:S02]  /*733f0*/  STL.64 [R1+0xc1d8], R22 ;  /* 0x00c1d81601007387 */ /* 0x0101e40000100a00 */
[----:B0-----:R-:W-:-:S02]  /*73400*/  IMAD.MOV.U32 R22, RZ, RZ, R2 ;  /* 0x000000ffff167224 */ /* 0x001fc400078e0002 */
[----:B------:R-:W-:-:S07]  /*73410*/  IMAD.MOV.U32 R23, RZ, RZ, R0 ;  /* 0x000000ffff177224 */ /* 0x000fce00078e0000 */
[----:B--2---:R-:W-:Y:S01]  /*73420*/  HMMA.16816.F32.BF16 R20, R12, R22, R16 ;  /* 0x000000160c14723c */ /* 0x004fe20000041810 */
[----:B------:R-:W3:-:S15]  /*73430*/  LDL.LU.64 R18, [R1+0xc290] ;  /* 0x00c2900001127983 */ /* 0x000ede0000300a00 */
[----:B------:R-:W-:-:S03]  /*73440*/  NOP ;  /* 0x0000000000007918 */ /* 0x000fc60000000000 */
[----:B------:R-:W-:Y:S04]  /*73450*/  STL.64 [R1+0xd60], R20 ;  /* 0x000d601401007387 */ /* 0x000fe80000100a00 */
[----:B------:R-:W-:Y:S01]  /*73460*/  STL.64 [R1+0xd68], R22 ;  /* 0x000d681601007387 */ /* 0x000fe20000100a00 */
[----:B---3--:R-:W-:Y:S01]  /*73470*/  HMMA.16816.F32.BF16 R4, R12, R18, R4 ;  /* 0x000000120c04723c */ /* 0x008fe20000041804 */
[----:B------:R-:W-:Y:S02]  /*73480*/  IMAD.MOV.U32 R2, RZ, RZ, R18 ;  /* 0x000000ffff027224 */ /* 0x000fe400078e0012 */
[----:B------:R-:W-:-:S15]  /*73490*/  IMAD.MOV.U32 R0, RZ, RZ, R19 ;  /* 0x000000ffff007224 */ /* 0x000fde00078e0013 */
[----:B------:R-:W-:Y:S01]  /*734a0*/  NOP ;  /* 0x0000000000007918 */ /* 0x000fe20000000000 */
[----:B------:R0:W-:Y:S04]  /*734b0*/  STL.64 [R1+0xb10], R4 ;  /* 0x000b100401007387 */ /* 0x0001e80000100a00 */
[----:B------:R1:W-:Y:S04]  /*734c0*/  STL.64 [R1+0xb18], R6 ;  /* 0x000b180601007387 */ /* 0x0003e80000100a00 */
[----:B0-----:R-:W2:Y:S04]  /*734d0*/  LDL.LU R4, [R1+0x2d0] ;  /* 0x0002d00001047983 */ /* 0x001ea80000300800 */
[----:B------:R-:W2:Y:S04]  /*734e0*/  LDL.LU R5, [R1+0x2d4] ;  /* 0x0002d40001057983 */ /* 0x000ea80000300800 */
[----:B-1----:R-:W3:Y:S04]  /*734f0*/  LDL.LU R6, [R1+0x2d8] ;  /* 0x0002d80001067983 */ /* 0x002ee80000300800 */
[----:B------:R-:W3:Y:S04]  /*73500*/  LDL.LU R7, [R1+0x2dc] ;  /* 0x0002dc0001077983 */ /* 0x000ee80000300800 */
[----:B------:R-:W4:Y:S04]  /*73510*/  LDL.LU R16, [R1+0x320] ;  /* 0x0003200001107983 */ /* 0x000f280000300800 */
[----:B------:R-:W4:Y:S04]  /*73520*/  LDL.LU R17, [R1+0x324] ;  /* 0x0003240001117983 */ /* 0x000f280000300800 */
[----:B------:R-:W2:Y:S04]  /*73530*/  LDL.LU R18, [R1+0x328] ;  /* 0x0003280001127983 */ /* 0x000ea80000300800 */
[----:B------:R-:W2:Y:S01]  /*73540*/  LDL.LU R19, [R1+0x32c] ;  /* 0x00032c0001137983 */ /* 0x000ea20000300800 */
[----:B------:R-:W-:-:S02]  /*73550*/  IMAD.MOV.U32 R22, RZ, RZ, R25 ;  /* 0x000000ffff167224 */ /* 0x000fc400078e0019 */
[----:B------:R-:W-:Y:S01]  /*73560*/  IMAD.MOV.U32 R23, RZ, RZ, R28 ;  /* 0x000000ffff177224 */ /* 0x000fe200078e001c */
[----:B--2---:R-:W-:Y:S04]  /*73570*/  STL.64 [R1+0xc1e8], R18 ;  /* 0x00c1e81201007387 */ /* 0x004fe80000100a00 */
[----:B----4-:R0:W-:Y:S04]  /*73580*/  STL.64 [R1+0xc1e0], R16 ;  /* 0x00c1e01001007387 */ /* 0x0101e80000100a00 */
[----:B------:R-:W2:Y:S04]  /*73590*/  LDL.LU R25, [R1+0xc28c] ;  /* 0x00c28c0001197983 */ /* 0x000ea80000300800 */
[----:B------:R-:W4:Y:S04]  /*735a0*/  LDL.LU R28, [R1+0xc288] ;  /* 0x00c28800011c7983 */ /* 0x000f280000300800 */
[----:B------:R1:W-:Y:S04]  /*735b0*/  STL.64 [R1+0xc1f0], R22 ;  /* 0x00c1f01601007387 */ /* 0x0003e80000100a00 */
[----:B0-----:R-:W2:Y:S04]  /*735c0*/  LDL.LU R16, [R1+0xa90] ;  /* 0x000a900001107983 */ /* 0x001ea80000300800 */
[----:B------:R-:W2:Y:S04]  /*735d0*/  LDL.LU R17, [R1+0xa94] ;  /* 0x000a940001117983 */ /* 0x000ea80000300800 */
[----:B------:R-:W2:Y:S04]  /*735e0*/  LDL.LU R18, [R1+0xa98] ;  /* 0x000a980001127983 */ /* 0x000ea80000300800 */
[----:B------:R-:W2:Y:S01]  /*735f0*/  LDL.LU R19, [R1+0xa9c] ;  /* 0x000a9c0001137983 */ /* 0x000ea20000300800 */
[----:B-1----:R-:W-:-:S02]  /*73600*/  IMAD.MOV.U32 R22, RZ, RZ, R8 ;  /* 0x000000ffff167224 */ /* 0x002fc400078e0008 */
[----:B------:R-:W-:Y:S01]  /*73610*/  IMAD.MOV.U32 R23, RZ, RZ, R9 ;  /* 0x000000ffff177224 */ /* 0x000fe200078e0009 */
[----:B--2---:R-:W-:Y:S04]  /*73620*/  STL.64 [R1+0xc200], R18 ;  /* 0x00c2001201007387 */ /* 0x004fe80000100a00 */
[----:B------:R-:W-:Y:S04]  /*73630*/  STL.64 [R1+0xc1f8], R16 ;  /* 0x00c1f81001007387 */ /* 0x000fe80000100a00 */
[----:B------:R-:W2:Y:S04]  /*73640*/  LDL.LU R8, [R1+0xc284] ;  /* 0x00c2840001087983 */ /* 0x000ea80000300800 */
[----:B------:R-:W2:Y:S04]  /*73650*/  LDL.LU R9, [R1+0xc280] ;  /* 0x00c2800001097983 */ /* 0x000ea80000300800 */
[----:B------:R0:W-:Y:S02]  /*73660*/  STL.64 [R1+0xc208], R22 ;  /* 0x00c2081601007387 */ /* 0x0001e40000100a00 */
[----:B0-----:R-:W-:-:S02]  /*73670*/  IMAD.MOV.U32 R22, RZ, RZ, R3 ;  /* 0x000000ffff167224 */ /* 0x001fc400078e0003 */
[----:B------:R-:W-:Y:S01]  /*73680*/  IMAD.MOV.U32 R23, RZ, RZ, R24 ;  /* 0x000000ffff177224 */ /* 0x000fe200078e0018 */
[----:B------:R-:W2:Y:S04]  /*73690*/  LDL.LU R3, [R1+0xc27c] ;  /* 0x00c27c0001037983 */ /* 0x000ea80000300800 */
[----:B------:R-:W2:Y:S04]  /*736a0*/  LDL.LU R24, [R1+0xc278] ;  /* 0x00c2780001187983 */ /* 0x000ea80000300800 */
[----:B------:R4:W-:Y:S04]  /*736b0*/  STL.64 [R1+0xc220], R22 ;  /* 0x00c2201601007387 */ /* 0x0009e80000100a00 */
[----:B------:R-:W2:Y:S04]  /*736c0*/  LDL.LU R16, [R1+0xaa0] ;  /* 0x000aa00001107983 */ /* 0x000ea80000300800 */
[----:B------:R-:W2:Y:S04]  /*736d0*/  LDL.LU R17, [R1+0xaa4] ;  /* 0x000aa40001117983 */ /* 0x000ea80000300800 */
[----:B------:R-:W2:Y:S04]  /*736e0*/  LDL.LU R18, [R1+0xaa8] ;  /* 0x000aa80001127983 */ /* 0x000ea80000300800 */
[----:B------:R-:W2:Y:S01]  /*736f0*/  LDL.LU R19, [R1+0xaac] ;  /* 0x000aac0001137983 */ /* 0x000ea20000300800 */
[----:B----4-:R-:W-:-:S02]  /*73700*/  IMAD.MOV.U32 R22, RZ, RZ, R28 ;  /* 0x000000ffff167224 */ /* 0x010fc400078e001c */
[----:B------:R-:W-:-:S05]  /*73710*/  IMAD.MOV.U32 R23, RZ, RZ, R25 ;  /* 0x000000ffff177224 */ /* 0x000fca00078e0019 */
[----:B------:R-:W-:Y:S04]  /*73720*/  STL.64 [R1+0xc238], R22 ;  /* 0x00c2381601007387 */ /* 0x000fe80000100a00 */
[----:B--2---:R-:W-:Y:S04]  /*73730*/  STL.64 [R1+0xc218], R18 ;  /* 0x00c2181201007387 */ /* 0x004fe80000100a00 */
[----:B------:R0:W-:Y:S04]  /*73740*/  STL.64 [R1+0xc210], R16 ;  /* 0x00c2101001007387 */ /* 0x0001e80000100a00 */
[----:B0-----:R-:W2:Y:S04]  /*73750*/  LDL.LU R16, [R1+0xab0] ;  /* 0x000ab00001107983 */ /* 0x001ea80000300800 */
[----:B------:R-:W2:Y:S04]  /*73760*/  LDL.LU R17, [R1+0xab4] ;  /* 0x000ab40001117983 */ /* 0x000ea80000300800 */
[----:B------:R-:W4:Y:S04]  /*73770*/  LDL.LU R18, [R1+0xab8] ;  /* 0x000ab80001127983 */ /* 0x000f280000300800 */
[----:B------:R-:W4:Y:S01]  /*73780*/  LDL.LU R19, [R1+0xabc] ;  /* 0x000abc0001137983 */ /* 0x000f220000300800 */
[----:B------:R-:W-:-:S02]  /*73790*/  IMAD.MOV.U32 R22, RZ, RZ, R9 ;  /* 0x000000ffff167224 */ /* 0x000fc400078e0009 */
[----:B------:R-:W-:Y:S02]  /*737a0*/  IMAD.MOV.U32 R23, RZ, RZ, R8 ;  /* 0x000000ffff177224 */ /* 0x000fe400078e0008 */
[----:B------:R-:W3:Y:S04]  /*737b0*/  LDL.LU R8, [R1+0xaf0] ;  /* 0x000af00001087983 */ /* 0x000ee80000300800 */
[----:B------:R-:W3:Y:S04]  /*737c0*/  LDL.LU R9, [R1+0xaf4] ;  /* 0x000af40001097983 */ /* 0x000ee80000300800 */
[----:B------:R-:W3:Y:S04]  /*737d0*/  LDL.LU R10, [R1+0xaf8] ;  /* 0x000af800010a7983 */ /* 0x000ee80000300800 */
[----:B------:R-:W3:Y:S04]  /*737e0*/  LDL.LU R11, [R1+0xafc] ;  /* 0x000afc00010b7983 */ /* 0x000ee80000300800 */
[----:B------:R-:W-:Y:S04]  /*737f0*/  STL.64 [R1+0xc250], R22 ;  /* 0x00c2501601007387 */ /* 0x000fe80000100a00 */
[----:B----4-:R-:W-:Y:S04]  /*73800*/  STL.64 [R1+0xc230], R18 ;  /* 0x00c2301201007387 */ /* 0x010fe80000100a00 */
[----:B--2---:R0:W-:Y:S04]  /*73810*/  STL.64 [R1+0xc228], R16 ;  /* 0x00c2281001007387 */ /* 0x0041e80000100a00 */
[----:B0-----:R-:W2:Y:S04]  /*73820*/  LDL.LU R16, [R1+0xac0] ;  /* 0x000ac00001107983 */ /* 0x001ea80000300800 */
[----:B------:R-:W2:Y:S04]  /*73830*/  LDL.LU R17, [R1+0xac4] ;  /* 0x000ac40001117983 */ /* 0x000ea80000300800 */
[----:B------:R-:W4:Y:S04]  /*73840*/  LDL.LU R18, [R1+0xac8] ;  /* 0x000ac80001127983 */ /* 0x000f280000300800 */
[----:B------:R-:W4:Y:S01]  /*73850*/  LDL.LU R19, [R1+0xacc] ;  /* 0x000acc0001137983 */ /* 0x000f220000300800 */
[----:B------:R-:W-:-:S02]  /*73860*/  IMAD.MOV.U32 R22, RZ, RZ, R24 ;  /* 0x000000ffff167224 */ /* 0x000fc400078e0018 */
[----:B------:R-:W-:-:S05]  /*73870*/  IMAD.MOV.U32 R23, RZ, RZ, R3 ;  /* 0x000000ffff177224 */ /* 0x000fca00078e0003 */
[----:B------:R0:W-:Y:S04]  /*73880*/  STL.64 [R1+0xc268], R22 ;  /* 0x00c2681601007387 */ /* 0x0001e80000100a00 */
[----:B0-----:R-:W3:Y:S04]  /*73890*/  LDL.64 R22, [R1+0xb8] ;  /* 0x0000b80001167983 */ /* 0x001ee80000100a00 */
[----:B----4-:R-:W-:Y:S04]  /*738a0*/  STL.64 [R1+0xc248], R18 ;  /* 0x00c2481201007387 */ /* 0x010fe80000100a00 */
[----:B--2---:R0:W-:Y:S04]  /*738b0*/  STL.64 [R1+0xc240], R16 ;  /* 0x00c2401001007387 */ /* 0x0041e80000100a00 */
[----:B0-----:R-:W2:Y:S04]  /*738c0*/  LDL.LU R16, [R1+0xad0] ;  /* 0x000ad00001107983 */ /* 0x001ea80000300800 */
[----:B------:R-:W2:Y:S04]  /*738d0*/  LDL.LU R17, [R1+0xad4] ;  /* 0x000ad40001117983 */ /* 0x000ea80000300800 */
[----:B------:R-:W4:Y:S04]  /*738e0*/  LDL.LU R18, [R1+0xad8] ;  /* 0x000ad80001127983 */ /* 0x000f280000300800 */
[----:B------:R-:W4:Y:S04]  /*738f0*/  LDL.LU R19, [R1+0xadc] ;  /* 0x000adc0001137983 */ /* 0x000f280000300800 */
[----:B----4-:R-:W-:Y:S04]  /*73900*/  STL.64 [R1+0xc260], R18 ;  /* 0x00c2601201007387 */ /* 0x010fe80000100a00 */
[----:B--2---:R0:W-:Y:S04]  /*73910*/  STL.64 [R1+0xc258], R16 ;  /* 0x00c2581001007387 */ /* 0x0041e80000100a00 */
[----:B0-----:R-:W2:Y:S04]  /*73920*/  LDL.LU R16, [R1+0xae0] ;  /* 0x000ae00001107983 */ /* 0x001ea80000300800 */
[----:B------:R-:W2:Y:S04]  /*73930*/  LDL.LU R17, [R1+0xae4] ;  /* 0x000ae40001117983 */ /* 0x000ea80000300800 */
[----:B------:R-:W2:Y:S04]  /*73940*/  LDL.LU R18, [R1+0xae8] ;  /* 0x000ae80001127983 */ /* 0x000ea80000300800 */
[----:B------:R-:W2:Y:S04]  /*73950*/  LDL.LU R19, [R1+0xaec] ;  /* 0x000aec0001137983 */ /* 0x000ea80000300800 */
[----:B------:R-:W4:Y:S04]  /*73960*/  LDL.64 R26, [R1+0x28] ;  /* 0x00002800011a7983 */ /* 0x000f280000100a00 */
[----:B---3--:R0:W-:Y:S04]  /*73970*/  STL.64 [R1+0xc188], R6 ;  /* 0x00c1880601007387 */ /* 0x0081e80000100a00 */
[----:B------:R-:W-:Y:S04]  /*73980*/  STL.64 [R1+0xc180], R4 ;  /* 0x00c1800401007387 */ /* 0x000fe80000100a00 */
[----:B0-----:R-:W3:Y:S01]  /*73990*/  LDL.64 R6, [R1+0x8] ;  /* 0x0000080001067983 */ /* 0x001ee20000100a00 */
[----:B------:R-:W-:Y:S03]  /*739a0*/  HMMA.16816.F32.BF16 R8, R12, R22, R8 ;  /* 0x000000160c08723c */ /* 0x000fe60000041808 */
[----:B---3--:R0:W-:Y:S04]  /*739b0*/  STL.64 [R1+0xc1a0], R6 ;  /* 0x00c1a00601007387 */ /* 0x0081e80000100a00 */
[----:B0-----:R-:W3:Y:S04]  /*739c0*/  LDL.64 R6, [R1+0x18] ;  /* 0x0000180001067983 */ /* 0x001ee80000100a00 */
[----:B---3--:R0:W-:Y:S04]  /*739d0*/  STL.64 [R1+0xc1c0], R6 ;  /* 0x00c1c00601007387 */ /* 0x0081e80000100a00 */
[----:B------:R-:W4:Y:S04]  /*739e0*/  LDL.LU R4, [R1+0x300] ;  /* 0x0003000001047983 */ /* 0x000f280000300800 */
[----:B------:R-:W4:Y:S04]  /*739f0*/  LDL.LU R5, [R1+0x304] ;  /* 0x0003040001057983 */ /* 0x000f280000300800 */
[----:B0-----:R-:W4:Y:S04]  /*73a00*/  LDL.LU R6, [R1+0x308] ;  /* 0x0003080001067983 */ /* 0x001f280000300800 */
[----:B------:R-:W4:Y:S04]  /*73a10*/  LDL.LU R7, [R1+0x30c] ;  /* 0x00030c0001077983 */ /* 0x000f280000300800 */
[----:B------:R-:W-:Y:S04]  /*73a20*/  STL.64 [R1+0xb00], R8 ;  /* 0x000b000801007387 */ /* 0x000fe80000100a00 */
[----:B------:R0:W-:Y:S04]  /*73a30*/  STL.64 [R1+0xb08], R10 ;  /* 0x000b080a01007387 */ /* 0x0001e80000100a00 */
[----:B0-----:R-:W3:Y:S01]  /*73a40*/  LDL.LU.64 R10, [R1+0xc270] ;  /* 0x00c27000010a7983 */ /* 0x001ee20000300a00 */
[----:B------:R-:W-:-:S02]  /*73a50*/  IMAD.MOV.U32 R8, RZ, RZ, R22 ;  /* 0x000000ffff087224 */ /* 0x000fc400078e0016 */
[----:B------:R-:W-:Y:S02]  /*73a60*/  IMAD.MOV.U32 R3, RZ, RZ, R23 ;  /* 0x000000ffff037224 */ /* 0x000fe400078e0017 */
[----:B------:R-:W2:Y:S04]  /*73a70*/  LDL.LU.64 R22, [R1+0xc268] ;  /* 0x00c2680001167983 */ /* 0x000ea80000300a00 */
[----:B---3--:R-:W-:Y:S04]  /*73a80*/  STL.64 [R1+0xc198], R10 ;  /* 0x00c1980a01007387 */ /* 0x008fe80000100a00 */
[----:B------:R0:W-:Y:S04]  /*73a90*/  STL [R1+0xc190], R8 ;  /* 0x00c1900801007387 */ /* 0x0001e80000100800 */
[----:B0-----:R-:W3:Y:S04]  /*73aa0*/  LDL.LU R8, [R1+0x2e0] ;  /* 0x0002e00001087983 */ /* 0x001ee80000300800 */
[----:B------:R-:W3:Y:S04]  /*73ab0*/  LDL.LU R9, [R1+0x2e4] ;  /* 0x0002e40001097983 */ /* 0x000ee80000300800 */
[----:B------:R-:W3:Y:S04]  /*73ac0*/  LDL.LU R10, [R1+0x2e8] ;  /* 0x0002e800010a7983 */ /* 0x000ee80000300800 */
[----:B------:R-:W3:Y:S01]  /*73ad0*/  LDL.LU R11, [R1+0x2ec] ;  /* 0x0002ec00010b7983 */ /* 0x000ee20000300800 */
[C---:B--2---:R-:W-:Y:S03]  /*73ae0*/  HMMA.16816.F32.BF16 R20, R12.reuse, R22, R16 ;  /* 0x000000160c14723c */ /* 0x044fe60000041810 */
[----:B---3--:R-:W-:Y:S04]  /*73af0*/  STL.64 [R1+0xc1b0], R10 ;  /* 0x00c1b00a01007387 */ /* 0x008fe80000100a00 */
[----:B------:R0:W-:Y:S04]  /*73b00*/  STL.64 [R1+0xc1a8], R8 ;  /* 0x00c1a80801007387 */ /* 0x0001e80000100a00 */
[----:B0-----:R-:W2:Y:S04]  /*73b10*/  LDL.LU R8, [R1+0x2f0] ;  /* 0x0002f00001087983 */ /* 0x001ea80000300800 */
[----:B------:R-:W2:Y:S04]  /*73b20*/  LDL.LU R9, [R1+0x2f4] ;  /* 0x0002f40001097983 */ /* 0x000ea80000300800 */
[----:B------:R-:W2:Y:S04]  /*73b30*/  LDL.LU R10, [R1+0x2f8] ;  /* 0x0002f800010a7983 */ /* 0x000ea80000300800 */
[----:B------:R-:W2:Y:S04]  /*73b40*/  LDL.LU R11, [R1+0x2fc] ;  /* 0x0002fc00010b7983 */ /* 0x000ea80000300800 */
[----:B------:R-:W3:Y:S04]  /*73b50*/  LDL.LU.64 R18, [R1+0xc260] ;  /* 0x00c2600001127983 */ /* 0x000ee80000300a00 */
[----:B------:R-:W3:Y:S04]  /*73b60*/  LDL.LU.64 R16, [R1+0xc258] ;  /* 0x00c2580001107983 */ /* 0x000ee80000300a00 */
        /* <DEDUP_REMOVED lines=34> */
[----:B------:R-:W4:Y:S04]  /*73d90*/  LDL.LU.64 R18, [R1+0xc1d0] ;  /* 0x00c1d00001127983 */ /* 0x000f280000300a00 */
[----:B------:R-:W4:-:S13]  /*73da0*/  LDL.LU.64 R16, [R1+0xc1c8] ;  /* 0x00c1c80001107983 */ /* 0x000f1a0000300a00 */
[----:B------:R0:W-:Y:S04]  /*73db0*/  STL.64 [R1+0x320], R12 ;  /* 0x0003200c01007387 */ /* 0x0001e80000100a00 */
[----:B------:R1:W-:Y:S04]  /*73dc0*/  STL.64 [R1+0x328], R14 ;  /* 0x0003280e01007387 */ /* 0x0003e80000100a00 */
[----:B0-----:R-:W3:Y:S04]  /*73dd0*/  LDL.LU R12, [R1+0x2b0] ;  /* 0x0002b000010c7983 */ /* 0x001ee80000300800 */
[----:B------:R-:W3:Y:S04]  /*73de0*/  LDL.LU R13, [R1+0x2b4] ;  /* 0x0002b400010d7983 */ /* 0x000ee80000300800 */
[----:B-1----:R-:W3:Y:S04]  /*73df0*/  LDL.LU R14, [R1+0x2b8] ;  /* 0x0002b800010e7983 */ /* 0x002ee80000300800 */
[----:B------:R-:W3:Y:S01]  /*73e00*/  LDL.LU R15, [R1+0x2bc] ;  /* 0x0002bc00010f7983 */ /* 0x000ee20000300800 */
[----:B----4-:R-:W-:-:S15]  /*73e10*/  HMMA.16816.F32.BF16 R4, R16, R26, R4 ;  /* 0x0000001a1004723c */ /* 0x010fde0000041804 */
[----:B------:R-:W-:-:S04]  /*73e20*/  NOP ;  /* 0x0000000000007918 */ /* 0x000fc80000000000 */
[----:B------:R-:W-:Y:S04]  /*73e30*/  STL.64 [R1+0x300], R4 ;  /* 0x0003000401007387 */ /* 0x000fe80000100a00 */
[----:B------:R0:W-:Y:S04]  /*73e40*/  STL.64 [R1+0x308], R6 ;  /* 0x0003080601007387 */ /* 0x0001e80000100a00 */
[----:B0-----:R-:W2:Y:S01]  /*73e50*/  LDL.LU.64 R6, [R1+0xc1c0] ;  /* 0x00c1c00001067983 */ /* 0x001ea20000300a00 */
[----:B------:R-:W-:Y:S02]  /*73e60*/  IMAD.MOV.U32 R24, RZ, RZ, R27 ;  /* 0x000000ffff187224 */ /* 0x000fe400078e001b */
[----:B------:R-:W-:-:S02]  /*73e70*/  IMAD.MOV.U32 R28, RZ, RZ, R26 ;  /* 0x000000ffff1c7224 */ /* 0x000fc400078e001a */
[----:B------:R-:W4:Y:S04]  /*73e80*/  LDL.LU.64 R26, [R1+0xc1b8] ;  /* 0x00c1b800011a7983 */ /* 0x000f280000300a00 */
[----:B------:R-:W-:Y:S04]  /*73e90*/  STL [R1+0xc10c], R24 ;  /* 0x00c10c1801007387 */ /* 0x000fe80000100800 */
[----:B------:R-:W-:Y:S01]  /*73ea0*/  STL [R1+0xc108], R28 ;  /* 0x00c1081c01007387 */ /* 0x000fe20000100800 */
[----:B--2---:R-:W-:Y:S01]  /*73eb0*/  HMMA.16816.F32.BF16 R8, R16, R6, R8 ;  /* 0x000000061008723c */ /* 0x004fe20000041808 */
[----:B------:R-:W-:-:S15]  /*73ec0*/  IMAD.MOV.U32 R21, RZ, RZ, R7 ;  /* 0x000000ffff157224 */ /* 0x000fde00078e0007 */
[----:B------:R-:W-:-:S03]  /*73ed0*/  NOP ;  /* 0x0000000000007918 */ /* 0x000fc60000000000 */
[----:B------:R-:W-:Y:S04]  /*73ee0*/  STL.64 [R1+0x2f0], R8 ;  /* 0x0002f00801007387 */ /* 0x000fe80000100a00 */
[----:B------:R0:W-:Y:S04]  /*73ef0*/  STL.64 [R1+0x2f8], R10 ;  /* 0x0002f80a01007387 */ /* 0x0001e80000100a00 */
[----:B0-----:R-:W2:Y:S04]  /*73f00*/  LDL.LU.64 R10, [R1+0xc1b0] ;  /* 0x00c1b000010a7983 */ /* 0x001ea80000300a00 */
[----:B------:R-:W2:Y:S04]  /*73f10*/  LDL.LU.64 R8, [R1+0xc1a8] ;  /* 0x00c1a80001087983 */ /* 0x000ea80000300a00 */
[----:B------:R-:W2:Y:S04]  /*73f20*/  LDL.LU.64 R6, [R1+0xc1a0] ;  /* 0x00c1a00001067983 */ /* 0x000ea80000300a00 */
[----:B------:R-:W-:Y:S04]  /*73f30*/  STL.64 [R1+0xc170], R22 ;  /* 0x00c1701601007387 */ /* 0x000fe80000100a00 */
[----:B------:R0:W-:Y:S04]  /*73f40*/  STL [R1+0xc168], R21 ;  /* 0x00c1681501007387 */ /* 0x0001e80000100800 */
[----:B------:R-:W3:Y:S04]  /*73f50*/  LDL.LU R20, [R1+0x2c0] ;  /* 0x0002c00001147983 */ /* 0x000ee80000300800 */
[----:B0-----:R-:W3:Y:S04]  /*73f60*/  LDL.LU R21, [R1+0x2c4] ;  /* 0x0002c40001157983 */ /* 0x001ee80000300800 */
[----:B------:R-:W3:Y:S04]  /*73f70*/  LDL.LU R22, [R1+0x2c8] ;  /* 0x0002c80001167983 */ /* 0x000ee80000300800 */
[----:B------:R-:W3:Y:S01]  /*73f80*/  LDL.LU R23, [R1+0x2cc] ;  /* 0x0002cc0001177983 */ /* 0x000ee20000300800 */
[----:B--2---:R-:W-:Y:S01]  /*73f90*/  HMMA.16816.F32.BF16 R8, R16, R6, R8 ;  /* 0x000000061008723c */ /* 0x004fe20000041808 */
[----:B------:R-:W-:-:S02]  /*73fa0*/  IMAD.MOV.U32 R24, RZ, RZ, R6 ;  /* 0x000000ffff187224 */ /* 0x000fc400078e0006 */
[----:B------:R-:W-:-:S15]  /*73fb0*/  IMAD.MOV.U32 R28, RZ, RZ, R7 ;  /* 0x000000ffff1c7224 */ /* 0x000fde00078e0007 */
[----:B------:R-:W-:Y:S01]  /*73fc0*/  NOP ;  /* 0x0000000000007918 */ /* 0x000fe20000000000 */
[----:B------:R-:W-:Y:S04]  /*73fd0*/  STL.64 [R1+0x2e0], R8 ;  /* 0x0002e00801007387 */ /* 0x000fe80000100a00 */
[----:B------:R0:W-:Y:S04]  /*73fe0*/  STL.64 [R1+0x2e8], R10 ;  /* 0x0002e80a01007387 */ /* 0x0001e80000100a00 */
[----:B0-----:R-:W3:Y:S04]  /*73ff0*/  LDL.LU.64 R10, [R1+0xc198] ;  /* 0x00c19800010a7983 */ /* 0x001ee80000300a00 */
[----:B------:R-:W2:Y:S04]  /*74000*/  LDL.LU R8, [R1+0xc190] ;  /* 0x00c1900001087983 */ /* 0x000ea80000300800 */
[----:B------:R-:W4:Y:S04]  /*74010*/  LDL.LU.64 R6, [R1+0xc188] ;  /* 0x00c1880001067983 */ /* 0x000f280000300a00 */
[----:B------:R-:W4:Y:S04]  /*74020*/  LDL.LU.64 R4, [R1+0xc180] ;  /* 0x00c1800001047983 */ /* 0x000f280000300a00 */
[----:B------:R-:W-:Y:S01]  /*74030*/  STL [R1+0xba58], R29 ;  /* 0x00ba581d01007387 */ /* 0x000fe20000100800 */
[----:B----4-:R-:W-:-:S15]  /*74040*/  HMMA.16816.F32.BF16 R4, R16, R26, R4 ;  /* 0x0000001a1004723c */ /* 0x010fde0000041804 */
[----:B------:R-:W-:-:S04]  /*74050*/  NOP ;  /* 0x0000000000007918 */ /* 0x000fc80000000000 */
[----:B------:R-:W-:Y:S04]  /*74060*/  STL.64 [R1+0x2d0], R4 ;  /* 0x0002d00401007387 */ /* 0x000fe80000100a00 */
[----:B------:R0:W-:Y:S04]  /*74070*/  STL.64 [R1+0x2d8], R6 ;  /* 0x0002d80601007387 */ /* 0x0001e80000100a00 */
[----:B0-----:R-:W4:Y:S01]  /*74080*/  LDL.LU.64 R6, [R1+0xc178] ;  /* 0x00c1780001067983 */ /* 0x001f220000300a00 */
[----:B---3--:R-:W-:Y:S03]  /*74090*/  HMMA.16816.F32.BF16 R20, R16, R10, R20 ;  /* 0x0000000a1014723c */ /* 0x008fe60000041814 */
[----:B------:R-:W-:-:S15]  /*740a0*/  STL.64 [R1+0xc160], R10 ;  /* 0x00c1600a01007387 */ /* 0x000fde0000100a00 */
[----:B------:R-:W-:Y:S01]  /*740b0*/  NOP ;  /* 0x0000000000007918 */ /* 0x000fe20000000000 */
[----:B------:R-:W-:Y:S04]  /*740c0*/  STL.64 [R1+0x2c0], R20 ;  /* 0x0002c01401007387 */ /* 0x000fe80000100a00 */
[----:B------:R-:W-:Y:S01]  /*740d0*/  STL.64 [R1+0x2c8], R22 ;  /* 0x0002c81601007387 */ /* 0x000fe20000100a00 */
[----:B----4-:R-:W-:Y:S03]  /*740e0*/  HMMA.16816.F32.BF16 R12, R16, R6, R12 ;  /* 0x00000006100c723c */ /* 0x010fe6000004180c */
[----:B------:R0:W-:Y:S04]  /*740f0*/  STL.64 [R1+0xc048], R6 ;  /* 0x00c0480601007387 */ /* 0x0001e80000100a00 */
[----:B0-----:R-:W3:-:S12]  /*74100*/  LDL.64 R6, [R1+0x88] ;  /* 0x0000880001067983 */ /* 0x001ed80000100a00 */
[----:B------:R-:W-:Y:S04]  /*74110*/  STL.64 [R1+0x2b0], R12 ;  /* 0x0002b00c01007387 */ /* 0x000fe80000100a00 */
[----:B------:R-:W-:Y:S04]  /*74120*/  STL.64 [R1+0x2b8], R14 ;  /* 0x0002b80e01007387 */ /* 0x000fe80000100a00 */
[----:B---3--:R0:W-:Y:S04]  /*74130*/  STL.64 [R1+0xc110], R6 ;  /* 0x00c1100601007387 */ /* 0x0081e80000100a00 */
[----:B------:R-:W3:Y:S04]  /*74140*/  LDL.LU R4, [R1+0x950] ;  /* 0x0009500001047983 */ /* 0x000ee80000300800 */
[----:B------:R-:W3:Y:S04]  /*74150*/  LDL.LU R5, [R1+0x954] ;  /* 0x0009540001057983 */ /* 0x000ee80000300800 */
[----:B0-----:R-:W4:Y:S04]  /*74160*/  LDL.LU R6, [R1+0x958] ;  /* 0x0009580001067983 */ /* 0x001f280000300800 */
[----:B------:R-:W4:Y:S04]  /*74170*/  LDL.LU R7, [R1+0x95c] ;  /* 0x00095c0001077983 */ /* 0x000f280000300800 */
[----:B------:R-:W2:Y:S04]  /*74180*/  LDL.LU R20, [R1+0x990] ;  /* 0x0009900001147983 */ /* 0x000ea80000300800 */
[----:B------:R-:W2:Y:S04]  /*74190*/  LDL.LU R21, [R1+0x994] ;  /* 0x0009940001157983 */ /* 0x000ea80000300800 */
[----:B------:R-:W2:Y:S04]  /*741a0*/  LDL.LU R22, [R1+0x998] ;  /* 0x0009980001167983 */ /* 0x000ea80000300800 */
[----:B------:R-:W2:Y:S04]  /*741b0*/  LDL.LU R23, [R1+0x99c] ;  /* 0x00099c0001177983 */ /* 0x000ea80000300800 */
[----:B------:R-:W2:Y:S04]  /*741c0*/  LDL.64 R10, [R1+0x38] ;  /* 0x00003800010a7983 */ /* 0x000ea80000100a00 */
[----:B----4-:R0:W-:Y:S04]  /*741d0*/  STL.64 [R1+0xc120], R6 ;  /* 0x00c1200601007387 */ /* 0x0101e80000100a00 */
[----:B---3--:R-:W-:Y:S04]  /*741e0*/  STL.64 [R1+0xc118], R4 ;  /* 0x00c1180401007387 */ /* 0x008fe80000100a00 */
[----:B0-----:R-:W3:Y:S01]  /*741f0*/  LDL.64 R6, [R1+0xa8] ;  /* 0x0000a80001067983 */ /* 0x001ee20000100a00 */
[----:B------:R-:W-:-:S05]  /*74200*/  LOP3.LUT R25, R29, 0x40, RZ, 0x3c, !PT ;  /* 0x000000401d197812 */ /* 0x000fca00078e3cff */
[----:B------:R-:W0:Y:S04]  /*74210*/  LDSM.16.MT88.4 R12, [R25+UR5+0x4000] ;  /* 0x00400005190c783b */ /* 0x000e280008004200 */
[----:B---3--:R2:W-:Y:S02]  /*74220*/  STL.64 [R1+0xc130], R6 ;  /* 0x00c1300601007387 */ /* 0x0085e40000100a00 */
[----:B--2---:R-:W-:Y:S02]  /*74230*/  IMAD.MOV.U32 R6, RZ, RZ, R8 ;  /* 0x000000ffff067224 */ /* 0x004fe400078e0008 */
[----:B------:R-:W-:-:S05]  /*74240*/  IMAD.MOV.U32 R7, RZ, RZ, R3 ;  /* 0x000000ffff077224 */ /* 0x000fca00078e0003 */
[----:B------:R-:W-:Y:S04]  /*74250*/  STL.64 [R1+0xc148], R6 ;  /* 0x00c1480601007387 */ /* 0x000fe80000100a00 */
[----:B------:R-:W-:Y:S04]  /*74260*/  STL.64 [R1+0xc068], R26 ;  /* 0x00c0681a01007387 */ /* 0x000fe80000100a00 */
[----:B------:R-:W-:Y:S04]  /*74270*/  STL [R1+0xc060], R25 ;  /* 0x00c0601901007387 */ /* 0x000fe80000100800 */
[----:B------:R1:W-:Y:S04]  /*74280*/  STL [R1+0xc128], R24 ;  /* 0x00c1281801007387 */ /* 0x0003e80000100800 */
[----:B-1----:R-:W2:Y:S04]  /*74290*/  LDL.LU R24, [R1+0x960] ;  /* 0x0009600001187983 */ /* 0x002ea80000300800 */
[----:B------:R-:W2:Y:S04]  /*742a0*/  LDL.LU R25, [R1+0x964] ;  /* 0x0009640001197983 */ /* 0x000ea80000300800 */
[----:B------:R-:W3:Y:S04]  /*742b0*/  LDL.LU R26, [R1+0x968] ;  /* 0x00096800011a7983 */ /* 0x000ee80000300800 */
[----:B------:R-:W3:Y:S04]  /*742c0*/  LDL.LU R27, [R1+0x96c] ;  /* 0x00096c00011b7983 */ /* 0x000ee80000300800 */
[----:B---3--:R-:W-:Y:S04]  /*742d0*/  STL.64 [R1+0xc140], R26 ;  /* 0x00c1401a01007387 */ /* 0x008fe80000100a00 */
[----:B--2---:R1:W-:Y:S04]  /*742e0*/  STL.64 [R1+0xc138], R24 ;  /* 0x00c1381801007387 */ /* 0x0043e80000100a00 */
[----:B-1----:R-:W2:Y:S04]  /*742f0*/  LDL.LU R24, [R1+0x970] ;  /* 0x0009700001187983 */ /* 0x002ea80000300800 */
[----:B------:R-:W2:Y:S04]  /*74300*/  LDL.LU R25, [R1+0x974] ;  /* 0x0009740001197983 */ /* 0x000ea80000300800 */
[----:B------:R-:W3:Y:S04]  /*74310*/  LDL.LU R26, [R1+0x978] ;  /* 0x00097800011a7983 */ /* 0x000ee80000300800 */
[----:B------:R-:W3:Y:S01]  /*74320*/  LDL.LU R27, [R1+0x97c] ;  /* 0x00097c00011b7983 */ /* 0x000ee20000300800 */
[----:B------:R-:W-:Y:S01]  /*74330*/  HMMA.16816.F32.BF16 R20, R16, R10, R20 ;  /* 0x0000000a1014723c */ /* 0x000fe20000041814 */
[----:B------:R-:W-:-:S02]  /*74340*/  IMAD.MOV.U32 R6, RZ, RZ, R2 ;  /* 0x000000ffff067224 */ /* 0x000fc400078e0002 */
[----:B---3--:R-:W-:Y:S04]  /*74350*/  STL.64 [R1+0xc158], R26 ;  /* 0x00c1581a01007387 */ /* 0x008fe80000100a00 */
[----:B--2---:R1:W-:Y:S04]  /*74360*/  STL.64 [R1+0xc150], R24 ;  /* 0x00c1501801007387 */ /* 0x0043e80000100a00 */
[----:B-1----:R-:W2:Y:S04]  /*74370*/  LDL.LU R24, [R1+0x980] ;  /* 0x0009800001187983 */ /* 0x002ea80000300800 */
[----:B------:R-:W2:Y:S04]  /*74380*/  LDL.LU R25, [R1+0x984] ;  /* 0x0009840001197983 */ /* 0x000ea80000300800 */
[----:B------:R-:W2:Y:S04]  /*74390*/  LDL.LU R26, [R1+0x988] ;  /* 0x00098800011a7983 */ /* 0x000ea80000300800 */
[----:B------:R-:W2:Y:S04]  /*743a0*/  LDL.LU R27, [R1+0x98c] ;  /* 0x00098c00011b7983 */ /* 0x000ea80000300800 */
[----:B0-----:R0:W-:Y:S04]  /*743b0*/  STL.64 [R1+0xbf88], R14 ;  /* 0x00bf880e01007387 */ /* 0x0011e80000100a00 */
[----:B------:R-:W-:Y:S04]  /*743c0*/  STL.64 [R1+0xbf80], R12 ;  /* 0x00bf800c01007387 */ /* 0x000fe80000100a00 */
[----:B0-----:R-:W3:Y:S04]  /*743d0*/  LDL.64 R14, [R1+0x98] ;  /* 0x00009800010e7983 */ /* 0x001ee80000100a00 */
[----:B------:R-:W-:Y:S04]  /*743e0*/  STL.64 [R1+0xc40], R20 ;  /* 0x000c401401007387 */ /* 0x000fe80000100a00 */
[----:B------:R0:W-:Y:S04]  /*743f0*/  STL.64 [R1+0xc48], R22 ;  /* 0x000c481601007387 */ /* 0x0001e80000100a00 */
[----:B0-----:R-:W4:Y:S01]  /*74400*/  LDL.LU.64 R22, [R1+0xc170] ;  /* 0x00c1700001167983 */ /* 0x001f220000300a00 */
[----:B------:R-:W-:-:S02]  /*74410*/  IMAD.MOV.U32 R7, RZ, RZ, R0 ;  /* 0x000000ffff077224 */ /* 0x000fc400078e0000 */
[----:B------:R-:W-:Y:S01]  /*74420*/  IMAD.MOV.U32 R20, RZ, RZ, R10 ;  /* 0x000000ffff147224 */ /* 0x000fe200078e000a */
[----:B------:R-:W3:Y:S01]  /*74430*/  LDL.LU R21, [R1+0xc168] ;  /* 0x00c1680001157983 */ /* 0x000ee20000300800 */
[----:B------:R-:W-:-:S03]  /*74440*/  IMAD.MOV.U32 R8, RZ, RZ, R11 ;  /* 0x000000ffff087224 */ /* 0x000fc600078e000b */
[----:B------:R-:W3:Y:S01]  /*74450*/  LDL.LU.64 R10, [R1+0xc160] ;  /* 0x00c16000010a7983 */ /* 0x000ee20000300a00 */
[C---:B--2---:R-:W-:Y:S03]  /*74460*/  HMMA.16816.F32.BF16 R4, R16.reuse, R6, R24 ;  /* 0x000000061004723c */ /* 0x044fe60000041818 */
[----:B----4-:R-:W-:Y:S04]  /*74470*/  STL.64 [R1+0xc0d0], R22 ;  /* 0x00c0d01601007387 */ /* 0x010fe80000100a00 */
[----:B------:R-:W-:Y:S04]  /*74480*/  STL [R1+0xc0c8], R20 ;  /* 0x00c0c81401007387 */ /* 0x000fe80000100800 */
        /* <DEDUP_REMOVED lines=11> */
[----:B--2---:R-:W-:Y:S01]  /*74540*/  HMMA.16816.F32.BF16 R24, R16, R6, R24 ;  /* 0x000000061018723c */ /* 0x004fe20000041818 */
[----:B------:R-:W-:-:S02]  /*74550*/  IMAD.MOV.U32 R2, RZ, RZ, R6 ;  /* 0x000000ffff027224 */ /* 0x000fc400078e0006 */
[----:B------:R-:W-:-:S15]  /*74560*/  IMAD.MOV.U32 R0, RZ, RZ, R7 ;  /* 0x000000ffff007224 */ /* 0x000fde00078e0007 */
[----:B------:R-:W-:Y:S01]  /*74570*/  NOP ;  /* 0x0000000000007918 */ /* 0x000fe20000000000 */
[----:B------:R0:W-:Y:S04]  /*74580*/  STL.64 [R1+0x970], R24 ;  /* 0x0009701801007387 */ /* 0x0001e80000100a00 */
[----:B------:R-:W-:Y:S04]  /*74590*/  STL.64 [R1+0x978], R26 ;  /* 0x0009781a01007387 */ /* 0x000fe80000100a00 */
[----:B0-----:R-:W2:Y:S04]  /*745a0*/  LDL.LU R24, [R1+0xc128] ;  /* 0x00c1280001187983 */ /* 0x001ea80000300800 */
[----:B------:R-:W3:Y:S04]  /*745b0*/  LDL.LU.64 R6, [R1+0xc120] ;  /* 0x00c1200001067983 */ /* 0x000ee80000300a00 */
[----:B------:R-:W3:Y:S02]  /*745c0*/  LDL.LU.64 R4, [R1+0xc118] ;  /* 0x00c1180001047983 */ /* 0x000ee40000300a00 */
[----:B---3--:R-:W-:-:S15]  /*745d0*/  HMMA.16816.F32.BF16 R4, R16, R14, R4 ;  /* 0x0000000e1004723c */ /* 0x008fde0000041804 */
[----:B------:R-:W-:-:S04]  /*745e0*/  NOP ;  /* 0x0000000000007918 */ /* 0x000fc80000000000 */
[----:B------:R-:W-:Y:S04]  /*745f0*/  STL.64 [R1+0x960], R4 ;  /* 0x0009600401007387 */ /* 0x000fe80000100a00 */
[----:B------:R0:W-:Y:S04]  /*74600*/  STL.64 [R1+0x968], R6 ;  /* 0x0009680601007387 */ /* 0x0001e80000100a00 */
[----:B0-----:R-:W3:Y:S04]  /*74610*/  LDL.LU.64 R6, [R1+0xc110] ;  /* 0x00c1100001067983 */ /* 0x001ee80000300a00 */
[----:B------:R0:W-:Y:S04]  /*74620*/  STL.64 [R1+0xbff8], R14 ;  /* 0x00bff80e01007387 */ /* 0x0001e80000100a00 */
[----:B------:R-:W3:Y:S04]  /*74630*/  LDL.LU R12, [R1+0x940] ;  /* 0x00094000010c7983 */ /* 0x000ee80000300800 */
[----:B------:R-:W3:Y:S04]  /*74640*/  LDL.LU R13, [R1+0x944] ;  /* 0x00094400010d7983 */ /* 0x000ee80000300800 */
[----:B0-----:R-:W3:Y:S04]  /*74650*/  LDL.LU R14, [R1+0x948] ;  /* 0x00094800010e7983 */ /* 0x001ee80000300800 */
[----:B------:R-:W3:Y:S02]  /*74660*/  LDL.LU R15, [R1+0x94c] ;  /* 0x00094c00010f7983 */ /* 0x000ee40000300800 */
[----:B---3--:R-:W-:Y:S01]  /*74670*/  HMMA.16816.F32.BF16 R12, R16, R6, R12 ;  /* 0x00000006100c723c */ /* 0x008fe2000004180c */
[----:B------:R-:W-:-:S02]  /*74680*/  IMAD.MOV.U32 R9, RZ, RZ, R6 ;  /* 0x000000ffff097224 */ /* 0x000fc400078e0006 */
[----:B------:R-:W-:-:S15]  /*74690*/  IMAD.MOV.U32 R3, RZ, RZ, R7 ;  /* 0x000000ffff037224 */ /* 0x000fde00078e0007 */
[----:B------:R-:W-:Y:S01]  /*746a0*/  NOP ;  /* 0x0000000000007918 */ /* 0x000fe20000000000 */
[----:B------:R-:W-:Y:S04]  /*746b0*/  STL.64 [R1+0x950], R12 ;  /* 0x0009500c01007387 */ /* 0x000fe80000100a00 */
[----:B------:R-:W-:Y:S04]  /*746c0*/  STL.64 [R1+0x958], R14 ;  /* 0x0009580e01007387 */ /* 0x000fe80000100a00 */
[----:B------:R-:W3:Y:S04]  /*746d0*/  LDL.LU R4, [R1+0x160] ;  /* 0x0001600001047983 */ /* 0x000ee80000300800 */
[----:B------:R-:W3:Y:S04]  /*746e0*/  LDL.LU R5, [R1+0x164] ;  /* 0x0001640001057983 */ /* 0x000ee80000300800 */
[----:B------:R-:W4:Y:S04]  /*746f0*/  LDL.LU R6, [R1+0x168] ;  /* 0x0001680001067983 */ /* 0x000f280000300800 */
[----:B------:R-:W4:Y:S04]  /*74700*/  LDL.LU R7, [R1+0x16c] ;  /* 0x00016c0001077983 */ /* 0x000f280000300800 */
[----:B----4-:R-:W-:Y:S04]  /*74710*/  STL.64 [R1+0xc058], R6 ;  /* 0x00c0580601007387 */ /* 0x010fe80000100a00 */
[----:B---3--:R0:W-:Y:S04]  /*74720*/  STL.64 [R1+0xc050], R4 ;  /* 0x00c0500401007387 */ /* 0x0081e80000100a00 */
[----:B0-----:R-:W3:Y:S04]  /*74730*/  LDL.LU R4, [R1+0x170] ;  /* 0x0001700001047983 */ /* 0x001ee80000300800 */
[----:B------:R-:W3:Y:S04]  /*74740*/  LDL.LU R5, [R1+0x174] ;  /* 0x0001740001057983 */ /* 0x000ee80000300800 */
[----:B------:R-:W4:Y:S04]  /*74750*/  LDL.LU R6, [R1+0x178] ;  /* 0x0001780001067983 */ /* 0x000f280000300800 */
[----:B------:R-:W4:Y:S01]  /*74760*/  LDL.LU R7, [R1+0x17c] ;  /* 0x00017c0001077983 */ /* 0x000f220000300800 */
[----:B--2---:R-:W-:-:S02]  /*74770*/  IMAD.MOV.U32 R26, RZ, RZ, R24 ;  /* 0x000000ffff1a7224 */ /* 0x004fc400078e0018 */
[----:B------:R-:W-:Y:S01]  /*74780*/  IMAD.MOV.U32 R27, RZ, RZ, R28 ;  /* 0x000000ffff1b7224 */ /* 0x000fe200078e001c */
[----:B----4-:R-:W-:Y:S04]  /*74790*/  STL.64 [R1+0xc078], R6 ;  /* 0x00c0780601007387 */ /* 0x010fe80000100a00 */
[----:B---3--:R-:W-:Y:S04]  /*747a0*/  STL.64 [R1+0xc070], R4 ;  /* 0x00c0700401007387 */ /* 0x008fe80000100a00 */
[----:B------:R-:W2:Y:S04]  /*747b0*/  LDL.LU R24, [R1+0xc10c] ;  /* 0x00c10c0001187983 */ /* 0x000ea80000300800 */
[----:B------:R-:W3:Y:S04]  /*747c0*/  LDL.LU R28, [R1+0xc108] ;  /* 0x00c10800011c7983 */ /* 0x000ee80000300800 */
[----:B------:R0:W-:Y:S04]  /*747d0*/  STL.64 [R1+0xc080], R26 ;  /* 0x00c0801a01007387 */ /* 0x0001e80000100a00 */
[----:B0-----:R-:W4:Y:S01]  /*747e0*/  LDL R26, [R1+0x18] ;  /* 0x00001800011a7983 */ /* 0x001f220000100800 */
[----:B------:R-:W-:-:S03]  /*747f0*/  IMAD.MOV.U32 R27, RZ, RZ, R21 ;  /* 0x000000ffff1b7224 */ /* 0x000fc600078e0015 */
[----:B------:R-:W2:Y:S04]  /*74800*/  LDL.LU R20, [R1+0x910] ;  /* 0x0009100001147983 */ /* 0x000ea80000300800 */
[----:B------:R-:W2:Y:S04]  /*74810*/  LDL.LU R21, [R1+0x914] ;  /* 0x0009140001157983 */ /* 0x000ea80000300800 */
[----:B------:R-:W2:Y:S04]  /*74820*/  LDL.LU R22, [R1+0x918] ;  /* 0x0009180001167983 */ /* 0x000ea80000300800 */
[----:B------:R-:W2:Y:S04]  /*74830*/  LDL.LU R23, [R1+0x91c] ;  /* 0x00091c0001177983 */ /* 0x000ea80000300800 */
[----:B--2---:R0:W-:Y:S04]  /*74840*/  STL.64 [R1+0xc0e0], R22 ;  /* 0x00c0e01601007387 */ /* 0x0041e80000100a00 */
[----:B------:R-:W-:Y:S04]  /*74850*/  STL.64 [R1+0xc0d8], R20 ;  /* 0x00c0d81401007387 */ /* 0x000fe80000100a00 */
[----:B0-----:R-:W2:Y:S04]  /*74860*/  LDL.64 R22, [R1+0x68] ;  /* 0x0000680001167983 */ /* 0x001ea80000100a00 */
[----:B--2---:R0:W-:Y:S04]  /*74870*/  STL.64 [R1+0xc0f0], R22 ;  /* 0x00c0f01601007387 */ /* 0x0041e80000100a00 */
[----:B------:R-:W2:Y:S04]  /*74880*/  LDL.64 R14, [R1+0x58] ;  /* 0x00005800010e7983 */ /* 0x000ea80000100a00 */
[----:B0-----:R-:W3:Y:S04]  /*74890*/  LDL R22, [R1+0x78] ;  /* 0x0000780001167983 */ /* 0x001ee80000100800 */
[----:B------:R-:W3:Y:S04]  /*748a0*/  LDL R23, [R1+0x7c] ;  /* 0x00007c0001177983 */ /* 0x000ee80000100800 */
[----:B--2---:R0:W-:Y:S04]  /*748b0*/  STL.64 [R1+0xc0e8], R14 ;  /* 0x00c0e80e01007387 */ /* 0x0041e80000100a00 */
[----:B------:R-:W2:Y:S04]  /*748c0*/  LDL.LU R12, [R1+0x920] ;  /* 0x00092000010c7983 */ /* 0x000ea80000300800 */
[----:B------:R-:W2:Y:S04]  /*748d0*/  LDL.LU R13, [R1+0x924] ;  /* 0x00092400010d7983 */ /* 0x000ea80000300800 */
[----:B0-----:R-:W2:Y:S04]  /*748e0*/  LDL.LU R14, [R1+0x928] ;  /* 0x00092800010e7983 */ /* 0x001ea80000300800 */
[----:B------:R-:W2:Y:S04]  /*748f0*/  LDL.LU R15, [R1+0x92c] ;  /* 0x00092c00010f7983 */ /* 0x000ea80000300800 */
[----:B--2---:R-:W-:Y:S04]  /*74900*/  STL.64 [R1+0xc100], R14 ;  /* 0x00c1000e01007387 */ /* 0x004fe80000100a00 */
[----:B------:R0:W-:Y:S04]  /*74910*/  STL.64 [R1+0xc0f8], R12 ;  /* 0x00c0f80c01007387 */ /* 0x0001e80000100a00 */
[----:B0-----:R-:W2:Y:S04]  /*74920*/  LDL.LU R12, [R1+0x930] ;  /* 0x00093000010c7983 */ /* 0x001ea80000300800 */
[----:B------:R-:W2:Y:S04]  /*74930*/  LDL.LU R13, [R1+0x934] ;  /* 0x00093400010d7983 */ /* 0x000ea80000300800 */
[----:B------:R-:W2:Y:S04]  /*74940*/  LDL.LU R14, [R1+0x938] ;  /* 0x00093800010e7983 */ /* 0x000ea80000300800 */
[----:B------:R-:W2:Y:S04]  /*74950*/  LDL.LU R15, [R1+0x93c] ;  /* 0x00093c00010f7983 */ /* 0x000ea80000300800 */
[----:B----4-:R3:W-:Y:S04]  /*74960*/  STL.64 [R1+0xc098], R26 ;  /* 0x00c0981a01007387 */ /* 0x0107e80000100a00 */
[----:B------:R-:W4:Y:S04]  /*74970*/  LDL.LU R4, [R1+0x180] ;  /* 0x0001800001047983 */ /* 0x000f280000300800 */
[----:B------:R-:W4:Y:S04]  /*74980*/  LDL.LU R5, [R1+0x184] ;  /* 0x0001840001057983 */ /* 0x000f280000300800 */
[----:B------:R-:W2:Y:S04]  /*74990*/  LDL.LU R6, [R1+0x188] ;  /* 0x0001880001067983 */ /* 0x000ea80000300800 */
[----:B------:R-:W2:Y:S01]  /*749a0*/  LDL.LU R7, [R1+0x18c] ;  /* 0x00018c0001077983 */ /* 0x000ea20000300800 */
[----:B---3--:R-:W-:-:S02]  /*749b0*/  IMAD.MOV.U32 R26, RZ, RZ, R28 ;  /* 0x000000ffff1a7224 */ /* 0x008fc400078e001c */
[----:B------:R-:W-:-:S05]  /*749c0*/  IMAD.MOV.U32 R27, RZ, RZ, R24 ;  /* 0x000000ffff1b7224 */ /* 0x000fca00078e0018 */
[----:B------:R0:W-:Y:S04]  /*749d0*/  STL.64 [R1+0xc0c0], R26 ;  /* 0x00c0c01a01007387 */ /* 0x0001e80000100a00 */
[----:B------:R-:W3:Y:S04]  /*749e0*/  LDL.LU R24, [R1+0x2a0] ;  /* 0x0002a00001187983 */ /* 0x000ee80000300800 */
[----:B------:R-:W3:Y:S04]  /*749f0*/  LDL.LU R25, [R1+0x2a4] ;  /* 0x0002a40001197983 */ /* 0x000ee80000300800 */
[----:B0-----:R-:W3:Y:S04]  /*74a00*/  LDL.LU R26, [R1+0x2a8] ;  /* 0x0002a800011a7983 */ /* 0x001ee80000300800 */
[----:B------:R-:W3:Y:S04]  /*74a10*/  LDL.LU R27, [R1+0x2ac] ;  /* 0x0002ac00011b7983 */ /* 0x000ee80000300800 */
[----:B--2---:R-:W-:Y:S04]  /*74a20*/  STL.64 [R1+0xc090], R6 ;  /* 0x00c0900601007387 */ /* 0x004fe80000100a00 */
[----:B----4-:R0:W-:Y:S04]  /*74a30*/  STL.64 [R1+0xc088], R4 ;  /* 0x00c0880401007387 */ /* 0x0101e80000100a00 */
[----:B0-----:R-:W2:Y:S04]  /*74a40*/  LDL.LU R4, [R1+0x190] ;  /* 0x0001900001047983 */ /* 0x001ea80000300800 */
[----:B------:R-:W2:Y:S04]  /*74a50*/  LDL.LU R5, [R1+0x194] ;  /* 0x0001940001057983 */ /* 0x000ea80000300800 */
[----:B------:R-:W4:Y:S04]  /*74a60*/  LDL.LU R6, [R1+0x198] ;  /* 0x0001980001067983 */ /* 0x000f280000300800 */
[----:B------:R-:W4:Y:S01]  /*74a70*/  LDL.LU R7, [R1+0x19c] ;  /* 0x00019c0001077983 */ /* 0x000f220000300800 */
[C---:B------:R-:W-:Y:S03]  /*74a80*/  HMMA.16816.F32.BF16 R20, R16.reuse, R22, R12 ;  /* 0x000000161014723c */ /* 0x040fe6000004180c */
[----:B----4-:R-:W-:Y:S04]  /*74a90*/  STL.64 [R1+0xc0a8], R6 ;  /* 0x00c0a80601007387 */ /* 0x010fe80000100a00 */
[----:B--2---:R0:W-:Y:S04]  /*74aa0*/  STL.64 [R1+0xc0a0], R4 ;  /* 0x00c0a00401007387 */ /* 0x0041e80000100a00 */
[----:B0-----:R-:W2:Y:S04]  /*74ab0*/  LDL.LU R4, [R1+0x1a0] ;  /* 0x0001a00001047983 */ /* 0x001ea80000300800 */
[----:B------:R-:W2:Y:S04]  /*74ac0*/  LDL.LU R5, [R1+0x1a4] ;  /* 0x0001a40001057983 */ /* 0x000ea80000300800 */
[----:B------:R-:W2:Y:S04]  /*74ad0*/  LDL.LU R6, [R1+0x1a8] ;  /* 0x0001a80001067983 */ /* 0x000ea80000300800 */
[----:B------:R-:W2:Y:S04]  /*74ae0*/  LDL.LU R7, [R1+0x1ac] ;  /* 0x0001ac0001077983 */ /* 0x000ea80000300800 */
[----:B------:R-:W-:Y:S04]  /*74af0*/  STL [R1+0xbff4], R3 ;  /* 0x00bff40301007387 */ /* 0x000fe80000100800 */
[----:B------:R-:W-:Y:S04]  /*74b00*/  STL [R1+0xbff0], R9 ;  /* 0x00bff00901007387 */ /* 0x000fe80000100800 */
[----:B------:R-:W4:Y:S04]  /*74b10*/  LDL.LU.64 R14, [R1+0xc100] ;  /* 0x00c10000010e7983 */ /* 0x000f280000300a00 */
[----:B------:R-:W4:Y:S04]  /*74b20*/  LDL.LU.64 R12, [R1+0xc0f8] ;  /* 0x00c0f800010c7983 */ /* 0x000f280000300a00 */
[----:B------:R-:W-:Y:S04]  /*74b30*/  STL.64 [R1+0x940], R20 ;  /* 0x0009401401007387 */ /* 0x000fe80000100a00 */
[----:B------:R0:W-:Y:S04]  /*74b40*/  STL.64 [R1+0x948], R22 ;  /* 0x0009481601007387 */ /* 0x0001e80000100a00 */
[----:B0-----:R-:W4:Y:S02]  /*74b50*/  LDL.LU.64 R22, [R1+0xc0f0] ;  /* 0x00c0f00001167983 */ /* 0x001f240000300a00 */
[----:B----4-:R-:W-:Y:S01]  /*74b60*/  HMMA.16816.F32.BF16 R12, R16, R22, R12 ;  /* 0x00000016100c723c */ /* 0x010fe2000004180c */
[----:B------:R-:W-:-:S02]  /*74b70*/  IMAD.MOV.U32 R29, RZ, RZ, R22 ;  /* 0x000000ffff1d7224 */ /* 0x000fc400078e0016 */
[----:B------:R-:W-:-:S15]  /*74b80*/  IMAD.MOV.U32 R28, RZ, RZ, R23 ;  /* 0x000000ffff1c7224 */ /* 0x000fde00078e0017 */
[----:B------:R-:W-:Y:S01]  /*74b90*/  NOP ;  /* 0x0000000000007918 */ /* 0x000fe20000000000 */
[----:B------:R-:W-:Y:S04]  /*74ba0*/  STL.64 [R1+0x930], R12 ;  /* 0x0009300c01007387 */ /* 0x000fe80000100a00 */
[----:B------:R0:W-:Y:S04]  /*74bb0*/  STL.64 [R1+0x938], R14 ;  /* 0x0009380e01007387 */ /* 0x0001e80000100a00 */
[----:B0-----:R-:W4:Y:S04]  /*74bc0*/  LDL.LU.64 R14, [R1+0xc0e8] ;  /* 0x00c0e800010e7983 */ /* 0x001f280000300a00 */
[----:B------:R-:W4:Y:S04]  /*74bd0*/  LDL.LU.64 R22, [R1+0xc0e0] ;  /* 0x00c0e00001167983 */ /* 0x000f280000300a00 */
[----:B------:R-:W4:Y:S02]  /*74be0*/  LDL.LU.64 R20, [R1+0xc0d8] ;  /* 0x00c0d80001147983 */ /* 0x000f240000300a00 */
[----:B----4-:R-:W-:Y:S01]  /*74bf0*/  HMMA.16816.F32.BF16 R20, R16, R14, R20 ;  /* 0x0000000e1014723c */ /* 0x010fe20000041814 */
[----:B------:R-:W-:-:S02]  /*74c00*/  IMAD.MOV.U32 R3, RZ, RZ, R14 ;  /* 0x000000ffff037224 */ /* 0x000fc400078e000e */
[----:B------:R-:W-:-:S15]  /*74c10*/  IMAD.MOV.U32 R9, RZ, RZ, R15 ;  /* 0x000000ffff097224 */ /* 0x000fde00078e000f */
[----:B------:R-:W-:Y:S01]  /*74c20*/  NOP ;  /* 0x0000000000007918 */ /* 0x000fe20000000000 */
[----:B------:R-:W-:Y:S04]  /*74c30*/  STL.64 [R1+0x920], R20 ;  /* 0x0009201401007387 */ /* 0x000fe80000100a00 */
[----:B------:R0:W-:Y:S04]  /*74c40*/  STL.64 [R1+0x928], R22 ;  /* 0x0009281601007387 */ /* 0x0001e80000100a00 */
[----:B0-----:R-:W3:Y:S04]  /*74c50*/  LDL.LU.64 R22, [R1+0xc0d0] ;  /* 0x00c0d00001167983 */ /* 0x001ee80000300a00 */
[----:B------:R-:W4:Y:S04]  /*74c60*/  LDL.LU R20, [R1+0xc0c8] ;  /* 0x00c0c80001147983 */ /* 0x000f280000300800 */
[----:B------:R-:W2:Y:S04]  /*74c70*/  LDL.LU R12, [R1+0x8d0] ;  /* 0x0008d000010c7983 */ /* 0x000ea80000300800 */
[----:B------:R-:W2:Y:S04]  /*74c80*/  LDL.LU R13, [R1+0x8d4] ;  /* 0x0008d400010d7983 */ /* 0x000ea80000300800 */
[----:B------:R-:W2:Y:S04]  /*74c90*/  LDL.LU R14, [R1+0x8d8] ;  /* 0x0008d800010e7983 */ /* 0x000ea80000300800 */
[----:B------:R-:W2:Y:S04]  /*74ca0*/  LDL.LU R15, [R1+0x8dc] ;  /* 0x0008dc00010f7983 */ /* 0x000ea80000300800 */
[----:B--2---:R0:W-:Y:S04]  /*74cb0*/  STL.64 [R1+0xc008], R14 ;  /* 0x00c0080e01007387 */ /* 0x0041e80000100a00 */
[----:B------:R-:W-:Y:S04]  /*74cc0*/  STL.64 [R1+0xc000], R12 ;  /* 0x00c0000c01007387 */ /* 0x000fe80000100a00 */
[----:B0-----:R-:W2:Y:S01]  /*74cd0*/  LDL.64 R14, [R1+0xb8] ;  /* 0x0000b800010e7983 */ /* 0x001ea20000100a00 */
[----:B---3--:R-:W-:Y:S03]  /*74ce0*/  HMMA.16816.F32.BF16 R16, R16, R22, R24 ;  /* 0x000000161010723c */ /* 0x008fe60000041818 */
[----:B--2---:R0:W-:Y:S04]  /*74cf0*/  STL.64 [R1+0xc018], R14 ;  /* 0x00c0180e01007387 */ /* 0x0041e80000100a00 */
[----:B0-----:R-:W2:Y:S01]  /*74d00*/  LDL.64 R14, [R1+0xc8] ;  /* 0x0000c800010e7983 */ /* 0x001ea20000100a00 */
[----:B------:R-:W-:-:S02]  /*74d10*/  IMAD.MOV.U32 R13, RZ, RZ, R22 ;  /* 0x000000ffff0d7224 */ /* 0x000fc400078e0016 */
[----:B------:R-:W-:Y:S01]  /*74d20*/  IMAD.MOV.U32 R12, RZ, RZ, R23 ;  /* 0x000000ffff0c7224 */ /* 0x000fe200078e0017 */
[----:B--2---:R4:W-:Y:S04]  /*74d30*/  STL.64 [R1+0xc030], R14 ;  /* 0x00c0300e01007387 */ /* 0x0049e80000100a00 */
[----:B------:R-:W2:Y:S04]  /*74d40*/  LDL.LU.64 R26, [R1+0xc0c0] ;  /* 0x00c0c000011a7983 */ /* 0x000ea80000300a00 */
[----:B------:R0:W-:Y:S04]  /*74d50*/  STL.64 [R1+0x2a0], R16 ;  /* 0x0002a01001007387 */ /* 0x0001e80000100a00 */
[----:B------:R1:W-:Y:S04]  /*74d60*/  STL.64 [R1+0x2a8], R18 ;  /* 0x0002a81201007387 */ /* 0x0003e80000100a00 */
[----:B------:R-:W2:Y:S01]  /*74d70*/  LDL.LU.64 R22, [R1+0xc0b8] ;  /* 0x00c0b80001167983 */ /* 0x000ea20000300a00 */
[----:B----4-:R-:W-:-:S03]  /*74d80*/  IMAD.MOV.U32 R14, RZ, RZ, R20 ;  /* 0x000000ffff0e7224 */ /* 0x010fc600078e0014 */
        /* <DEDUP_REMOVED lines=22> */
[----:B0-----:R-:W2:Y:S04]  /*74ef0*/  LDL.LU.64 R26, [R1+0xc068] ;  /* 0x00c06800011a7983 */ /* 0x001ea80000300a00 */
[----:B------:R-:W4:Y:S01]  /*74f00*/  LDL.LU R25, [R1+0xc060] ;  /* 0x00c0600001197983 */ /* 0x000f220000300800 */
[----:B--2---:R-:W-:-:S15]  /*74f10*/  HMMA.16816.F32.BF16 R4, R20, R26, R4 ;  /* 0x0000001a1404723c */ /* 0x004fde0000041804 */
[----:B------:R-:W-:-:S04]  /*74f20*/  NOP ;  /* 0x0000000000007918 */ /* 0x000fc80000000000 */
[----:B------:R-:W-:Y:S04]  /*74f30*/  STL.64 [R1+0x170], R4 ;  /* 0x0001700401007387 */ /* 0x000fe80000100a00 */
[----:B------:R0:W-:Y:S04]  /*74f40*/  STL.64 [R1+0x178], R6 ;  /* 0x0001780601007387 */ /* 0x0001e80000100a00 */
[----:B0-----:R-:W2:Y:S04]  /*74f50*/  LDL.LU.64 R6, [R1+0xc058] ;  /* 0x00c0580001067983 */ /* 0x001ea80000300a00 */
[----:B------:R-:W2:Y:S01]  /*74f60*/  LDL.LU.64 R4, [R1+0xc050] ;  /* 0x00c0500001047983 */ /* 0x000ea20000300a00 */
[----:B------:R-:W-:Y:S01]  /*74f70*/  IMAD.MOV.U32 R15, RZ, RZ, R8 ;  /* 0x000000ffff0f7224 */ /* 0x000fe200078e0008 */
[----:B--2---:R-:W-:-:S15]  /*74f80*/  HMMA.16816.F32.BF16 R4, R20, R10, R4 ;  /* 0x0000000a1404723c */ /* 0x004fde0000041804 */
[----:B------:R-:W-:-:S04]  /*74f90*/  NOP ;  /* 0x0000000000007918 */ /* 0x000fc80000000000 */
[----:B------:R-:W-:Y:S04]  /*74fa0*/  STL.64 [R1+0x160], R4 ;  /* 0x0001600401007387 */ /* 0x000fe80000100a00 */
[----:B------:R0:W-:Y:S04]  /*74fb0*/  STL.64 [R1+0x168], R6 ;  /* 0x0001680601007387 */ /* 0x0001e80000100a00 */
[----:B0-----:R-:W3:Y:S04]  /*74fc0*/  LDL.LU.64 R6, [R1+0xc048] ;  /* 0x00c0480001067983 */ /* 0x001ee80000300a00 */
[----:B------:R-:W-:Y:S04]  /*74fd0*/  STL.64 [R1+0xc028], R10 ;  /* 0x00c0280a01007387 */ /* 0x000fe80000100a00 */
[----:B------:R0:W-:Y:S04]  /*74fe0*/  STL [R1+0xc020], R9 ;  /* 0x00c0200901007387 */ /* 0x0001e80000100800 */
[----:B------:R-:W2:Y:S04]  /*74ff0*/  LDL.LU R8, [R1+0x8f0] ;  /* 0x0008f00001087983 */ /* 0x000ea80000300800 */
[----:B0-----:R-:W2:Y:S04]  /*75000*/  LDL.LU R9, [R1+0x8f4] ;  /* 0x0008f40001097983 */ /* 0x001ea80000300800 */
        /* <DEDUP_REMOVED lines=8> */
[----:B---3--:R-:W-:Y:S03]  /*75090*/  HMMA.16816.F32.BF16 R16, R20, R6, R16 ;  /* 0x000000061410723c */ /* 0x008fe60000041810 */
[----:B------:R0:W-:Y:S04]  /*750a0*/  STL.64 [R1+0xc010], R6 ;  /* 0x00c0100601007387 */ /* 0x0001e80000100a00 */
[----:B------:R-:W3:-:S12]  /*750b0*/  LDL.LU R4, [R1+0x8e0] ;  /* 0x0008e00001047983 */ /* 0x000ed80000300800 */
[----:B------:R-:W-:Y:S04]  /*750c0*/  STL.64 [R1+0x910], R16 ;  /* 0x0009101001007387 */ /* 0x000fe80000100a00 */
[----:B------:R-:W-:Y:S04]  /*750d0*/  STL.64 [R1+0x918], R18 ;  /* 0x0009181201007387 */ /* 0x000fe80000100a00 */
[----:B----4-:R-:W1:Y:S04]  /*750e0*/  LDSM.16.MT88.4 R16, [R25+UR5+0x4080] ;  /* 0x004080051910783b */ /* 0x010e680008004200 */
[----:B------:R-:W3:Y:S04]  /*750f0*/  LDL.LU R5, [R1+0x8e4] ;  /* 0x0008e40001057983 */ /* 0x000ee80000300800 */
[----:B0-----:R-:W3:Y:S04]  /*75100*/  LDL.LU R6, [R1+0x8e8] ;  /* 0x0008e80001067983 */ /* 0x001ee80000300800 */
[----:B------:R-:W3:Y:S04]  /*75110*/  LDL.LU R7, [R1+0x8ec] ;  /* 0x0008ec0001077983 */ /* 0x000ee80000300800 */
[----:B-1----:R0:W-:Y:S02]  /*75120*/  STL.64 [R1+0xbe88], R18 ;  /* 0x00be881201007387 */ /* 0x0021e40000100a00 */
[----:B0-----:R-:W-:-:S02]  /*75130*/  IMAD.MOV.U32 R18, RZ, RZ, R13 ;  /* 0x000000ffff127224 */ /* 0x001fc400078e000d */
[----:B------:R-:W-:Y:S01]  /*75140*/  IMAD.MOV.U32 R19, RZ, RZ, R12 ;  /* 0x000000ffff137224 */ /* 0x000fe200078e000c */
[----:B------:R0:W-:Y:S04]  /*75150*/  STL.64 [R1+0xbe80], R16 ;  /* 0x00be801001007387 */ /* 0x0001e80000100a00 */
[----:B------:R1:W-:Y:S04]  /*75160*/  STL.64 [R1+0xbf90], R18 ;  /* 0x00bf901201007387 */ /* 0x0003e80000100a00 */
[----:B0-----:R-:W4:Y:S04]  /*75170*/  LDL.LU R16, [R1+0x8c0] ;  /* 0x0008c00001107983 */ /* 0x001f280000300800 */
[----:B------:R-:W4:Y:S04]  /*75180*/  LDL.LU R17, [R1+0x8c4] ;  /* 0x0008c40001117983 */ /* 0x000f280000300800 */
[----:B-1----:R-:W4:Y:S04]  /*75190*/  LDL.LU R18, [R1+0x8c8] ;  /* 0x0008c80001127983 */ /* 0x002f280000300800 */
[----:B------:R-:W4:Y:S01]  /*751a0*/  LDL.LU R19, [R1+0x8cc] ;  /* 0x0008cc0001137983 */ /* 0x000f220000300800 */
[----:B--2---:R-:W-:Y:S03]  /*751b0*/  HMMA.16816.F32.BF16 R12, R20, R14, R8 ;  /* 0x0000000e140c723c */ /* 0x004fe60000041808 */
[----:B------:R-:W2:Y:S04]  /*751c0*/  LDL.LU.64 R10, [R1+0xc040] ;  /* 0x00c04000010a7983 */ /* 0x000ea80000300a00 */
[----:B------:R-:W2:-:S12]  /*751d0*/  LDL.LU.64 R8, [R1+0xc038] ;  /* 0x00c0380001087983 */ /* 0x000e980000300a00 */
[----:B------:R-:W-:Y:S04]  /*751e0*/  STL.64 [R1+0xba0], R12 ;  /* 0x000ba00c01007387 */ /* 0x000fe80000100a00 */
[----:B------:R0:W-:Y:S04]  /*751f0*/  STL.64 [R1+0xba8], R14 ;  /* 0x000ba80e01007387 */ /* 0x0001e80000100a00 */
[----:B0-----:R-:W2:Y:S02]  /*75200*/  LDL.LU.64 R14, [R1+0xc030] ;  /* 0x00c03000010e7983 */ /* 0x001ea40000300a00 */
[----:B--2---:R-:W-:Y:S01]  /*75210*/  HMMA.16816.F32.BF16 R8, R20, R14, R8 ;  /* 0x0000000e1408723c */ /* 0x004fe20000041808 */
[----:B------:R-:W-:-:S15]  /*75220*/  IMAD.MOV.U32 R24, RZ, RZ, R14 ;  /* 0x000000ffff187224 */ /* 0x000fde00078e000e */
[----:B------:R-:W-:-:S03]  /*75230*/  NOP ;  /* 0x0000000000007918 */ /* 0x000fc60000000000 */
[----:B------:R0:W-:Y:S04]  /*75240*/  STL.64 [R1+0x900], R8 ;  /* 0x0009000801007387 */ /* 0x0001e80000100a00 */
[----:B------:R1:W-:Y:S01]  /*75250*/  STL.64 [R1+0x908], R10 ;  /* 0x0009080a01007387 */ /* 0x0003e20000100a00 */
[----:B0-----:R-:W-:-:S03]  /*75260*/  IMAD.MOV.U32 R8, RZ, RZ, R15 ;  /* 0x000000ffff087224 */ /* 0x001fc600078e000f */
[----:B-1----:R-:W2:Y:S04]  /*75270*/  LDL.LU.64 R10, [R1+0xc028] ;  /* 0x00c02800010a7983 */ /* 0x002ea80000300a00 */
[----:B------:R-:W2:Y:S04]  /*75280*/  LDL.LU R9, [R1+0xc020] ;  /* 0x00c0200001097983 */ /* 0x000ea80000300800 */
[----:B------:R-:W3:Y:S02]  /*75290*/  LDL.LU.64 R14, [R1+0xc018] ;  /* 0x00c01800010e7983 */ /* 0x000ee40000300a00 */
[----:B---3--:R-:W-:Y:S02]  /*752a0*/  HMMA.16816.F32.BF16 R4, R20, R14, R4 ;  /* 0x0000000e1404723c */ /* 0x008fe40000041804 */
[----:B--2---:R-:W-:Y:S04]  /*752b0*/  STL.64 [R1+0xbf68], R10 ;  /* 0x00bf680a01007387 */ /* 0x004fe80000100a00 */
[----:B------:R-:W-:Y:S04]  /*752c0*/  STL [R1+0xbf60], R8 ;  /* 0x00bf600801007387 */ /* 0x000fe80000100800 */
[----:B------:R0:W-:Y:S04]  /*752d0*/  STL.64 [R1+0xbf40], R26 ;  /* 0x00bf401a01007387 */ /* 0x0001e80000100a00 */
[----:B------:R-:W-:Y:S01]  /*752e0*/  STL.64 [R1+0xbf38], R24 ;  /* 0x00bf381801007387 */ /* 0x000fe20000100a00 */
[----:B0-----:R-:W-:-:S02]  /*752f0*/  IMAD.MOV.U32 R26, RZ, RZ, R2 ;  /* 0x000000ffff1a7224 */ /* 0x001fc400078e0002 */
[----:B------:R-:W-:Y:S02]  /*75300*/  IMAD.MOV.U32 R27, RZ, RZ, R0 ;  /* 0x000000ffff1b7224 */ /* 0x000fe400078e0000 */
[----:B------:R-:W-:Y:S01]  /*75310*/  IMAD.MOV.U32 R2, RZ, RZ, R14 ;  /* 0x000000ffff027224 */ /* 0x000fe200078e000e */
[----:B------:R-:W-:Y:S04]  /*75320*/  STL.64 [R1+0x8f0], R4 ;  /* 0x0008f00401007387 */ /* 0x000fe80000100a00 */
[----:B------:R0:W-:Y:S01]  /*75330*/  STL.64 [R1+0x8f8], R6 ;  /* 0x0008f80601007387 */ /* 0x0001e20000100a00 */
[----:B------:R-:W-:-:S03]  /*75340*/  IMAD.MOV.U32 R0, RZ, RZ, R15 ;  /* 0x000000ffff007224 */ /* 0x000fc600078e000f */
[----:B0-----:R-:W2:Y:S04]  /*75350*/  LDL.LU.64 R6, [R1+0xc010] ;  /* 0x00c0100001067983 */ /* 0x001ea80000300a00 */
[----:B------:R-:W3:Y:S04]  /*75360*/  LDL.LU.64 R14, [R1+0xc008] ;  /* 0x00c00800010e7983 */ /* 0x000ee80000300a00 */
[----:B------:R-:W3:Y:S02]  /*75370*/  LDL.LU.64 R12, [R1+0xc000] ;  /* 0x00c00000010c7983 */ /* 0x000ee40000300a00 */
[----:B---3--:R-:W-:Y:S02]  /*75380*/  HMMA.16816.F32.BF16 R24, R20, R26, R12 ;  /* 0x0000001a1418723c */ /* 0x008fe4000004180c */
[----:B------:R-:W4:-:S15]  /*75390*/  LDL.LU.64 R14, [R1+0xbff8] ;  /* 0x00bff800010e7983 */ /* 0x000f1e0000300a00 */
[----:B------:R-:W-:Y:S02]  /*753a0*/  NOP ;  /* 0x0000000000007918 */ /* 0x000fe40000000000 */
[----:B------:R-:W-:Y:S04]  /*753b0*/  STL.64 [R1+0x8e0], R24 ;  /* 0x0008e01801007387 */ /* 0x000fe80000100a00 */
[----:B------:R-:W-:Y:S01]  /*753c0*/  STL.64 [R1+0x8e8], R26 ;  /* 0x0008e81a01007387 */ /* 0x000fe20000100a00 */
[----:B----4-:R-:W-:Y:S01]  /*753d0*/  HMMA.16816.F32.BF16 R16, R20, R14, R16 ;  /* 0x0000000e1410723c */ /* 0x010fe20000041810 */
[----:B------:R-:W-:Y:S02]  /*753e0*/  IMAD.MOV.U32 R5, RZ, RZ, R14 ;  /* 0x000000ffff057224 */ /* 0x000fe400078e000e */
[----:B------:R-:W-:-:S15]  /*753f0*/  IMAD.MOV.U32 R4, RZ, RZ, R15 ;  /* 0x000000ffff047224 */ /* 0x000fde00078e000f */
[----:B------:R-:W-:Y:S01]  /*75400*/  NOP ;  /* 0x0000000000007918 */ /* 0x000fe20000000000 */
[----:B------:R-:W-:Y:S04]  /*75410*/  STL.64 [R1+0x8d0], R16 ;  /* 0x0008d01001007387 */ /* 0x000fe80000100a00 */
[----:B------:R-:W-:Y:S04]  /*75420*/  STL.64 [R1+0x8d8], R18 ;  /* 0x0008d81201007387 */ /* 0x000fe80000100a00 */
[----:B--2---:R-:W-:Y:S04]  /*75430*/  STL.64 [R1+0xbf20], R6 ;  /* 0x00bf200601007387 */ /* 0x004fe80000100a00 */
[----:B------:R0:W-:Y:S04]  /*75440*/  STL.64 [R1+0xbf18], R4 ;  /* 0x00bf180401007387 */ /* 0x0001e80000100a00 */
[----:B0-----:R-:W2:Y:S04]  /*75450*/  LDL.LU R4, [R1+0x7c0] ;  /* 0x0007c00001047983 */ /* 0x001ea80000300800 */
[----:B------:R-:W2:Y:S04]  /*75460*/  LDL.LU R5, [R1+0x7c4] ;  /* 0x0007c40001057983 */ /* 0x000ea80000300800 */
[----:B------:R-:W3:Y:S04]  /*75470*/  LDL.LU R6, [R1+0x7c8] ;  /* 0x0007c80001067983 */ /* 0x000ee80000300800 */
        /* <DEDUP_REMOVED lines=20> */
[----:B------:R0:W-:Y:S04]  /*755c0*/  STL.64 [R1+0xbfc0], R18 ;  /* 0x00bfc01201007387 */ /* 0x0001e80000100a00 */
[----:B0-----:R-:W2:Y:S04]  /*755d0*/  LDL.64 R18, [R1+0x78] ;  /* 0x0000780001127983 */ /* 0x001ea80000100a00 */
[----:B--2---:R-:W-:Y:S04]  /*755e0*/  STL.64 [R1+0xbfd8], R18 ;  /* 0x00bfd81201007387 */ /* 0x004fe80000100a00 */
        /* <DEDUP_REMOVED lines=16> */
[----:B------:R-:W2:Y:S04]  /*756f0*/  LDL.64 R26, [R1+0x8] ;  /* 0x00000800011a7983 */ /* 0x000ea80000100a00 */
[----:B------:R-:W3:Y:S04]  /*75700*/  LDL.64 R10, [R1+0x28] ;  /* 0x00002800010a7983 */ /* 0x000ee80000100a00 */
[----:B--2---:R0:W-:Y:S04]  /*75710*/  STL.64 [R1+0xbf58], R26 ;  /* 0x00bf581a01007387 */ /* 0x0041e80000100a00 */
[----:B------:R-:W2:Y:S04]  /*75720*/  LDL.LU R24, [R1+0x7f0] ;  /* 0x0007f00001187983 */ /* 0x000ea80000300800 */
[----:B------:R-:W2:Y:S04]  /*75730*/  LDL.LU R25, [R1+0x7f4] ;  /* 0x0007f40001197983 */ /* 0x000ea80000300800 */
[----:B0-----:R-:W2:Y:S04]  /*75740*/  LDL.LU R26, [R1+0x7f8] ;  /* 0x0007f800011a7983 */ /* 0x001ea80000300800 */
[----:B------:R-:W2:Y:S01]  /*75750*/  LDL.LU R27, [R1+0x7fc] ;  /* 0x0007fc00011b7983 */ /* 0x000ea20000300800 */
[----:B----4-:R-:W-:-:S02]  /*75760*/  IMAD.MOV.U32 R18, RZ, RZ, R9 ;  /* 0x000000ffff127224 */ /* 0x010fc400078e0009 */
[----:B------:R-:W-:Y:S01]  /*75770*/  IMAD.MOV.U32 R19, RZ, RZ, R3 ;  /* 0x000000ffff137224 */ /* 0x000fe200078e0003 */
[----:B--2---:R-:W-:Y:S04]  /*75780*/  STL.64 [R1+0xbf78], R26 ;  /* 0x00bf781a01007387 */ /* 0x004fe80000100a00 */
[----:B------:R0:W-:Y:S04]  /*75790*/  STL.64 [R1+0xbf70], R24 ;  /* 0x00bf701801007387 */ /* 0x0001e80000100a00 */
[----:B0-----:R-:W2:Y:S04]  /*757a0*/  LDL.LU R24, [R1+0x800] ;  /* 0x0008000001187983 */ /* 0x001ea80000300800 */
[----:B------:R-:W2:Y:S04]  /*757b0*/  LDL.LU R25, [R1+0x804] ;  /* 0x0008040001197983 */ /* 0x000ea80000300800 */
[----:B------:R-:W2:Y:S04]  /*757c0*/  LDL.LU R26, [R1+0x808] ;  /* 0x00080800011a7983 */ /* 0x000ea80000300800 */
[----:B------:R-:W2:Y:S04]  /*757d0*/  LDL.LU R27, [R1+0x80c] ;  /* 0x00080c00011b7983 */ /* 0x000ea80000300800 */
[----:B---3--:R-:W-:Y:S04]  /*757e0*/  STL.64 [R1+0xbf30], R6 ;  /* 0x00bf300601007387 */ /* 0x008fe80000100a00 */
[----:B------:R0:W-:Y:S04]  /*757f0*/  STL.64 [R1+0xbf28], R4 ;  /* 0x00bf280401007387 */ /* 0x0001e80000100a00 */
[----:B0-----:R-:W3:Y:S04]  /*75800*/  LDL.LU R4, [R1+0x7d0] ;  /* 0x0007d00001047983 */ /* 0x001ee80000300800 */
[----:B------:R-:W3:Y:S04]  /*75810*/  LDL.LU R5, [R1+0x7d4] ;  /* 0x0007d40001057983 */ /* 0x000ee80000300800 */
[----:B------:R-:W4:Y:S04]  /*75820*/  LDL.LU R6, [R1+0x7d8] ;  /* 0x0007d80001067983 */ /* 0x000f280000300800 */
[----:B------:R-:W4:Y:S01]  /*75830*/  LDL.LU R7, [R1+0x7dc] ;  /* 0x0007dc0001077983 */ /* 0x000f220000300800 */
[C---:B------:R-:W-:Y:S03]  /*75840*/  HMMA.16816.F32.BF16 R16, R20.reuse, R18, R12 ;  /* 0x000000121410723c */ /* 0x040fe6000004180c */
[----:B----4-:R-:W-:Y:S04]  /*75850*/  STL.64 [R1+0xbf50], R6 ;  /* 0x00bf500601007387 */ /* 0x010fe80000100a00 */
[----:B---3--:R0:W-:Y:S04]  /*75860*/  STL.64 [R1+0xbf48], R4 ;  /* 0x00bf480401007387 */ /* 0x0081e80000100a00 */
[----:B0-----:R-:W3:Y:S04]  /*75870*/  LDL.LU R4, [R1+0x7e0] ;  /* 0x0007e00001047983 */ /* 0x001ee80000300800 */
[----:B------:R-:W3:Y:S04]  /*75880*/  LDL.LU R5, [R1+0x7e4] ;  /* 0x0007e40001057983 */ /* 0x000ee80000300800 */
[----:B------:R-:W3:Y:S04]  /*75890*/  LDL.LU R6, [R1+0x7e8] ;  /* 0x0007e80001067983 */ /* 0x000ee80000300800 */
[----:B------:R-:W3:Y:S04]  /*758a0*/  LDL.LU R7, [R1+0x7ec] ;  /* 0x0007ec0001077983 */ /* 0x000ee80000300800 */
        /* <DEDUP_REMOVED lines=13> */
[----:B------:R-:W4:Y:S04]  /*75980*/  LDL.LU.64 R18, [R1+0xbfc0] ;  /* 0x00bfc00001127983 */ /* 0x000f280000300a00 */
[----:B------:R-:W-:Y:S04]  /*75990*/  STL [R1+0xbeec], R3 ;  /* 0x00beec0301007387 */ /* 0x000fe80000100800 */
[----:B------:R-:W-:Y:S01]  /*759a0*/  STL [R1+0xbee8], R29 ;  /* 0x00bee81d01007387 */ /* 0x000fe20000100800 */
[----:B----4-:R-:W-:Y:S03]  /*759b0*/  HMMA.16816.F32.BF16 R16, R20, R18, R12 ;  /* 0x000000121410723c */ /* 0x010fe6000004180c */
[----:B------:R-:W4:Y:S04]  /*759c0*/  LDL.LU.64 R14, [R1+0xbfb8] ;  /* 0x00bfb800010e7983 */ /* 0x000f280000300a00 */
[----:B------:R-:W4:-:S12]  /*759d0*/  LDL.LU.64 R12, [R1+0xbfb0] ;  /* 0x00bfb000010c7983 */ /* 0x000f180000300a00 */
[----:B------:R-:W-:Y:S04]  /*759e0*/  STL.64 [R1+0x8a0], R16 ;  /* 0x0008a01001007387 */ /* 0x000fe80000100a00 */
[----:B------:R0:W-:Y:S04]  /*759f0*/  STL.64 [R1+0x8a8], R18 ;  /* 0x0008a81201007387 */ /* 0x0001e80000100a00 */
[----:B0-----:R-:W4:Y:S02]  /*75a00*/  LDL.LU.64 R18, [R1+0xbfa8] ;  /* 0x00bfa80001127983 */ /* 0x001f240000300a00 */
[----:B----4-:R-:W-:Y:S02]  /*75a10*/  HMMA.16816.F32.BF16 R16, R20, R18, R12 ;  /* 0x000000121410723c */ /* 0x010fe4000004180c */
[----:B------:R-:W4:Y:S04]  /*75a20*/  LDL.LU.64 R14, [R1+0xbfa0] ;  /* 0x00bfa000010e7983 */ /* 0x000f280000300a00 */
[----:B------:R-:W4:-:S13]  /*75a30*/  LDL.LU.64 R12, [R1+0xbf98] ;  /* 0x00bf9800010c7983 */ /* 0x000f1a0000300a00 */
[----:B------:R-:W-:Y:S04]  /*75a40*/  STL.64 [R1+0x890], R16 ;  /* 0x0008901001007387 */ /* 0x000fe80000100a00 */
[----:B------:R0:W-:Y:S04]  /*75a50*/  STL.64 [R1+0x898], R18 ;  /* 0x0008981201007387 */ /* 0x0001e80000100a00 */
[----:B0-----:R-:W4:Y:S02]  /*75a60*/  LDL.LU.64 R18, [R1+0xbf90] ;  /* 0x00bf900001127983 */ /* 0x001f240000300a00 */
[----:B----4-:R-:W-:Y:S02]  /*75a70*/  HMMA.16816.F32.BF16 R20, R20, R18, R12 ;  /* 0x000000121414723c */ /* 0x010fe4000004180c */
[----:B------:R-:W2:Y:S04]  /*75a80*/  LDL.LU.64 R14, [R1+0xbf88] ;  /* 0x00bf8800010e7983 */ /* 0x000ea80000300a00 */
[----:B------:R-:W2:-:S13]  /*75a90*/  LDL.LU.64 R12, [R1+0xbf80] ;  /* 0x00bf8000010c7983 */ /* 0x000e9a0000300a00 */
[----:B------:R0:W-:Y:S04]  /*75aa0*/  STL.64 [R1+0xa90], R20 ;  /* 0x000a901401007387 */ /* 0x0001e80000100a00 */
[----:B------:R1:W-:Y:S04]  /*75ab0*/  STL.64 [R1+0xa98], R22 ;  /* 0x000a981601007387 */ /* 0x0003e80000100a00 */
[----:B0-----:R-:W4:Y:S04]  /*75ac0*/  LDL.LU R20, [R1+0x7b0] ;  /* 0x0007b00001147983 */ /* 0x001f280000300800 */
[----:B------:R-:W4:Y:S04]  /*75ad0*/  LDL.LU R21, [R1+0x7b4] ;  /* 0x0007b40001157983 */ /* 0x000f280000300800 */
[----:B-1----:R-:W4:Y:S04]  /*75ae0*/  LDL.LU R22, [R1+0x7b8] ;  /* 0x0007b80001167983 */ /* 0x002f280000300800 */
[----:B------:R-:W4:Y:S04]  /*75af0*/  LDL.LU R23, [R1+0x7bc] ;  /* 0x0007bc0001177983 */ /* 0x000f280000300800 */
[----:B------:R0:W-:Y:S04]  /*75b00*/  STL.64 [R1+0xbf10], R18 ;  /* 0x00bf101201007387 */ /* 0x0001e80000100a00 */
[----:B0-----:R-:W3:Y:S01]  /*75b10*/  LDL.64 R18, [R1+0x18] ;  /* 0x0000180001127983 */ /* 0x001ee20000100a00 */
[----:B--2---:R-:W-:-:S15]  /*75b20*/  HMMA.16816.F32.BF16 R24, R12, R10, R24 ;  /* 0x0000000a0c18723c */ /* 0x004fde0000041818 */
[----:B------:R-:W-:-:S04]  /*75b30*/  NOP ;  /* 0x0000000000007918 */ /* 0x000fc80000000000 */
[----:B------:R-:W-:Y:S04]  /*75b40*/  STL.64 [R1+0x800], R24 ;  /* 0x0008001801007387 */ /* 0x000fe80000100a00 */
[----:B------:R0:W-:Y:S04]  /*75b50*/  STL.64 [R1+0x808], R26 ;  /* 0x0008081a01007387 */ /* 0x0001e80000100a00 */
[----:B0-----:R-:W3:Y:S04]  /*75b60*/  LDL.LU.64 R26, [R1+0xbf78] ;  /* 0x00bf7800011a7983 */ /* 0x001ee80000300a00 */
[----:B------:R-:W3:Y:S01]  /*75b70*/  LDL.LU.64 R24, [R1+0xbf70] ;  /* 0x00bf700001187983 */ /* 0x000ee20000300a00 */
[----:B------:R-:W-:-:S02]  /*75b80*/  IMAD.MOV.U32 R28, RZ, RZ, R10 ;  /* 0x000000ffff1c7224 */ /* 0x000fc400078e000a */
[----:B------:R-:W-:Y:S02]  /*75b90*/  IMAD.MOV.U32 R9, RZ, RZ, R11 ;  /* 0x000000ffff097224 */ /* 0x000fe400078e000b */
[----:B------:R-:W2:Y:S04]  /*75ba0*/  LDL.LU.64 R10, [R1+0xbf68] ;  /* 0x00bf6800010a7983 */ /* 0x000ea80000300a00 */
[----:B------:R-:W2:Y:S04]  /*75bb0*/  LDL.LU R8, [R1+0xbf60] ;  /* 0x00bf600001087983 */ /* 0x000ea80000300800 */
[----:B------:R-:W-:Y:S01]  /*75bc0*/  STL [R1+0xbef0], R28 ;  /* 0x00bef01c01007387 */ /* 0x000fe20000100800 */
[----:B---3--:R-:W-:-:S15]  /*75bd0*/  HMMA.16816.F32.BF16 R24, R12, R18, R24 ;  /* 0x000000120c18723c */ /* 0x008fde0000041818 */
[----:B------:R-:W-:-:S04]  /*75be0*/  NOP ;  /* 0x0000000000007918 */ /* 0x000fc80000000000 */
[----:B------:R-:W-:Y:S04]  /*75bf0*/  STL.64 [R1+0x7f0], R24 ;  /* 0x0007f01801007387 */ /* 0x000fe80000100a00 */
[----:B------:R0:W-:Y:S04]  /*75c00*/  STL.64 [R1+0x7f8], R26 ;  /* 0x0007f81a01007387 */ /* 0x0001e80000100a00 */
[----:B0-----:R-:W3:Y:S04]  /*75c10*/  LDL.LU.64 R26, [R1+0xbf58] ;  /* 0x00bf5800011a7983 */ /* 0x001ee80000300a00 */
[----:B------:R-:W2:Y:S01]  /*75c20*/  LDL.LU R16, [R1+0xf90] ;  /* 0x000f900001107983 */ /* 0x000ea20000300800 */
[----:B------:R-:W-:-:S03]  /*75c30*/  IMAD.MOV.U32 R3, RZ, RZ, R18 ;  /* 0x000000ffff037224 */ /* 0x000fc600078e0012 */
[----:B------:R-:W2:Y:S01]  /*75c40*/  LDL.LU R17, [R1+0xf94] ;  /* 0x000f940001117983 */ /* 0x000ea20000300800 */
[----:B------:R-:W-:-:S03]  /*75c50*/  IMAD.MOV.U32 R29, RZ, RZ, R19 ;  /* 0x000000ffff1d7224 */ /* 0x000fc600078e0013 */
[----:B------:R-:W2:Y:S04]  /*75c60*/  LDL.LU R18, [R1+0xf98] ;  /* 0x000f980001127983 */ /* 0x000ea80000300800 */
[----:B------:R-:W2:Y:S01]  /*75c70*/  LDL.LU R19, [R1+0xf9c] ;  /* 0x000f9c0001137983 */ /* 0x000ea20000300800 */
[----:B---3--:R-:W-:Y:S01]  /*75c80*/  HMMA.16816.F32.BF16 R4, R12, R26, R4 ;  /* 0x0000001a0c04723c */ /* 0x008fe20000041804 */
[----:B------:R-:W-:-:S15]  /*75c90*/  IMAD.MOV.U32 R28, RZ, RZ, R27 ;  /* 0x000000ffff1c7224 */ /* 0x000fde00078e001b */
[----:B------:R-:W-:-:S03]  /*75ca0*/  NOP ;  /* 0x0000000000007918 */ /* 0x000fc60000000000 */
[----:B------:R-:W-:Y:S04]  /*75cb0*/  STL.64 [R1+0x7e0], R4 ;  /* 0x0007e00401007387 */ /* 0x000fe80000100a00 */
[----:B------:R0:W-:Y:S04]  /*75cc0*/  STL.64 [R1+0x7e8], R6 ;  /* 0x0007e80601007387 */ /* 0x0001e80000100a00 */
[----:B0-----:R-:W3:Y:S04]  /*75cd0*/  LDL.LU.64 R6, [R1+0xbf50] ;  /* 0x00bf500001067983 */ /* 0x001ee80000300a00 */
[----:B------:R-:W3:Y:S04]  /*75ce0*/  LDL.LU.64 R4, [R1+0xbf48] ;  /* 0x00bf480001047983 */ /* 0x000ee80000300a00 */
[----:B------:R-:W3:Y:S04]  /*75cf0*/  LDL.LU.64 R26, [R1+0xbf40] ;  /* 0x00bf4000011a7983 */ /* 0x000ee80000300a00 */
[----:B------:R-:W2:Y:S01]  /*75d00*/  LDL.LU.64 R24, [R1+0xbf38] ;  /* 0x00bf380001187983 */ /* 0x000ea20000300a00 */
[----:B---3--:R-:W-:-:S15]  /*75d10*/  HMMA.16816.F32.BF16 R4, R12, R26, R4 ;  /* 0x0000001a0c04723c */ /* 0x008fde0000041804 */
[----:B------:R-:W-:-:S04]  /*75d20*/  NOP ;  /* 0x0000000000007918 */ /* 0x000fc80000000000 */
[----:B------:R-:W-:Y:S04]  /*75d30*/  STL.64 [R1+0x7d0], R4 ;  /* 0x0007d00401007387 */ /* 0x000fe80000100a00 */
[----:B------:R0:W-:Y:S04]  /*75d40*/  STL.64 [R1+0x7d8], R6 ;  /* 0x0007d80601007387 */ /* 0x0001e80000100a00 */
[----:B0-----:R-:W2:Y:S04]  /*75d50*/  LDL.LU.64 R6, [R1+0xbf30] ;  /* 0x00bf300001067983 */ /* 0x001ea80000300a00 */
[----:B------:R-:W2:Y:S02]  /*75d60*/  LDL.LU.64 R4, [R1+0xbf28] ;  /* 0x00bf280001047983 */ /* 0x000ea40000300a00 */
[----:B--2---:R-:W-:-:S15]  /*75d70*/  HMMA.16816.F32.BF16 R4, R12, R10, R4 ;  /* 0x0000000a0c04723c */ /* 0x004fde0000041804 */
[----:B------:R-:W-:-:S04]  /*75d80*/  NOP ;  /* 0x0000000000007918 */ /* 0x000fc80000000000 */
[----:B------:R-:W-:Y:S04]  /*75d90*/  STL.64 [R1+0x7c0], R4 ;  /* 0x0007c00401007387 */ /* 0x000fe80000100a00 */
[----:B------:R0:W-:Y:S04]  /*75da0*/  STL.64 [R1+0x7c8], R6 ;  /* 0x0007c80601007387 */ /* 0x0001e80000100a00 */
[----:B0-----:R-:W4:Y:S04]  /*75db0*/  LDL.LU.64 R6, [R1+0xbf20] ;  /* 0x00bf200001067983 */ /* 0x001f280000300a00 */
[----:B------:R-:W2:Y:S04]  /*75dc0*/  LDL.LU.64 R4, [R1+0xbf18] ;  /* 0x00bf180001047983 */ /* 0x000ea80000300a00 */
[----:B------:R0:W-:Y:S04]  /*75dd0*/  STL.64 [R1+0xbee0], R10 ;  /* 0x00bee00a01007387 */ /* 0x0001e80000100a00 */
[----:B------:R-:W-:Y:S04]  /*75de0*/  STL [R1+0xbed8], R9 ;  /* 0x00bed80901007387 */ /* 0x000fe80000100800 */
[----:B0-----:R-:W3:Y:S04]  /*75df0*/  LDL.64 R10, [R1+0xa8] ;  /* 0x0000a800010a7983 */ /* 0x001ee80000100a00 */
[----:B---3--:R0:W-:Y:S02]  /*75e00*/  STL.64 [R1+0xbef8], R10 ;  /* 0x00bef80a01007387 */ /* 0x0081e40000100a00 */
[----:B0-----:R-:W-:-:S02]  /*75e10*/  IMAD.MOV.U32 R10, RZ, RZ, R24 ;  /* 0x000000ffff0a7224 */ /* 0x001fc400078e0018 */
[----:B------:R-:W-:-:S05]  /*75e20*/  IMAD.MOV.U32 R11, RZ, RZ, R8 ;  /* 0x000000ffff0b7224 */ /* 0x000fca00078e0008 */
[----:B------:R0:W-:Y:S04]  /*75e30*/  STL.64 [R1+0xbf08], R10 ;  /* 0x00bf080a01007387 */ /* 0x0001e80000100a00 */
[----:B0-----:R-:W3:Y:S01]  /*75e40*/  LDL.64 R10, [R1+0x38] ;  /* 0x00003800010a7983 */ /* 0x001ee20000100a00 */
[----:B----4-:R-:W-:Y:S03]  /*75e50*/  HMMA.16816.F32.BF16 R20, R12, R6, R20 ;  /* 0x000000060c14723c */ /* 0x010fe60000041814 */
[----:B------:R-:W-:Y:S04]  /*75e60*/  STL.64 [R1+0xbe18], R6 ;  /* 0x00be180601007387 */ /* 0x000fe80000100a00 */
[----:B--2---:R0:W-:-:S12]  /*75e70*/  STL.64 [R1+0xbf00], R4 ;  /* 0x00bf000401007387 */ /* 0x0041d80000100a00 */
[----:B------:R-:W-:Y:S04]  /*75e80*/  STL.64 [R1+0x7b0], R20 ;  /* 0x0007b01401007387 */ /* 0x000fe80000100a00 */
[----:B------:R-:W-:Y:S04]  /*75e90*/  STL.64 [R1+0x7b8], R22 ;  /* 0x0007b81601007387 */ /* 0x000fe80000100a00 */
[----:B------:R-:W1:Y:S04]  /*75ea0*/  LDSM.16.MT88.4 R20, [R25+UR5+0x4100] ;  /* 0x004100051914783b */ /* 0x000e680008004200 */
[----:B0-----:R-:W2:Y:S04]  /*75eb0*/  LDL.LU R4, [R1+0xf80] ;  /* 0x000f800001047983 */ /* 0x001ea80000300800 */
[----:B------:R-:W2:Y:S04]  /*75ec0*/  LDL.LU R5, [R1+0xf84] ;  /* 0x000f840001057983 */ /* 0x000ea80000300800 */
[----:B------:R-:W2:Y:S04]  /*75ed0*/  LDL.LU R6, [R1+0xf88] ;  /* 0x000f880001067983 */ /* 0x000ea80000300800 */
[----:B------:R-:W2:Y:S04]  /*75ee0*/  LDL.LU R7, [R1+0xf8c] ;  /* 0x000f8c0001077983 */ /* 0x000ea80000300800 */
[----:B------:R-:W-:Y:S04]  /*75ef0*/  STL.64 [R1+0xbeb0], R26 ;  /* 0x00beb01a01007387 */ /* 0x000fe80000100a00 */
[----:B------:R0:W-:Y:S04]  /*75f00*/  STL [R1+0xbea8], R25 ;  /* 0x00bea81901007387 */ /* 0x0001e80000100800 */
[----:B------:R-:W4:Y:S04]  /*75f10*/  LDL.LU R24, [R1+0xf60] ;  /* 0x000f600001187983 */ /* 0x000f280000300800 */
[----:B0-----:R-:W4:Y:S04]  /*75f20*/  LDL.LU R25, [R1+0xf64] ;  /* 0x000f640001197983 */ /* 0x001f280000300800 */
[----:B------:R-:W4:Y:S04]  /*75f30*/  LDL.LU R26, [R1+0xf68] ;  /* 0x000f6800011a7983 */ /* 0x000f280000300800 */
[----:B------:R-:W4:Y:S04]  /*75f40*/  LDL.LU R27, [R1+0xf6c] ;  /* 0x000f6c00011b7983 */ /* 0x000f280000300800 */
[----:B-1----:R-:W-:Y:S04]  /*75f50*/  STL.64 [R1+0xbd50], R22 ;  /* 0x00bd501601007387 */ /* 0x002fe80000100a00 */
[----:B------:R-:W-:Y:S01]  /*75f60*/  STL.64 [R1+0xbd48], R20 ;  /* 0x00bd481401007387 */ /* 0x000fe20000100a00 */
[----:B---3--:R-:W-:-:S15]  /*75f70*/  HMMA.16816.F32.BF16 R16, R12, R10, R16 ;  /* 0x0000000a0c10723c */ /* 0x008fde0000041810 */
[----:B------:R-:W-:-:S04]  /*75f80*/  NOP ;  /* 0x0000000000007918 */ /* 0x000fc80000000000 */
[----:B------:R0:W-:Y:S04]  /*75f90*/  STL.64 [R1+0x1200], R16 ;  /* 0x0012001001007387 */ /* 0x0001e80000100a00 */
[----:B------:R1:W-:Y:S01]  /*75fa0*/  STL.64 [R1+0x1208], R18 ;  /* 0x0012081201007387 */ /* 0x0003e20000100a00 */
[----:B0-----:R-:W-:-:S03]  /*75fb0*/  IMAD.MOV.U32 R17, RZ, RZ, R10 ;  /* 0x000000ffff117224 */ /* 0x001fc600078e000a */
[----:B-1----:R-:W3:Y:S01]  /*75fc0*/  LDL.LU.64 R18, [R1+0xbf10] ;  /* 0x00bf100001127983 */ /* 0x002ee20000300a00 */
[----:B------:R-:W-:-:S03]  /*75fd0*/  IMAD.MOV.U32 R16, RZ, RZ, R11 ;  /* 0x000000ffff107224 */ /* 0x000fc600078e000b */
[----:B------:R-:W2:Y:S02]  /*75fe0*/  LDL.LU.64 R10, [R1+0xbf08] ;  /* 0x00bf0800010a7983 */ /* 0x000ea40000300a00 */
[----:B--2---:R-:W-:Y:S02]  /*75ff0*/  HMMA.16816.F32.BF16 R8, R12, R10, R4 ;  /* 0x0000000a0c08723c */ /* 0x004fe40000041804 */
[----:B---3--:R-:W-:Y:S04]  /*76000*/  STL.64 [R1+0xbea0], R18 ;  /* 0x00bea01201007387 */ /* 0x008fe80000100a00 */
[----:B------:R0:W-:Y:S04]  /*76010*/  STL.64 [R1+0xbe98], R16 ;  /* 0x00be981001007387 */ /* 0x0001e80000100a00 */
[----:B0-----:R-:W2:Y:S04]  /*76020*/  LDL.LU R16, [R1+0xf70] ;  /* 0x000f700001107983 */ /* 0x001ea80000300800 */
[----:B------:R-:W2:Y:S04]  /*76030*/  LDL.LU R17, [R1+0xf74] ;  /* 0x000f740001117983 */ /* 0x000ea80000300800 */
[----:B------:R-:W2:Y:S04]  /*76040*/  LDL.LU R18, [R1+0xf78] ;  /* 0x000f780001127983 */ /* 0x000ea80000300800 */
[----:B------:R-:W2:Y:S04]  /*76050*/  LDL.LU R19, [R1+0xf7c] ;  /* 0x000f7c0001137983 */ /* 0x000ea80000300800 */
[----:B------:R-:W3:Y:S04]  /*76060*/  LDL.LU.64 R4, [R1+0xbf00] ;  /* 0x00bf000001047983 */ /* 0x000ee80000300a00 */
[----:B------:R-:W-:Y:S04]  /*76070*/  STL.64 [R1+0xf90], R8 ;  /* 0x000f900801007387 */ /* 0x000fe80000100a00 */
[----:B------:R0:W-:Y:S04]  /*76080*/  STL.64 [R1+0xf98], R10 ;  /* 0x000f980a01007387 */ /* 0x0001e80000100a00 */
[----:B0-----:R-:W4:Y:S01]  /*76090*/  LDL.LU.64 R10, [R1+0xbef8] ;  /* 0x00bef800010a7983 */ /* 0x001f220000300a00 */
[----:B------:R-:W-:-:S02]  /*760a0*/  IMAD.MOV.U32 R22, RZ, RZ, R2 ;  /* 0x000000ffff167224 */ /* 0x000fc400078e0002 */
[----:B------:R-:W-:-:S07]  /*760b0*/  IMAD.MOV.U32 R23, RZ, RZ, R0 ;  /* 0x000000ffff177224 */ /* 0x000fce00078e0000 */
[C---:B--2---:R-:W-:Y:S08]  /*760c0*/  HMMA.16816.F32.BF16 R20, R12.reuse, R22, R16 ;  /* 0x000000160c14723c */ /* 0x044ff00000041810 */
[----:B----4-:R-:W-:Y:S11]  /*760d0*/  HMMA.16816.F32.BF16 R16, R12, R10, R24 ;  /* 0x0000000a0c10723c */ /* 0x010ff60000041818 */
[----:B------:R-:W-:Y:S04]  /*760e0*/  STL.64 [R1+0xf80], R20 ;  /* 0x000f801401007387 */ /* 0x000fe80000100a00 */
[----:B------:R-:W-:Y:S04]  /*760f0*/  STL.64 [R1+0xf88], R22 ;  /* 0x000f881601007387 */ /* 0x000fe80000100a00 */
[----:B------:R0:W-:Y:S04]  /*76100*/  STL.64 [R1+0xf70], R16 ;  /* 0x000f701001007387 */ /* 0x0001e80000100a00 */
[----:B------:R1:W-:Y:S04]  /*76110*/  STL.64 [R1+0xf78], R18 ;  /* 0x000f781201007387 */ /* 0x0003e80000100a00 */
[----:B0-----:R-:W2:Y:S04]  /*76120*/  LDL.LU R16, [R1+0xf50] ;  /* 0x000f500001107983 */ /* 0x001ea80000300800 */
[----:B------:R-:W2:Y:S04]  /*76130*/  LDL.LU R17, [R1+0xf54] ;  /* 0x000f540001117983 */ /* 0x000ea80000300800 */
[----:B-1----:R-:W2:Y:S04]  /*76140*/  LDL.LU R18, [R1+0xf58] ;  /* 0x000f580001127983 */ /* 0x002ea80000300800 */
[----:B------:R-:W2:Y:S04]  /*76150*/  LDL.LU R19, [R1+0xf5c] ;  /* 0x000f5c0001137983 */ /* 0x000ea80000300800 */
[----:B------:R-:W4:Y:S04]  /*76160*/  LDL.LU R24, [R1+0xf20] ;  /* 0x000f200001187983 */ /* 0x000f280000300800 */
[----:B------:R-:W4:Y:S04]  /*76170*/  LDL.LU R25, [R1+0xf24] ;  /* 0x000f240001197983 */ /* 0x000f280000300800 */
[----:B------:R-:W2:Y:S04]  /*76180*/  LDL.LU R26, [R1+0xf28] ;  /* 0x000f2800011a7983 */ /* 0x000ea80000300800 */
[----:B------:R-:W2:Y:S04]  /*76190*/  LDL.LU R27, [R1+0xf2c] ;  /* 0x000f2c00011b7983 */ /* 0x000ea80000300800 */
[----:B------:R-:W3:Y:S01]  /*761a0*/  LDL.LU R8, [R1+0xf40] ;  /* 0x000f400001087983 */ /* 0x000ee20000300800 */
[----:B------:R-:W-:-:S03]  /*761b0*/  IMAD.MOV.U32 R2, RZ, RZ, R10 ;  /* 0x000000ffff027224 */ /* 0x000fc600078e000a */
[----:B------:R-:W3:Y:S01]  /*761c0*/  LDL.LU R9, [R1+0xf44] ;  /* 0x000f440001097983 */ /* 0x000ee20000300800 */
[----:B------:R-:W-:-:S03]  /*761d0*/  IMAD.MOV.U32 R0, RZ, RZ, R11 ;  /* 0x000000ffff007224 */ /* 0x000fc600078e000b */
[----:B------:R-:W3:Y:S04]  /*761e0*/  LDL.LU R10, [R1+0xf48] ;  /* 0x000f4800010a7983 */ /* 0x000ee80000300800 */
[----:B------:R-:W3:Y:S04]  /*761f0*/  LDL.LU R11, [R1+0xf4c] ;  /* 0x000f4c00010b7983 */ /* 0x000ee80000300800 */
[----:B--2---:R-:W-:Y:S04]  /*76200*/  STL.64 [R1+0xbec0], R26 ;  /* 0x00bec01a01007387 */ /* 0x004fe80000100a00 */
[----:B----4-:R0:W-:Y:S04]  /*76210*/  STL.64 [R1+0xbeb8], R24 ;  /* 0x00beb81801007387 */ /* 0x0101e80000100a00 */
[----:B0-----:R-:W2:Y:S04]  /*76220*/  LDL.LU R24, [R1+0xf30] ;  /* 0x000f300001187983 */ /* 0x001ea80000300800 */
[----:B------:R-:W2:Y:S04]  /*76230*/  LDL.LU R25, [R1+0xf34] ;  /* 0x000f340001197983 */ /* 0x000ea80000300800 */
[----:B------:R-:W4:Y:S04]  /*76240*/  LDL.LU R26, [R1+0xf38] ;  /* 0x000f3800011a7983 */ /* 0x000f280000300800 */
[----:B------:R-:W4:Y:S01]  /*76250*/  LDL.LU R27, [R1+0xf3c] ;  /* 0x000f3c00011b7983 */ /* 0x000f220000300800 */
[----:B---3--:R-:W-:-:S02]  /*76260*/  IMAD.MOV.U32 R23, RZ, RZ, R4 ;  /* 0x000000ffff177224 */ /* 0x008fc400078e0004 */
[----:B------:R-:W-:Y:S01]  /*76270*/  IMAD.MOV.U32 R22, RZ, RZ, R5 ;  /* 0x000000ffff167224 */ /* 0x000fe200078e0005 */
[----:B----4-:R0:W-:Y:S04]  /*76280*/  STL.64 [R1+0xbed0], R26 ;  /* 0x00bed01a01007387 */ /* 0x0101e80000100a00 */
[----:B--2---:R-:W-:Y:S04]  /*76290*/  STL.64 [R1+0xbec8], R24 ;  /* 0x00bec81801007387 */ /* 0x004fe80000100a00 */
[----:B0-----:R-:W2:Y:S04]  /*762a0*/  LDL.64 R26, [R1+0x88] ;  /* 0x00008800011a7983 */ /* 0x001ea80000100a00 */
        /* <DEDUP_REMOVED lines=9> */
[----:B------:R-:W4:Y:S04]  /*76340*/  LDL.LU R7, [R1+0x6fc] ;  /* 0x0006fc0001077983 */ /* 0x000f280000300800 */
[----:B----4-:R0:W-:Y:S04]  /*76350*/  STL.64 [R1+0xbe38], R6 ;  /* 0x00be380601007387 */ /* 0x0101e80000100a00 */
[----:B---3--:R-:W-:Y:S04]  /*76360*/  STL.64 [R1+0xbe30], R4 ;  /* 0x00be300401007387 */ /* 0x008fe80000100a00 */
[----:B0-----:R-:W3:Y:S01]  /*76370*/  LDL R6, [R1+0x8] ;  /* 0x0000080001067983 */ /* 0x001ee20000100800 */
[----:B------:R-:W-:-:S03]  /*76380*/  IMAD.MOV.U32 R7, RZ, RZ, R28 ;  /* 0x000000ffff077224 */ /* 0x000fc600078e001c */
[----:B------:R-:W4:Y:S01]  /*76390*/  LDL.LU R28, [R1+0xbef0] ;  /* 0x00bef000011c7983 */ /* 0x000f220000300800 */
[C---:B------:R-:W-:Y:S08]  /*763a0*/  HMMA.16816.F32.BF16 R16, R12.reuse, R22, R16 ;  /* 0x000000160c10723c */ /* 0x040ff00000041810 */
[----:B--2---:R-:W-:Y:S01]  /*763b0*/  HMMA.16816.F32.BF16 R8, R12, R26, R8 ;  /* 0x0000001a0c08723c */ /* 0x004fe20000041808 */
[----:B---3--:R0:W-:Y:S02]  /*763c0*/  STL.64 [R1+0xbe50], R6 ;  /* 0x00be500601007387 */ /* 0x0081e40000100a00 */
[----:B0-----:R-:W-:-:S02]  /*763d0*/  IMAD.MOV.U32 R6, RZ, RZ, R3 ;  /* 0x000000ffff067224 */ /* 0x001fc400078e0003 */
[----:B------:R-:W2:Y:S06]  /*763e0*/  LDL.LU R3, [R1+0xbeec] ;  /* 0x00beec0001037983 */ /* 0x000eac0000300800 */
[----:B------:R-:W-:Y:S04]  /*763f0*/  STL.64 [R1+0xf60], R16 ;  /* 0x000f601001007387 */ /* 0x000fe80000100a00 */
[----:B------:R0:W-:Y:S01]  /*76400*/  STL.64 [R1+0xf68], R18 ;  /* 0x000f681201007387 */ /* 0x0001e20000100a00 */
[----:B------:R-:W-:-:S03]  /*76410*/  IMAD.MOV.U32 R7, RZ, RZ, R29 ;  /* 0x000000ffff077224 */ /* 0x000fc600078e001d */
[----:B------:R-:W3:Y:S04]  /*76420*/  LDL.LU R29, [R1+0xbee8] ;  /* 0x00bee800011d7983 */ /* 0x000ee80000300800 */
[----:B------:R-:W4:Y:S04]  /*76430*/  LDL.LU R20, [R1+0xf10] ;  /* 0x000f100001147983 */ /* 0x000f280000300800 */
[----:B------:R-:W4:Y:S04]  /*76440*/  LDL.LU R21, [R1+0xf14] ;  /* 0x000f140001157983 */ /* 0x000f280000300800 */
[----:B------:R-:W4:Y:S04]  /*76450*/  LDL.LU R22, [R1+0xf18] ;  /* 0x000f180001167983 */ /* 0x000f280000300800 */
[----:B------:R-:W4:Y:S04]  /*76460*/  LDL.LU R23, [R1+0xf1c] ;  /* 0x000f1c0001177983 */ /* 0x000f280000300800 */
[----:B0-----:R-:W4:Y:S04]  /*76470*/  LDL.64 R18, [R1+0x58] ;  /* 0x0000580001127983 */ /* 0x001f280000100a00 */
[----:B------:R-:W-:Y:S04]  /*76480*/  STL.64 [R1+0xbe68], R6 ;  /* 0x00be680601007387 */ /* 0x000fe80000100a00 */
[----:B------:R0:W-:Y:S04]  /*76490*/  STL.64 [R1+0xf50], R8 ;  /* 0x000f500801007387 */ /* 0x0001e80000100a00 */
[----:B------:R1:W-:Y:S01]  /*764a0*/  STL.64 [R1+0xf58], R10 ;  /* 0x000f580a01007387 */ /* 0x0003e20000100a00 */
[----:B0-----:R-:W-:-:S03]  /*764b0*/  IMAD.MOV.U32 R8, RZ, RZ, R26 ;  /* 0x000000ffff087224 */ /* 0x001fc600078e001a */
[----:B-1----:R-:W4:Y:S04]  /*764c0*/  LDL.LU.64 R10, [R1+0xbee0] ;  /* 0x00bee000010a7983 */ /* 0x002f280000300a00 */
[----:B------:R-:W4:Y:S01]  /*764d0*/  LDL.LU R9, [R1+0xbed8] ;  /* 0x00bed80001097983 */ /* 0x000f220000300800 */
[----:B--2---:R-:W-:Y:S02]  /*764e0*/  IMAD.MOV.U32 R7, RZ, RZ, R3 ;  /* 0x000000ffff077224 */ /* 0x004fe400078e0003 */
[----:B------:R-:W-:Y:S02]  /*764f0*/  IMAD.MOV.U32 R3, RZ, RZ, R27 ;  /* 0x000000ffff037224 */ /* 0x000fe400078e001b */
[----:B------:R-:W2:Y:S04]  /*76500*/  LDL.LU.64 R26, [R1+0xbed0] ;  /* 0x00bed000011a7983 */ /* 0x000ea80000300a00 */
[----:B------:R-:W2:Y:S01]  /*76510*/  LDL.LU.64 R24, [R1+0xbec8] ;  /* 0x00bec80001187983 */ /* 0x000ea20000300a00 */
[----:B---3--:R-:W-:-:S07]  /*76520*/  IMAD.MOV.U32 R6, RZ, RZ, R29 ;  /* 0x000000ffff067224 */ /* 0x008fce00078e001d */
[----:B--2---:R-:W-:Y:S01]  /*76530*/  HMMA.16816.F32.BF16 R4, R12, R6, R24 ;  /* 0x000000060c04723c */ /* 0x004fe20000041818 */
[----:B------:R-:W2:Y:S04]  /*76540*/  LDL.LU.64 R26, [R1+0xbec0] ;  /* 0x00bec000011a7983 */ /* 0x000ea80000300a00 */
[----:B------:R-:W2:-:S14]  /*76550*/  LDL.LU.64 R24, [R1+0xbeb8] ;  /* 0x00beb80001187983 */ /* 0x000e9c0000300a00 */
[----:B------:R-:W-:Y:S04]  /*76560*/  STL.64 [R1+0xf40], R4 ;  /* 0x000f400401007387 */ /* 0x000fe80000100a00 */
[----:B------:R4:W-:Y:S02]  /*76570*/  STL.64 [R1+0xf48], R6 ;  /* 0x000f480601007387 */ /* 0x0009e40000100a00 */
[----:B----4-:R-:W-:Y:S02]  /*76580*/  IMAD.MOV.U32 R6, RZ, RZ, R28 ;  /* 0x000000ffff067224 */ /* 0x010fe400078e001c */
[----:B------:R-:W-:-:S05]  /*76590*/  IMAD.MOV.U32 R7, RZ, RZ, R9 ;  /* 0x000000ffff077224 */ /* 0x000fca00078e0009 */
[----:B------:R0:W-:Y:S04]  /*765a0*/  STL.64 [R1+0xbe90], R6 ;  /* 0x00be900601007387 */ /* 0x0001e80000100a00 */
[----:B0-----:R-:W2:Y:S02]  /*765b0*/  LDL.64 R6, [R1+0x68] ;  /* 0x0000680001067983 */ /* 0x001ea40000100a00 */
[----:B--2---:R-:W-:Y:S01]  /*765c0*/  HMMA.16816.F32.BF16 R24, R12, R6, R24 ;  /* 0x000000060c18723c */ /* 0x004fe20000041818 */
[----:B------:R-:W-:-:S15]  /*765d0*/  IMAD.MOV.U32 R9, RZ, RZ, R7 ;  /* 0x000000ffff097224 */ /* 0x000fde00078e0007 */
[----:B------:R-:W-:-:S03]  /*765e0*/  NOP ;  /* 0x0000000000007918 */ /* 0x000fc60000000000 */
[----:B------:R-:W-:Y:S04]  /*765f0*/  STL.64 [R1+0xf30], R24 ;  /* 0x000f301801007387 */ /* 0x000fe80000100a00 */
[----:B------:R0:W-:Y:S04]  /*76600*/  STL.64 [R1+0xf38], R26 ;  /* 0x000f381a01007387 */ /* 0x0001e80000100a00 */
[----:B0-----:R-:W2:Y:S04]  /*76610*/  LDL.LU.64 R26, [R1+0xbeb0] ;  /* 0x00beb000011a7983 */ /* 0x001ea80000300a00 */
[----:B------:R-:W3:Y:S04]  /*76620*/  LDL.LU R25, [R1+0xbea8] ;  /* 0x00bea80001197983 */ /* 0x000ee80000300800 */
[----:B------:R-:W4:Y:S01]  /*76630*/  LDL.LU R4, [R1+0x7a0] ;  /* 0x0007a00001047983 */ /* 0x000f220000300800 */
[----:B------:R-:W-:-:S03]  /*76640*/  IMAD.MOV.U32 R24, RZ, RZ, R6 ;  /* 0x000000ffff187224 */ /* 0x000fc600078e0006 */
[----:B------:R-:W4:Y:S04]  /*76650*/  LDL.LU R5, [R1+0x7a4] ;  /* 0x0007a40001057983 */ /* 0x000f280000300800 */
[----:B------:R-:W4:Y:S04]  /*76660*/  LDL.LU R6, [R1+0x7a8] ;  /* 0x0007a80001067983 */ /* 0x000f280000300800 */
[----:B------:R-:W4:Y:S04]  /*76670*/  LDL.LU R7, [R1+0x7ac] ;  /* 0x0007ac0001077983 */ /* 0x000f280000300800 */
[----:B------:R-:W-:Y:S04]  /*76680*/  STL.64 [R1+0xbe60], R10 ;  /* 0x00be600a01007387 */ /* 0x000fe80000100a00 */
        /* <DEDUP_REMOVED lines=11> */
[----:B------:R-:W2:Y:S04]  /*76740*/  LDL.LU R11, [R1+0x72c] ;  /* 0x00072c00010b7983 */ /* 0x000ea80000300800 */
[----:B------:R-:W-:Y:S04]  /*76750*/  STL.64 [R1+0xbe48], R26 ;  /* 0x00be481a01007387 */ /* 0x000fe80000100a00 */
[----:B---3--:R0:W-:Y:S04]  /*76760*/  STL.64 [R1+0xbe40], R24 ;  /* 0x00be401801007387 */ /* 0x0081e80000100a00 */
[----:B0-----:R-:W3:Y:S04]  /*76770*/  LDL.LU R24, [R1+0x700] ;  /* 0x0007000001187983 */ /* 0x001ee80000300800 */
[----:B------:R-:W3:Y:S04]  /*76780*/  LDL.LU R25, [R1+0x704] ;  /* 0x0007040001197983 */ /* 0x000ee80000300800 */
[----:B------:R-:W3:Y:S04]  /*76790*/  LDL.LU R26, [R1+0x708] ;  /* 0x00070800011a7983 */ /* 0x000ee80000300800 */
[----:B------:R-:W3:Y:S04]  /*767a0*/  LDL.LU R27, [R1+0x70c] ;  /* 0x00070c00011b7983 */ /* 0x000ee80000300800 */
[----:B------:R0:W-:Y:S04]  /*767b0*/  STL.64 [R1+0xf20], R20 ;  /* 0x000f201401007387 */ /* 0x0001e80000100a00 */
[----:B------:R-:W-:Y:S01]  /*767c0*/  STL.64 [R1+0xf28], R22 ;  /* 0x000f281601007387 */ /* 0x000fe20000100a00 */
[----:B0-----:R-:W-:-:S02]  /*767d0*/  IMAD.MOV.U32 R21, RZ, RZ, R18 ;  /* 0x000000ffff157224 */ /* 0x001fc400078e0012 */
[----:B------:R-:W-:Y:S02]  /*767e0*/  IMAD.MOV.U32 R20, RZ, RZ, R19 ;  /* 0x000000ffff147224 */ /* 0x000fe400078e0013 */
[----:B------:R-:W4:Y:S04]  /*767f0*/  LDL.LU.64 R18, [R1+0xbea0] ;  /* 0x00bea00001127983 */ /* 0x000f280000300a00 */
[----:B------:R-:W2:Y:S04]  /*76800*/  LDL.LU.64 R16, [R1+0xbe98] ;  /* 0x00be980001107983 */ /* 0x000ea80000300a00 */
[----:B------:R0:W-:Y:S04]  /*76810*/  STL.64 [R1+0xbdf8], R20 ;  /* 0x00bdf81401007387 */ /* 0x0001e80000100a00 */
[----:B0-----:R-:W2:Y:S04]  /*76820*/  LDL.LU R20, [R1+0xe60] ;  /* 0x000e600001147983 */ /* 0x001ea80000300800 */
[----:B------:R-:W2:Y:S04]  /*76830*/  LDL.LU R21, [R1+0xe64] ;  /* 0x000e640001157983 */ /* 0x000ea80000300800 */
[----:B------:R-:W2:Y:S04]  /*76840*/  LDL.LU R22, [R1+0xe68] ;  /* 0x000e680001167983 */ /* 0x000ea80000300800 */
[----:B------:R-:W2:Y:S01]  /*76850*/  LDL.LU R23, [R1+0xe6c] ;  /* 0x000e6c0001177983 */ /* 0x000ea20000300800 */
[----:B----4-:R-:W-:Y:S03]  /*76860*/  HMMA.16816.F32.BF16 R12, R12, R18, R4 ;  /* 0x000000120c0c723c */ /* 0x010fe60000041804 */
[----:B--2---:R0:W-:Y:S04]  /*76870*/  STL.64 [R1+0xbe08], R22 ;  /* 0x00be081601007387 */ /* 0x0041e80000100a00 */
[----:B------:R-:W-:Y:S04]  /*76880*/  STL.64 [R1+0xbe00], R20 ;  /* 0x00be001401007387 */ /* 0x000fe80000100a00 */
[----:B------:R-:W2:Y:S04]  /*76890*/  LDL.LU.64 R6, [R1+0xbe90] ;  /* 0x00be900001067983 */ /* 0x000ea80000300a00 */
[----:B------:R-:W2:Y:S01]  /*768a0*/  LDL.LU.64 R18, [R1+0xbe88] ;  /* 0x00be880001127983 */ /* 0x000ea20000300a00 */
[----:B0-----:R-:W-:-:S02]  /*768b0*/  IMAD.MOV.U32 R22, RZ, RZ, R17 ;  /* 0x000000ffff167224 */ /* 0x001fc400078e0011 */
[----:B------:R-:W-:Y:S02]  /*768c0*/  IMAD.MOV.U32 R23, RZ, RZ, R16 ;  /* 0x000000ffff177224 */ /* 0x000fe400078e0010 */
[----:B------:R-:W2:Y:S04]  /*768d0*/  LDL.LU.64 R16, [R1+0xbe80] ;  /* 0x00be800001107983 */ /* 0x000ea80000300a00 */
        /* <DEDUP_REMOVED lines=17> */
[----:B0-----:R-:W3:Y:S02]  /*769f0*/  LDL.LU.64 R6, [R1+0xbe50] ;  /* 0x00be500001067983 */ /* 0x001ee40000300a00 */
[----:B---3--:R-:W-:Y:S02]  /*76a00*/  HMMA.16816.F32.BF16 R4, R16, R6, R24 ;  /* 0x000000061004723c */ /* 0x008fe40000041818 */
[----:B------:R-:W3:Y:S04]  /*76a10*/  LDL.LU.64 R26, [R1+0xbe48] ;  /* 0x00be4800011a7983 */ /* 0x000ee80000300a00 */
        /* <DEDUP_REMOVED lines=9> */
[----:B0-----:R-:W2:Y:S04]  /*76ab0*/  LDL.LU.64 R6, [R1+0xbe28] ;  /* 0x00be280001067983 */ /* 0x001ea80000300a00 */
[----:B------:R-:W2:Y:S04]  /*76ac0*/  LDL.LU.64 R4, [R1+0xbe20] ;  /* 0x00be200001047983 */ /* 0x000ea80000300a00 */
[----:B------:R-:W-:Y:S01]  /*76ad0*/  STL [R1+0xbd08], R27 ;  /* 0x00bd081b01007387 */ /* 0x000fe20000100800 */
[----:B--2---:R-:W-:-:S15]  /*76ae0*/  HMMA.16816.F32.BF16 R4, R16, R10, R4 ;  /* 0x0000000a1004723c */ /* 0x004fde0000041804 */
[----:B------:R-:W-:-:S04]  /*76af0*/  NOP ;  /* 0x0000000000007918 */ /* 0x000fc80000000000 */
[----:B------:R-:W-:Y:S04]  /*76b00*/  STL.64 [R1+0x6e0], R4 ;  /* 0x0006e00401007387 */ /* 0x000fe80000100a00 */
[----:B------:R0:W-:Y:S04]  /*76b10*/  STL.64 [R1+0x6e8], R6 ;  /* 0x0006e80601007387 */ /* 0x0001e80000100a00 */
[----:B0-----:R-:W4:Y:S04]  /*76b20*/  LDL.LU.64 R6, [R1+0xbe18] ;  /* 0x00be180001067983 */ /* 0x001f280000300a00 */
[----:B------:R-:W-:Y:S04]  /*76b30*/  STL.64 [R1+0xbd40], R10 ;  /* 0x00bd400a01007387 */ /* 0x000fe80000100a00 */
[----:B------:R0:W-:Y:S04]  /*76b40*/  STL.64 [R1+0xbe10], R8 ;  /* 0x00be100801007387 */ /* 0x0001e80000100a00 */
[----:B0-----:R-:W2:Y:S04]  /*76b50*/  LDL.LU R8, [R1+0xe70] ;  /* 0x000e700001087983 */ /* 0x001ea80000300800 */
[----:B------:R-:W2:Y:S04]  /*76b60*/  LDL.LU R9, [R1+0xe74] ;  /* 0x000e740001097983 */ /* 0x000ea80000300800 */
[----:B------:R-:W2:Y:S04]  /*76b70*/  LDL.LU R10, [R1+0xe78] ;  /* 0x000e7800010a7983 */ /* 0x000ea80000300800 */
[----:B------:R-:W2:Y:S01]  /*76b80*/  LDL.LU R11, [R1+0xe7c] ;  /* 0x000e7c00010b7983 */ /* 0x000ea20000300800 */
[----:B----4-:R-:W-:-:S15]  /*76b90*/  HMMA.16816.F32.BF16 R12, R16, R6, R12 ;  /* 0x00000006100c723c */ /* 0x010fde000004180c */
[----:B------:R-:W-:-:S04]  /*76ba0*/  NOP ;  /* 0x0000000000007918 */ /* 0x000fc80000000000 */
[----:B------:R-:W-:Y:S04]  /*76bb0*/  STL.64 [R1+0x6d0], R12 ;  /* 0x0006d00c01007387 */ /* 0x000fe80000100a00 */
[----:B------:R-:W-:Y:S04]  /*76bc0*/  STL.64 [R1+0x6d8], R14 ;  /* 0x0006d80e01007387 */ /* 0x000fe80000100a00 */
[----:B------:R-:W0:Y:S04]  /*76bd0*/  LDSM.16.MT88.4 R12, [R25+UR5+0x4180] ;  /* 0x00418005190c783b */ /* 0x000e280008004200 */
[----:B------:R-:W-:Y:S04]  /*76be0*/  STL [R1+0xbdc4], R26 ;  /* 0x00bdc41a01007387 */ /* 0x000fe80000100800 */
[----:B------:R-:W-:Y:S04]  /*76bf0*/  STL [R1+0xbdc0], R25 ;  /* 0x00bdc01901007387 */ /* 0x000fe80000100800 */
[----:B0-----:R0:W-:Y:S04]  /*76c00*/  STL.64 [R1+0xbc50], R14 ;  /* 0x00bc500e01007387 */ /* 0x0011e80000100a00 */
[----:B------:R-:W-:Y:S04]  /*76c10*/  STL.64 [R1+0xbc48], R12 ;  /* 0x00bc480c01007387 */ /* 0x000fe80000100a00 */
[----:B0-----:R-:W3:Y:S01]  /*76c20*/  LDL.64 R14, [R1+0x48] ;  /* 0x00004800010e7983 */ /* 0x001ee20000100a00 */
[C---:B--2---:R-:W-:Y:S03]  /*76c30*/  HMMA.16816.F32.BF16 R20, R16.reuse, R22, R8 ;  /* 0x000000161014723c */ /* 0x044fe60000041808 */
[----:B---3--:R0:W-:Y:S04]  /*76c40*/  STL.64 [R1+0xbd58], R14 ;  /* 0x00bd580e01007387 */ /* 0x0081e80000100a00 */
[----:B0-----:R-:W2:Y:S04]  /*76c50*/  LDL.64 R14, [R1+0xc8] ;  /* 0x0000c800010e7983 */ /* 0x001ea80000100a00 */
[----:B------:R-:W3:Y:S08]  /*76c60*/  LDL.LU.64 R8, [R1+0xbe10] ;  /* 0x00be100001087983 */ /* 0x000ef00000300a00 */
[----:B------:R-:W-:Y:S04]  /*76c70*/  STL.64 [R1+0x11e0], R20 ;  /* 0x0011e01401007387 */ /* 0x000fe80000100a00 */
[----:B------:R0:W-:Y:S04]  /*76c80*/  STL.64 [R1+0x11e8], R22 ;  /* 0x0011e81601007387 */ /* 0x0001e80000100a00 */
[----:B0-----:R-:W2:Y:S04]  /*76c90*/  LDL.LU.64 R22, [R1+0xbe08] ;  /* 0x00be080001167983 */ /* 0x001ea80000300a00 */
[----:B------:R-:W2:Y:S02]  /*76ca0*/  LDL.LU.64 R20, [R1+0xbe00] ;  /* 0x00be000001147983 */ /* 0x000ea40000300a00 */
[----:B--2---:R-:W-:-:S15]  /*76cb0*/  HMMA.16816.F32.BF16 R20, R16, R14, R20 ;  /* 0x0000000e1014723c */ /* 0x004fde0000041814 */
[----:B------:R-:W-:-:S04]  /*76cc0*/  NOP ;  /* 0x0000000000007918 */ /* 0x000fc80000000000 */
[----:B------:R0:W-:Y:S04]  /*76cd0*/  STL.64 [R1+0xe70], R20 ;  /* 0x000e701401007387 */ /* 0x0001e80000100a00 */
[----:B------:R1:W-:Y:S04]  /*76ce0*/  STL.64 [R1+0xe78], R22 ;  /* 0x000e781601007387 */ /* 0x0003e80000100a00 */
[----:B0-----:R-:W2:Y:S01]  /*76cf0*/  LDL.LU.64 R20, [R1+0xbdf8] ;  /* 0x00bdf80001147983 */ /* 0x001ea20000300a00 */
[----:B------:R-:W-:Y:S02]  /*76d00*/  IMAD.MOV.U32 R5, RZ, RZ, R14 ;  /* 0x000000ffff057224 */ /* 0x000fe400078e000e */
[----:B------:R-:W-:-:S02]  /*76d10*/  IMAD.MOV.U32 R4, RZ, RZ, R15 ;  /* 0x000000ffff047224 */ /* 0x000fc400078e000f */
[----:B--2---:R-:W-:Y:S02]  /*76d20*/  IMAD.MOV.U32 R14, RZ, RZ, R21 ;  /* 0x000000ffff0e7224 */ /* 0x004fe400078e0015 */
[----:B------:R-:W-:-:S05]  /*76d30*/  IMAD.MOV.U32 R15, RZ, RZ, R20 ;  /* 0x000000ffff0f7224 */ /* 0x000fca00078e0014 */
[----:B------:R0:W-:Y:S04]  /*76d40*/  STL.64 [R1+0xbd70], R14 ;  /* 0x00bd700e01007387 */ /* 0x0001e80000100a00 */
[----:B------:R-:W2:Y:S04]  /*76d50*/  LDL.LU R20, [R1+0x6c0] ;  /* 0x0006c00001147983 */ /* 0x000ea80000300800 */
[----:B------:R-:W2:Y:S04]  /*76d60*/  LDL.LU R21, [R1+0x6c4] ;  /* 0x0006c40001157983 */ /* 0x000ea80000300800 */
[----:B-1----:R-:W4:Y:S04]  /*76d70*/  LDL.LU R22, [R1+0x6c8] ;  /* 0x0006c80001167983 */ /* 0x002f280000300800 */
[----:B------:R-:W4:Y:S01]  /*76d80*/  LDL.LU R23, [R1+0x6cc] ;  /* 0x0006cc0001177983 */ /* 0x000f220000300800 */
[----:B0-----:R-:W-:-:S02]  /*76d90*/  IMAD.MOV.U32 R14, RZ, RZ, R24 ;  /* 0x000000ffff0e7224 */ /* 0x001fc400078e0018 */
[----:B---3--:R-:W-:-:S05]  /*76da0*/  IMAD.MOV.U32 R15, RZ, RZ, R9 ;  /* 0x000000ffff0f7224 */ /* 0x008fca00078e0009 */
[----:B------:R0:W-:Y:S04]  /*76db0*/  STL.64 [R1+0xbd88], R14 ;  /* 0x00bd880e01007387 */ /* 0x0001e80000100a00 */
[----:B0-----:R-:W3:Y:S04]  /*76dc0*/  LDL.64 R14, [R1+0x78] ;  /* 0x00007800010e7983 */ /* 0x001ee80000100a00 */
[----:B---3--:R-:W-:Y:S04]  /*76dd0*/  STL.64 [R1+0xbda0], R14 ;  /* 0x00bda00e01007387 */ /* 0x008fe80000100a00 */
        /* <DEDUP_REMOVED lines=12> */
[----:B--2---:R0:W-:Y:S04]  /*76ea0*/  STL.64 [R1+0xbdd0], R26 ;  /* 0x00bdd01a01007387 */ /* 0x0041e80000100a00 */
[----:B----4-:R-:W-:Y:S01]  /*76eb0*/  STL.64 [R1+0xbdc8], R24 ;  /* 0x00bdc81801007387 */ /* 0x010fe20000100a00 */
[----:B0-----:R-:W-:Y:S02]  /*76ec0*/  IMAD.MOV.U32 R26, RZ, RZ, R2 ;  /* 0x000000ffff1a7224 */ /* 0x001fe400078e0002 */
[----:B------:R-:W-:-:S05]  /*76ed0*/  IMAD.MOV.U32 R27, RZ, RZ, R0 ;  /* 0x000000ffff1b7224 */ /* 0x000fca00078e0000 */
[----:B------:R0:W-:Y:S04]  /*76ee0*/  STL.64 [R1+0xbde0], R26 ;  /* 0x00bde01a01007387 */ /* 0x0001e80000100a00 */
[----:B0-----:R-:W2:Y:S04]  /*76ef0*/  LDL.64 R26, [R1+0xb8] ;  /* 0x0000b800011a7983 */ /* 0x001ea80000100a00 */
[----:B------:R0:W-:Y:S04]  /*76f00*/  STL.64 [R1+0xbdb8], R14 ;  /* 0x00bdb80e01007387 */ /* 0x0001e80000100a00 */
[----:B0-----:R-:W4:Y:S04]  /*76f10*/  LDL.64 R14, [R1+0x98] ;  /* 0x00009800010e7983 */ /* 0x001f280000100a00 */
[----:B----4-:R0:W-:Y:S04]  /*76f20*/  STL.64 [R1+0xbdd8], R14 ;  /* 0x00bdd80e01007387 */ /* 0x0101e80000100a00 */
[----:B------:R-:W4:Y:S04]  /*76f30*/  LDL.LU R12, [R1+0xe40] ;  /* 0x000e4000010c7983 */ /* 0x000f280000300800 */
[----:B------:R-:W4:Y:S04]  /*76f40*/  LDL.LU R13, [R1+0xe44] ;  /* 0x000e4400010d7983 */ /* 0x000f280000300800 */
[----:B0-----:R-:W2:Y:S04]  /*76f50*/  LDL.LU R14, [R1+0xe48] ;  /* 0x000e4800010e7983 */ /* 0x001ea80000300800 */
[----:B------:R-:W2:Y:S04]  /*76f60*/  LDL.LU R15, [R1+0xe4c] ;  /* 0x000e4c00010f7983 */ /* 0x000ea80000300800 */
[----:B--2---:R-:W-:Y:S04]  /*76f70*/  STL.64 [R1+0xbdf0], R14 ;  /* 0x00bdf00e01007387 */ /* 0x004fe80000100a00 */
[----:B----4-:R0:W-:Y:S04]  /*76f80*/  STL.64 [R1+0xbde8], R12 ;  /* 0x00bde80c01007387 */ /* 0x0101e80000100a00 */
        /* <DEDUP_REMOVED lines=24> */
[----:B------:R-:W4:Y:S04]  /*77110*/  LDL.LU R10, [R1+0x648] ;  /* 0x00064800010a7983 */ /* 0x000f280000300800 */
[----:B------:R-:W4:Y:S04]  /*77120*/  LDL.LU R11, [R1+0x64c] ;  /* 0x00064c00010b7983 */ /* 0x000f280000300800 */
[----:B------:R0:W-:Y:S04]  /*77130*/  STL.64 [R1+0xbd18], R6 ;  /* 0x00bd180601007387 */ /* 0x0001e80000100a00 */
[----:B------:R-:W-:Y:S04]  /*77140*/  STL.64 [R1+0xbd10], R4 ;  /* 0x00bd100401007387 */ /* 0x000fe80000100a00 */
[----:B0-----:R-:W3:Y:S01]  /*77150*/  LDL.64 R6, [R1+0x8] ;  /* 0x0000080001067983 */ /* 0x001ee20000100a00 */
[----:B--2---:R-:W-:Y:S03]  /*77160*/  HMMA.16816.F32.BF16 R12, R16, R26, R12 ;  /* 0x0000001a100c723c */ /* 0x004fe6000004180c */
[----:B---3--:R0:W-:Y:S04]  /*77170*/  STL.64 [R1+0xbd30], R6 ;  /* 0x00bd300601007387 */ /* 0x0081e80000100a00 */
[----:B0-----:R-:W2:Y:S01]  /*77180*/  LDL.64 R6, [R1+0x18] ;  /* 0x0000180001067983 */ /* 0x001ea20000100a00 */
[----:B------:R-:W-:-:S02]  /*77190*/  IMAD.MOV.U32 R2, RZ, RZ, R26 ;  /* 0x000000ffff027224 */ /* 0x000fc400078e001a */
        /* <DEDUP_REMOVED lines=9> */
[----:B------:R-:W3:-:S15]  /*77230*/  LDL.LU.64 R14, [R1+0xbdd8] ;  /* 0x00bdd800010e7983 */ /* 0x000ede0000300a00 */
[----:B------:R-:W-:Y:S02]  /*77240*/  NOP ;  /* 0x0000000000007918 */ /* 0x000fe40000000000 */
[----:B------:R-:W-:Y:S04]  /*77250*/  STL.64 [R1+0xe50], R24 ;  /* 0x000e501801007387 */ /* 0x000fe80000100a00 */
[----:B------:R0:W-:Y:S04]  /*77260*/  STL.64 [R1+0xe58], R26 ;  /* 0x000e581a01007387 */ /* 0x0001e80000100a00 */
[----:B0-----:R-:W2:Y:S04]  /*77270*/  LDL.LU.64 R26, [R1+0xbdd0] ;  /* 0x00bdd000011a7983 */ /* 0x001ea80000300a00 */
[----:B------:R-:W2:Y:S01]  /*77280*/  LDL.LU.64 R24, [R1+0xbdc8] ;  /* 0x00bdc80001187983 */ /* 0x000ea20000300a00 */
[----:B---3--:R-:W-:Y:S01]  /*77290*/  IMAD.MOV.U32 R29, RZ, RZ, R15 ;  /* 0x000000ffff1d7224 */ /* 0x008fe200078e000f */
[----:B--2---:R-:W-:-:S15]  /*772a0*/  HMMA.16816.F32.BF16 R24, R16, R14, R24 ;  /* 0x0000000e1018723c */ /* 0x004fde0000041818 */
[----:B------:R-:W-:-:S04]  /*772b0*/  NOP ;  /* 0x0000000000007918 */ /* 0x000fc80000000000 */
[----:B------:R-:W-:Y:S04]  /*772c0*/  STL.64 [R1+0xe40], R24 ;  /* 0x000e401801007387 */ /* 0x000fe80000100a00 */
[----:B------:R0:W-:Y:S04]  /*772d0*/  STL.64 [R1+0xe48], R26 ;  /* 0x000e481a01007387 */ /* 0x0001e80000100a00 */
[----:B0-----:R-:W2:Y:S04]  /*772e0*/  LDL.LU R26, [R1+0xbdc4] ;  /* 0x00bdc400011a7983 */ /* 0x001ea80000300800 */
[----:B------:R-:W3:Y:S01]  /*772f0*/  LDL.LU R25, [R1+0xbdc0] ;  /* 0x00bdc00001197983 */ /* 0x000ee20000300800 */
[----:B------:R-:W-:-:S03]  /*77300*/  IMAD.MOV.U32 R27, RZ, RZ, R14 ;  /* 0x000000ffff1b7224 */ /* 0x000fc600078e000e */
[----:B------:R-:W2:Y:S02]  /*77310*/  LDL.LU.64 R14, [R1+0xbdb8] ;  /* 0x00bdb800010e7983 */ /* 0x000ea40000300a00 */
        /* <DEDUP_REMOVED lines=15> */
[----:B------:R-:W-:Y:S04]  /*77410*/  STL.64 [R1+0xbd28], R26 ;  /* 0x00bd281a01007387 */ /* 0x000fe80000100a00 */
[----:B---3--:R0:W-:Y:S04]  /*77420*/  STL.64 [R1+0xbd20], R24 ;  /* 0x00bd201801007387 */ /* 0x0081e80000100a00 */
[----:B0-----:R-:W3:Y:S04]  /*77430*/  LDL.LU R24, [R1+0x620] ;  /* 0x0006200001187983 */ /* 0x001ee80000300800 */
[----:B------:R-:W3:Y:S04]  /*77440*/  LDL.LU R25, [R1+0x624] ;  /* 0x0006240001197983 */ /* 0x000ee80000300800 */
[----:B------:R-:W3:Y:S04]  /*77450*/  LDL.LU R26, [R1+0x628] ;  /* 0x00062800011a7983 */ /* 0x000ee80000300800 */
        /* <DEDUP_REMOVED lines=14> */
[----:B------:R-:W4:Y:S04]  /*77540*/  LDL.LU.64 R22, [R1+0xbd50] ;  /* 0x00bd500001167983 */ /* 0x000f280000300a00 */
[----:B------:R-:W4:Y:S01]  /*77550*/  LDL.LU.64 R20, [R1+0xbd48] ;  /* 0x00bd480001147983 */ /* 0x000f220000300a00 */
[----:B------:R-:W-:-:S12]  /*77560*/  IMAD.MOV.U32 R3, RZ, RZ, R7 ;  /* 0x000000ffff037224 */ /* 0x000fd800078e0007 */
[----:B------:R0:W-:Y:S04]  /*77570*/  STL.64 [R1+0x6c0], R16 ;  /* 0x0006c01001007387 */ /* 0x0001e80000100a00 */
[----:B------:R1:W-:Y:S04]  /*77580*/  STL.64 [R1+0x6c8], R18 ;  /* 0x0006c81201007387 */ /* 0x0003e80000100a00 */
[----:B0-----:R-:W2:Y:S04]  /*77590*/  LDL.LU R16, [R1+0x600] ;  /* 0x0006000001107983 */ /* 0x001ea80000300800 */
[----:B------:R-:W2:Y:S04]  /*775a0*/  LDL.LU R17, [R1+0x604] ;  /* 0x0006040001117983 */ /* 0x000ea80000300800 */
[----:B-1----:R-:W2:Y:S04]  /*775b0*/  LDL.LU R18, [R1+0x608] ;  /* 0x0006080001127983 */ /* 0x002ea80000300800 */
[----:B------:R-:W2:Y:S04]  /*775c0*/  LDL.LU R19, [R1+0x60c] ;  /* 0x00060c0001137983 */ /* 0x000ea80000300800 */
[----:B------:R0:W-:Y:S04]  /*775d0*/  STL.64 [R1+0xbc68], R14 ;  /* 0x00bc680e01007387 */ /* 0x0001e80000100a00 */
[----:B------:R-:W2:Y:S04]  /*775e0*/  LDL.LU R12, [R1+0x630] ;  /* 0x00063000010c7983 */ /* 0x000ea80000300800 */
[----:B------:R-:W2:Y:S04]  /*775f0*/  LDL.LU R13, [R1+0x634] ;  /* 0x00063400010d7983 */ /* 0x000ea80000300800 */
[----:B0-----:R-:W2:Y:S04]  /*77600*/  LDL.LU R14, [R1+0x638] ;  /* 0x00063800010e7983 */ /* 0x001ea80000300800 */
[----:B------:R-:W2:Y:S01]  /*77610*/  LDL.LU R15, [R1+0x63c] ;  /* 0x00063c00010f7983 */ /* 0x000ea20000300800 */
[----:B----4-:R-:W-:-:S15]  /*77620*/  HMMA.16816.F32.BF16 R8, R20, R6, R8 ;  /* 0x000000061408723c */ /* 0x010fde0000041808 */
[----:B------:R-:W-:-:S04]  /*77630*/  NOP ;  /* 0x0000000000007918 */ /* 0x000fc80000000000 */
[----:B------:R0:W-:Y:S04]  /*77640*/  STL.64 [R1+0x640], R8 ;  /* 0x0006400801007387 */ /* 0x0001e80000100a00 */
[----:B------:R1:W-:Y:S01]  /*77650*/  STL.64 [R1+0x648], R10 ;  /* 0x0006480a01007387 */ /* 0x0003e20000100a00 */
[----:B0-----:R-:W-:-:S03]  /*77660*/  IMAD.MOV.U32 R8, RZ, RZ, R6 ;  /* 0x000000ffff087224 */ /* 0x001fc600078e0006 */
[----:B-1----:R-:W4:Y:S04]  /*77670*/  LDL.LU.64 R10, [R1+0xbd40] ;  /* 0x00bd4000010a7983 */ /* 0x002f280000300a00 */
[----:B------:R-:W2:Y:S02]  /*77680*/  LDL.LU.64 R6, [R1+0xbd38] ;  /* 0x00bd380001067983 */ /* 0x000ea40000300a00 */
[----:B--2---:R-:W-:Y:S01]  /*77690*/  HMMA.16816.F32.BF16 R12, R20, R6, R12 ;  /* 0x00000006140c723c */ /* 0x004fe2000004180c */
[----:B------:R-:W-:-:S15]  /*776a0*/  IMAD.MOV.U32 R9, RZ, RZ, R7 ;  /* 0x000000ffff097224 */ /* 0x000fde00078e0007 */
[----:B------:R-:W-:-:S03]  /*776b0*/  NOP ;  /* 0x0000000000007918 */ /* 0x000fc60000000000 */
[----:B------:R0:W-:Y:S04]  /*776c0*/  STL.64 [R1+0x630], R12 ;  /* 0x0006300c01007387 */ /* 0x0001e80000100a00 */
[----:B------:R1:W-:Y:S01]  /*776d0*/  STL.64 [R1+0x638], R14 ;  /* 0x0006380e01007387 */ /* 0x0003e20000100a00 */
[----:B0-----:R-:W-:-:S03]  /*776e0*/  IMAD.MOV.U32 R12, RZ, RZ, R6 ;  /* 0x000000ffff0c7224 */ /* 0x001fc600078e0006 */
[----:B------:R-:W3:Y:S02]  /*776f0*/  LDL.LU.64 R6, [R1+0xbd30] ;  /* 0x00bd300001067983 */ /* 0x000ee40000300a00 */
[----:B---3--:R-:W-:Y:S01]  /*77700*/  HMMA.16816.F32.BF16 R24, R20, R6, R24 ;  /* 0x000000061418723c */ /* 0x008fe20000041818 */
[----:B-1----:R-:W-:Y:S02]  /*77710*/  IMAD.MOV.U32 R14, RZ, RZ, R6 ;  /* 0x000000ffff0e7224 */ /* 0x002fe400078e0006 */
[----:B------:R-:W-:-:S15]  /*77720*/  IMAD.MOV.U32 R13, RZ, RZ, R7 ;  /* 0x000000ffff0d7224 */ /* 0x000fde00078e0007 */
[----:B------:R-:W-:Y:S01]  /*77730*/  NOP ;  /* 0x0000000000007918 */ /* 0x000fe20000000000 */
[----:B------:R-:W-:Y:S04]  /*77740*/  STL.64 [R1+0x620], R24 ;  /* 0x0006201801007387 */ /* 0x000fe80000100a00 */
[----:B------:R0:W-:Y:S04]  /*77750*/  STL.64 [R1+0x628], R26 ;  /* 0x0006281a01007387 */ /* 0x0001e80000100a00 */
[----:B0-----:R-:W2:Y:S04]  /*77760*/  LDL.LU.64 R26, [R1+0xbd28] ;  /* 0x00bd2800011a7983 */ /* 0x001ea80000300a00 */
[----:B------:R-:W3:Y:S04]  /*77770*/  LDL.LU.64 R24, [R1+0xbd20] ;  /* 0x00bd200001187983 */ /* 0x000ee80000300a00 */
[----:B------:R-:W2:Y:S04]  /*77780*/  LDL.LU.64 R6, [R1+0xbd18] ;  /* 0x00bd180001067983 */ /* 0x000ea80000300a00 */
[----:B------:R-:W2:Y:S04]  /*77790*/  LDL.LU.64 R4, [R1+0xbd10] ;  /* 0x00bd100001047983 */ /* 0x000ea80000300a00 */
[----:B------:R0:W-:Y:S04]  /*777a0*/  STL [R1+0xbc98], R14 ;  /* 0x00bc980e01007387 */ /* 0x0001e80000100800 */
[----:B------:R-:W-:Y:S04]  /*777b0*/  STL.64 [R1+0xbc90], R12 ;  /* 0x00bc900c01007387 */ /* 0x000fe80000100a00 */
[----:B0-----:R-:W2:Y:S04]  /*777c0*/  LDL.64 R14, [R1+0x88] ;  /* 0x00008800010e7983 */ /* 0x001ea80000100a00 */
[----:B--2---:R0:W-:Y:S02]  /*777d0*/  STL.64 [R1+0xbca8], R14 ;  /* 0x00bca80e01007387 */ /* 0x0041e40000100a00 */
[----:B0-----:R-:W-:-:S02]  /*777e0*/  IMAD.MOV.U32 R14, RZ, RZ, R27 ;  /* 0x000000ffff0e7224 */ /* 0x001fc400078e001b */
[----:B------:R-:W-:Y:S01]  /*777f0*/  IMAD.MOV.U32 R15, RZ, RZ, R29 ;  /* 0x000000ffff0f7224 */ /* 0x000fe200078e001d */
[----:B------:R-:W2:Y:S04]  /*77800*/  LDL.LU R27, [R1+0xbd08] ;  /* 0x00bd0800011b7983 */ /* 0x000ea80000300800 */
[----:B------:R0:W-:Y:S04]  /*77810*/  STL.64 [R1+0xbcc0], R14 ;  /* 0x00bcc00e01007387 */ /* 0x0001e80000100a00 */
[----:B0-----:R-:W2:Y:S04]  /*77820*/  LDL.64 R14, [R1+0xa8] ;  /* 0x0000a800010e7983 */ /* 0x001ea80000100a00 */
[----:B--2---:R0:W-:Y:S04]  /*77830*/  STL.64 [R1+0xbcd8], R14 ;  /* 0x00bcd80e01007387 */ /* 0x0041e80000100a00 */
[----:B------:R-:W2:Y:S04]  /*77840*/  LDL.LU R12, [R1+0x610] ;  /* 0x00061000010c7983 */ /* 0x000ea80000300800 */
[----:B------:R-:W2:Y:S04]  /*77850*/  LDL.LU R13, [R1+0x614] ;  /* 0x00061400010d7983 */ /* 0x000ea80000300800 */
[----:B0-----:R-:W2:Y:S04]  /*77860*/  LDL.LU R14, [R1+0x618] ;  /* 0x00061800010e7983 */ /* 0x001ea80000300800 */
[----:B------:R-:W2:Y:S01]  /*77870*/  LDL.LU R15, [R1+0x61c] ;  /* 0x00061c00010f7983 */ /* 0x000ea20000300800 */
[C---:B----4-:R-:W-:Y:S08]  /*77880*/  HMMA.16816.F32.BF16 R16, R20.reuse, R10, R16 ;  /* 0x0000000a1410723c */ /* 0x050ff00000041810 */
[----:B--2---:R-:W-:-:S15]  /*77890*/  HMMA.16816.F32.BF16 R12, R20, R26, R12 ;  /* 0x0000001a140c723c */ /* 0x004fde000004180c */
[----:B------:R-:W-:-:S04]  /*778a0*/  NOP ;  /* 0x0000000000007918 */ /* 0x000fc80000000000 */
[----:B------:R0:W-:Y:S04]  /*778b0*/  STL.64 [R1+0x610], R12 ;  /* 0x0006100c01007387 */ /* 0x0001e80000100a00 */
[----:B------:R1:W-:Y:S04]  /*778c0*/  STL.64 [R1+0x618], R14 ;  /* 0x0006180e01007387 */ /* 0x0003e80000100a00 */
[----:B0-----:R-:W2:Y:S04]  /*778d0*/  LDL.LU R12, [R1+0xd30] ;  /* 0x000d3000010c7983 */ /* 0x001ea80000300800 */
[----:B------:R0:W-:Y:S04]  /*778e0*/  STL.64 [R1+0x600], R16 ;  /* 0x0006001001007387 */ /* 0x0001e80000100a00 */
[----:B------:R4:W-:Y:S04]  /*778f0*/  STL.64 [R1+0x608], R18 ;  /* 0x0006081201007387 */ /* 0x0009e80000100a00 */
[----:B------:R-:W2:Y:S04]  /*77900*/  LDL.LU R13, [R1+0xd34] ;  /* 0x000d3400010d7983 */ /* 0x000ea80000300800 */
[----:B-1----:R-:W2:Y:S04]  /*77910*/  LDL.LU R14, [R1+0xd38] ;  /* 0x000d3800010e7983 */ /* 0x002ea80000300800 */
[----:B------:R-:W2:Y:S04]  /*77920*/  LDL.LU R15, [R1+0xd3c] ;  /* 0x000d3c00010f7983 */ /* 0x000ea80000300800 */
[----:B0-----:R-:W3:Y:S04]  /*77930*/  LDL.LU R16, [R1+0x5f0] ;  /* 0x0005f00001107983 */ /* 0x001ee80000300800 */
[----:B------:R-:W3:Y:S04]  /*77940*/  LDL.LU R17, [R1+0x5f4] ;  /* 0x0005f40001117983 */ /* 0x000ee80000300800 */
[----:B----4-:R-:W3:Y:S04]  /*77950*/  LDL.LU R18, [R1+0x5f8] ;  /* 0x0005f80001127983 */ /* 0x010ee80000300800 */
[----:B------:R-:W3:Y:S04]  /*77960*/  LDL.LU R19, [R1+0x5fc] ;  /* 0x0005fc0001137983 */ /* 0x000ee80000300800 */
[----:B--2---:R0:W-:Y:S04]  /*77970*/  STL.64 [R1+0xbce8], R14 ;  /* 0x00bce80e01007387 */ /* 0x0041e80000100a00 */
[----:B------:R-:W-:Y:S01]  /*77980*/  STL.64 [R1+0xbce0], R12 ;  /* 0x00bce00c01007387 */ /* 0x000fe20000100a00 */
[----:B0-----:R-:W-:-:S02]  /*77990*/  IMAD.MOV.U32 R14, RZ, RZ, R5 ;  /* 0x000000ffff0e7224 */ /* 0x001fc400078e0005 */
[----:B------:R-:W-:-:S05]  /*779a0*/  IMAD.MOV.U32 R15, RZ, RZ, R4 ;  /* 0x000000ffff0f7224 */ /* 0x000fca00078e0004 */
[----:B------:R0:W-:Y:S04]  /*779b0*/  STL.64 [R1+0xbd00], R14 ;  /* 0x00bd000e01007387 */ /* 0x0001e80000100a00 */
[----:B0-----:R-:W2:Y:S04]  /*779c0*/  LDL.64 R14, [R1+0x38] ;  /* 0x00003800010e7983 */ /* 0x001ea80000100a00 */
[----:B------:R-:W-:Y:S04]  /*779d0*/  STL.64 [R1+0xbc80], R10 ;  /* 0x00bc800a01007387 */ /* 0x000fe80000100a00 */
[----:B------:R0:W-:Y:S04]  /*779e0*/  STL.64 [R1+0xbca0], R8 ;  /* 0x00bca00801007387 */ /* 0x0001e80000100a00 */
[----:B0-----:R-:W4:Y:S04]  /*779f0*/  LDL.LU R8, [R1+0xd00] ;  /* 0x000d000001087983 */ /* 0x001f280000300800 */
[----:B------:R-:W4:Y:S04]  /*77a00*/  LDL.LU R9, [R1+0xd04] ;  /* 0x000d040001097983 */ /* 0x000f280000300800 */
        /* <DEDUP_REMOVED lines=8> */
[C---:B---3--:R-:W-:Y:S03]  /*77a90*/  HMMA.16816.F32.BF16 R16, R20.reuse, R6, R16 ;  /* 0x000000061410723c */ /* 0x048fe60000041810 */
[----:B----4-:R-:W-:Y:S04]  /*77aa0*/  STL.64 [R1+0xbcd0], R10 ;  /* 0x00bcd00a01007387 */ /* 0x010fe80000100a00 */
        /* <DEDUP_REMOVED lines=12> */
[----:B------:R-:W3:Y:S04]  /*77b70*/  LDL.LU R4, [R1+0xd50] ;  /* 0x000d500001047983 */ /* 0x000ee80000300800 */
[----:B------:R-:W-:Y:S04]  /*77b80*/  STL.64 [R1+0x5f0], R16 ;  /* 0x0005f01001007387 */ /* 0x000fe80000100a00 */
[----:B------:R-:W-:Y:S04]  /*77b90*/  STL.64 [R1+0x5f8], R18 ;  /* 0x0005f81201007387 */ /* 0x000fe80000100a00 */
[----:B------:R-:W3:Y:S04]  /*77ba0*/  LDL.LU R5, [R1+0xd54] ;  /* 0x000d540001057983 */ /* 0x000ee80000300800 */
[----:B------:R-:W1:Y:S04]  /*77bb0*/  LDSM.16.MT88.4 R16, [R25+UR5+0x4200] ;  /* 0x004200051910783b */ /* 0x000e680008004200 */
[----:B0-----:R-:W3:Y:S04]  /*77bc0*/  LDL.LU R6, [R1+0xd58] ;  /* 0x000d580001067983 */ /* 0x001ee80000300800 */
[----:B------:R-:W3:Y:S04]  /*77bd0*/  LDL.LU R7, [R1+0xd5c] ;  /* 0x000d5c0001077983 */ /* 0x000ee80000300800 */
[----:B------:R-:W-:Y:S04]  /*77be0*/  STL.64 [R1+0xbc60], R26 ;  /* 0x00bc601a01007387 */ /* 0x000fe80000100a00 */
[----:B------:R-:W-:Y:S04]  /*77bf0*/  STL [R1+0xbc58], R25 ;  /* 0x00bc581901007387 */ /* 0x000fe80000100800 */
[----:B-1----:R-:W-:Y:S04]  /*77c00*/  STL.64 [R1+0xbb40], R18 ;  /* 0x00bb401201007387 */ /* 0x002fe80000100a00 */
[----:B------:R-:W-:Y:S01]  /*77c10*/  STL.64 [R1+0xbb38], R16 ;  /* 0x00bb381001007387 */ /* 0x000fe20000100a00 */
[----:B---3--:R-:W-:-:S15]  /*77c20*/  HMMA.16816.F32.BF16 R4, R20, R14, R4 ;  /* 0x0000000e1404723c */ /* 0x008fde0000041804 */
[----:B------:R-:W-:-:S04]  /*77c30*/  NOP ;  /* 0x0000000000007918 */ /* 0x000fc80000000000 */
[----:B------:R0:W-:Y:S04]  /*77c40*/  STL.64 [R1+0x11c0], R4 ;  /* 0x0011c00401007387 */ /* 0x0001e80000100a00 */
[----:B------:R-:W-:Y:S01]  /*77c50*/  STL.64 [R1+0x11c8], R6 ;  /* 0x0011c80601007387 */ /* 0x000fe20000100a00 */
[----:B0-----:R-:W-:Y:S02]  /*77c60*/  IMAD.MOV.U32 R5, RZ, RZ, R14 ;  /* 0x000000ffff057224 */ /* 0x001fe400078e000e */
[----:B------:R-:W-:Y:S02]  /*77c70*/  IMAD.MOV.U32 R4, RZ, RZ, R15 ;  /* 0x000000ffff047224 */ /* 0x000fe400078e000f */
[----:B------:R-:W2:Y:S02]  /*77c80*/  LDL.LU.64 R14, [R1+0xbd00] ;  /* 0x00bd0000010e7983 */ /* 0x000ea40000300a00 */
        /* <DEDUP_REMOVED lines=9> */
[----:B---3--:R-:W-:-:S15]  /*77d20*/  HMMA.16816.F32.BF16 R12, R20, R18, R12 ;  /* 0x00000012140c723c */ /* 0x008fde000004180c */
[----:B------:R-:W-:-:S04]  /*77d30*/  NOP ;  /* 0x0000000000007918 */ /* 0x000fc80000000000 */
        /* <DEDUP_REMOVED lines=25> */
[----:B------:R-:W3:Y:S04]  /*77ed0*/  LDL.LU R14, [R1+0xbc98] ;  /* 0x00bc9800010e7983 */ /* 0x000ee80000300800 */
[----:B------:R-:W4:Y:S04]  /*77ee0*/  LDL.LU.64 R12, [R1+0xbc90] ;  /* 0x00bc9000010c7983 */ /* 0x000f280000300a00 */
[----:B------:R-:W-:Y:S04]  /*77ef0*/  STL.64 [R1+0xbbc0], R18 ;  /* 0x00bbc01201007387 */ /* 0x000fe80000100a00 */
[----:B------:R0:W-:Y:S04]  /*77f00*/  STL.64 [R1+0xbbb8], R16 ;  /* 0x00bbb81001007387 */ /* 0x0001e80000100a00 */
[----:B0-----:R-:W2:Y:S04]  /*77f10*/  LDL.LU R16, [R1+0xcf0] ;  /* 0x000cf00001107983 */ /* 0x001ea80000300800 */
[----:B------:R-:W2:Y:S04]  /*77f20*/  LDL.LU R17, [R1+0xcf4] ;  /* 0x000cf40001117983 */ /* 0x000ea80000300800 */
[----:B------:R-:W2:Y:S04]  /*77f30*/  LDL.LU R18, [R1+0xcf8] ;  /* 0x000cf80001127983 */ /* 0x000ea80000300800 */
[----:B------:R-:W2:Y:S01]  /*77f40*/  LDL.LU R19, [R1+0xcfc] ;  /* 0x000cfc0001137983 */ /* 0x000ea20000300800 */
[----:B------:R-:W-:-:S02]  /*77f50*/  IMAD.MOV.U32 R26, RZ, RZ, R28 ;  /* 0x000000ffff1a7224 */ /* 0x000fc400078e001c */
[----:B------:R-:W-:-:S07]  /*77f60*/  IMAD.MOV.U32 R27, RZ, RZ, R24 ;  /* 0x000000ffff1b7224 */ /* 0x000fce00078e0018 */
[----:B--2---:R-:W-:Y:S01]  /*77f70*/  HMMA.16816.F32.BF16 R24, R20, R26, R16 ;  /* 0x0000001a1418723c */ /* 0x004fe20000041810 */
[----:B------:R-:W-:Y:S02]  /*77f80*/  IMAD.MOV.U32 R19, RZ, RZ, R4 ;  /* 0x000000ffff137224 */ /* 0x000fe400078e0004 */
[----:B------:R-:W-:-:S15]  /*77f90*/  IMAD.MOV.U32 R18, RZ, RZ, R5 ;  /* 0x000000ffff127224 */ /* 0x000fde00078e0005 */
[----:B------:R-:W-:Y:S01]  /*77fa0*/  NOP ;  /* 0x0000000000007918 */ /* 0x000fe20000000000 */
[----:B------:R-:W-:Y:S04]  /*77fb0*/  STL.64 [R1+0xd00], R24 ;  /* 0x000d001801007387 */ /* 0x000fe80000100a00 */
[----:B------:R-:W-:Y:S04]  /*77fc0*/  STL.64 [R1+0xd08], R26 ;  /* 0x000d081a01007387 */ /* 0x000fe80000100a00 */
        /* <DEDUP_REMOVED lines=12> */
[----:B---3--:R-:W-:-:S02]  /*78090*/  IMAD.MOV.U32 R6, RZ, RZ, R14 ;  /* 0x000000ffff067224 */ /* 0x008fc400078e000e */
[----:B----4-:R-:W-:-:S05]  /*780a0*/  IMAD.MOV.U32 R7, RZ, RZ, R13 ;  /* 0x000000ffff077224 */ /* 0x010fca00078e000d */
[----:B------:R0:W-:Y:S04]  /*780b0*/  STL.64 [R1+0xbc18], R6 ;  /* 0x00bc180601007387 */ /* 0x0001e80000100a00 */
[----:B------:R-:W2:Y:S04]  /*780c0*/  LDL.64 R14, [R1+0x58] ;  /* 0x00005800010e7983 */ /* 0x000ea80000100a00 */
[----:B--2---:R1:W-:Y:S04]  /*780d0*/  STL.64 [R1+0xbc88], R14 ;  /* 0x00bc880e01007387 */ /* 0x0043e80000100a00 */
[----:B------:R-:W2:Y:S04]  /*780e0*/  LDL.LU R24, [R1+0x5e0] ;  /* 0x0005e00001187983 */ /* 0x000ea80000300800 */
[----:B------:R-:W2:Y:S04]  /*780f0*/  LDL.LU R25, [R1+0x5e4] ;  /* 0x0005e40001197983 */ /* 0x000ea80000300800 */
[----:B------:R-:W3:Y:S04]  /*78100*/  LDL.LU R26, [R1+0x5e8] ;  /* 0x0005e800011a7983 */ /* 0x000ee80000300800 */
[----:B------:R-:W3:Y:S01]  /*78110*/  LDL.LU R27, [R1+0x5ec] ;  /* 0x0005ec00011b7983 */ /* 0x000ee20000300800 */
[----:B0-----:R-:W-:-:S03]  /*78120*/  IMAD.MOV.U32 R6, RZ, RZ, R12 ;  /* 0x000000ffff067224 */ /* 0x001fc600078e000c */
[----:B------:R-:W4:Y:S04]  /*78130*/  LDL.LU R12, [R1+0xce0] ;  /* 0x000ce000010c7983 */ /* 0x000f280000300800 */
[----:B------:R-:W4:Y:S01]  /*78140*/  LDL.LU R13, [R1+0xce4] ;  /* 0x000ce400010d7983 */ /* 0x000f220000300800 */
[----:B------:R-:W-:-:S03]  /*78150*/  IMAD.MOV.U32 R7, RZ, RZ, R9 ;  /* 0x000000ffff077224 */ /* 0x000fc600078e0009 */
[----:B-1----:R-:W4:Y:S04]  /*78160*/  LDL.LU R14, [R1+0xce8] ;  /* 0x000ce800010e7983 */ /* 0x002f280000300800 */
[----:B------:R-:W4:Y:S04]  /*78170*/  LDL.LU R15, [R1+0xcec] ;  /* 0x000cec00010f7983 */ /* 0x000f280000300800 */
[----:B------:R-:W4:Y:S04]  /*78180*/  LDL.64 R10, [R1+0x68] ;  /* 0x00006800010a7983 */ /* 0x000f280000100a00 */
        /* <DEDUP_REMOVED lines=35> */
[----:B------:R-:W-:Y:S02]  /*783c0*/  IMAD.MOV.U32 R9, RZ, RZ, R11 ;  /* 0x000000ffff097224 */ /* 0x000fe400078e000b */
[----:B------:R-:W4:Y:S01]  /*783d0*/  LDL.LU.64 R10, [R1+0xbc80] ;  /* 0x00bc8000010a7983 */ /* 0x000f220000300a00 */
[----:B------:R-:W-:Y:S02]  /*783e0*/  IMAD.MOV.U32 R6, RZ, RZ, R8 ;  /* 0x000000ffff067224 */ /* 0x000fe400078e0008 */
        /* <DEDUP_REMOVED lines=12> */
[----:B------:R-:W2:Y:S01]  /*784b0*/  LDL.LU R25, [R1+0xbc58] ;  /* 0x00bc580001197983 */ /* 0x000ea20000300800 */
[----:B------:R-:W-:-:S02]  /*784c0*/  IMAD.MOV.U32 R28, RZ, RZ, R14 ;  /* 0x000000ffff1c7224 */ /* 0x000fc400078e000e */
[----:B------:R-:W-:-:S10]  /*784d0*/  IMAD.MOV.U32 R24, RZ, RZ, R15 ;  /* 0x000000ffff187224 */ /* 0x000fd400078e000f */
        /* <DEDUP_REMOVED lines=38> */
[----:B------:R-:W4:Y:S04]  /*78740*/  LDL.LU.64 R4, [R1+0xbbe8] ;  /* 0x00bbe80001047983 */ /* 0x000f280000300a00 */
[----:B------:R0:W-:Y:S04]  /*78750*/  STL.64 [R1+0xbb68], R26 ;  /* 0x00bb681a01007387 */ /* 0x0001e80000100a00 */
[----:B------:R-:W-:Y:S04]  /*78760*/  STL.64 [R1+0xbb60], R24 ;  /* 0x00bb601801007387 */ /* 0x000fe80000100a00 */
[----:B0-----:R-:W2:Y:S04]  /*78770*/  LDL R26, [R1+0xc8] ;  /* 0x0000c800011a7983 */ /* 0x001ea80000100800 */
[----:B------:R-:W2:Y:S01]  /*78780*/  LDL R27, [R1+0xcc] ;  /* 0x0000cc00011b7983 */ /* 0x000ea20000100800 */
[----:B----4-:R-:W-:-:S15]  /*78790*/  HMMA.16816.F32.BF16 R4, R12, R10, R4 ;  /* 0x0000000a0c04723c */ /* 0x010fde0000041804 */
[----:B------:R-:W-:-:S04]  /*787a0*/  NOP ;  /* 0x0000000000007918 */ /* 0x000fc80000000000 */
[----:B------:R-:W-:Y:S04]  /*787b0*/  STL.64 [R1+0x520], R4 ;  /* 0x0005200401007387 */ /* 0x000fe80000100a00 */
[----:B------:R0:W-:Y:S04]  /*787c0*/  STL.64 [R1+0x528], R6 ;  /* 0x0005280601007387 */ /* 0x0001e80000100a00 */
[----:B0-----:R-:W3:Y:S04]  /*787d0*/  LDL.LU.64 R6, [R1+0xbbe0] ;  /* 0x00bbe00001067983 */ /* 0x001ee80000300a00 */
[----:B------:R-:W-:Y:S01]  /*787e0*/  STL.64 [R1+0xbb00], R10 ;  /* 0x00bb000a01007387 */ /* 0x000fe20000100a00 */
[----:B---3--:R-:W-:-:S15]  /*787f0*/  HMMA.16816.F32.BF16 R16, R12, R6, R16 ;  /* 0x000000060c10723c */ /* 0x008fde0000041810 */
[----:B------:R-:W-:-:S04]  /*78800*/  NOP ;  /* 0x0000000000007918 */ /* 0x000fc80000000000 */
[----:B------:R-:W-:Y:S04]  /*78810*/  STL.64 [R1+0x510], R16 ;  /* 0x0005101001007387 */ /* 0x000fe80000100a00 */
[----:B------:R0:W-:Y:S04]  /*78820*/  STL.64 [R1+0x518], R18 ;  /* 0x0005181201007387 */ /* 0x0001e80000100a00 */
[----:B0-----:R-:W3:Y:S04]  /*78830*/  LDL.LU.64 R18, [R1+0xbbd8] ;  /* 0x00bbd80001127983 */ /* 0x001ee80000300a00 */
[----:B------:R0:W-:Y:S04]  /*78840*/  STL.64 [R1+0xbb78], R6 ;  /* 0x00bb780601007387 */ /* 0x0001e80000100a00 */
[----:B------:R-:W2:Y:S04]  /*78850*/  LDL.LU R4, [R1+0x4f0] ;  /* 0x0004f00001047983 */ /* 0x000ea80000300800 */
[----:B------:R-:W2:Y:S04]  /*78860*/  LDL.LU R5, [R1+0x4f4] ;  /* 0x0004f40001057983 */ /* 0x000ea80000300800 */
[----:B0-----:R-:W2:Y:S04]  /*78870*/  LDL.LU R6, [R1+0x4f8] ;  /* 0x0004f80001067983 */ /* 0x001ea80000300800 */
[----:B------:R-:W2:Y:S04]  /*78880*/  LDL.LU R7, [R1+0x4fc] ;  /* 0x0004fc0001077983 */ /* 0x000ea80000300800 */
[----:B------:R-:W4:Y:S01]  /*78890*/  LDL.64 R10, [R1+0x8] ;  /* 0x00000800010a7983 */ /* 0x000f220000100a00 */
[C---:B---3--:R-:W-:Y:S08]  /*788a0*/  HMMA.16816.F32.BF16 R16, R12.reuse, R18, R20 ;  /* 0x000000120c10723c */ /* 0x048ff00000041814 */
[----:B--2---:R-:W-:Y:S01]  /*788b0*/  HMMA.16816.F32.BF16 R24, R12, R26, R4 ;  /* 0x0000001a0c18723c */ /* 0x004fe20000041804 */
[----:B----4-:R-:W-:Y:S04]  /*788c0*/  STL.64 [R1+0xbb18], R10 ;  /* 0x00bb180a01007387 */ /* 0x010fe80000100a00 */
[----:B------:R-:W2:Y:S04]  /*788d0*/  LDL.LU.64 R22, [R1+0xbbd0] ;  /* 0x00bbd00001167983 */ /* 0x000ea80000300a00 */
[----:B------:R-:W2:Y:S04]  /*788e0*/  LDL.LU.64 R20, [R1+0xbbc8] ;  /* 0x00bbc80001147983 */ /* 0x000ea80000300a00 */
[----:B------:R-:W-:Y:S04]  /*788f0*/  STL.64 [R1+0x500], R16 ;  /* 0x0005001001007387 */ /* 0x000fe80000100a00 */
[----:B------:R0:W-:Y:S04]  /*78900*/  STL.64 [R1+0x508], R18 ;  /* 0x0005081201007387 */ /* 0x0001e80000100a00 */
[----:B0-----:R-:W2:Y:S04]  /*78910*/  LDL.LU.64 R18, [R1+0xbbc0] ;  /* 0x00bbc00001127983 */ /* 0x001ea80000300a00 */
[----:B------:R-:W3:Y:S04]  /*78920*/  LDL.LU.64 R16, [R1+0xbbb8] ;  /* 0x00bbb80001107983 */ /* 0x000ee80000300a00 */
[----:B------:R-:W4:Y:S04]  /*78930*/  LDL.LU R4, [R1+0x4a0] ;  /* 0x0004a00001047983 */ /* 0x000f280000300800 */
[----:B------:R-:W-:Y:S04]  /*78940*/  STL.64 [R1+0x4f0], R24 ;  /* 0x0004f01801007387 */ /* 0x000fe80000100a00 */
[----:B------:R-:W-:Y:S04]  /*78950*/  STL.64 [R1+0x4f8], R26 ;  /* 0x0004f81a01007387 */ /* 0x000fe80000100a00 */
[----:B------:R-:W4:Y:S04]  /*78960*/  LDL.LU R5, [R1+0x4a4] ;  /* 0x0004a40001057983 */ /* 0x000f280000300800 */
[----:B------:R-:W2:Y:S04]  /*78970*/  LDL.LU R6, [R1+0x4a8] ;  /* 0x0004a80001067983 */ /* 0x000ea80000300800 */
[----:B------:R-:W2:Y:S04]  /*78980*/  LDL.LU R7, [R1+0x4ac] ;  /* 0x0004ac0001077983 */ /* 0x000ea80000300800 */
[----:B--2---:R3:W-:Y:S04]  /*78990*/  STL.64 [R1+0xbb88], R6 ;  /* 0x00bb880601007387 */ /* 0x0047e80000100a00 */
[----:B----4-:R-:W-:Y:S01]  /*789a0*/  STL.64 [R1+0xbb80], R4 ;  /* 0x00bb800401007387 */ /* 0x010fe20000100a00 */
[----:B---3--:R-:W-:-:S02]  /*789b0*/  IMAD.MOV.U32 R6, RZ, RZ, R17 ;  /* 0x000000ffff067224 */ /* 0x008fc400078e0011 */
[----:B------:R-:W-:-:S05]  /*789c0*/  IMAD.MOV.U32 R7, RZ, RZ, R16 ;  /* 0x000000ffff077224 */ /* 0x000fca00078e0010 */
[----:B------:R0:W-:Y:S04]  /*789d0*/  STL.64 [R1+0xbb98], R6 ;  /* 0x00bb980601007387 */ /* 0x0001e80000100a00 */
[----:B0-----:R-:W2:Y:S01]  /*789e0*/  LDL.64 R6, [R1+0x98] ;  /* 0x0000980001067983 */ /* 0x001ea20000100a00 */
[----:B------:R-:W-:Y:S01]  /*789f0*/  HMMA.16816.F32.BF16 R16, R12, R18, R20 ;  /* 0x000000120c10723c */ /* 0x000fe20000041814 */
[----:B------:R-:W-:Y:S02]  /*78a00*/  IMAD.MOV.U32 R22, RZ, RZ, R29 ;  /* 0x000000ffff167224 */ /* 0x000fe400078e001d */
[----:B------:R-:W-:Y:S01]  /*78a10*/  IMAD.MOV.U32 R23, RZ, RZ, R9 ;  /* 0x000000ffff177224 */ /* 0x000fe200078e0009 */
[----:B--2---:R0:W-:-:S15]  /*78a20*/  STL.64 [R1+0xbbb0], R6 ;  /* 0x00bbb00601007387 */ /* 0x0041de0000100a00 */
[----:B------:R1:W-:Y:S04]  /*78a30*/  STL.64 [R1+0x4e0], R16 ;  /* 0x0004e01001007387 */ /* 0x0003e80000100a00 */
[----:B------:R2:W-:Y:S04]  /*78a40*/  STL.64 [R1+0x4e8], R18 ;  /* 0x0004e81201007387 */ /* 0x0005e80000100a00 */
[----:B------:R-:W3:Y:S04]  /*78a50*/  LDL.LU R4, [R1+0x4d0] ;  /* 0x0004d00001047983 */ /* 0x000ee80000300800 */
[----:B------:R-:W3:Y:S04]  /*78a60*/  LDL.LU R5, [R1+0x4d4] ;  /* 0x0004d40001057983 */ /* 0x000ee80000300800 */
[----:B0-----:R-:W3:Y:S04]  /*78a70*/  LDL.LU R6, [R1+0x4d8] ;  /* 0x0004d80001067983 */ /* 0x001ee80000300800 */
[----:B------:R-:W3:Y:S04]  /*78a80*/  LDL.LU R7, [R1+0x4dc] ;  /* 0x0004dc0001077983 */ /* 0x000ee80000300800 */
[----:B-1----:R-:W4:Y:S04]  /*78a90*/  LDL.LU R16, [R1+0x480] ;  /* 0x0004800001107983 */ /* 0x002f280000300800 */
[----:B------:R-:W4:Y:S04]  /*78aa0*/  LDL.LU R17, [R1+0x484] ;  /* 0x0004840001117983 */ /* 0x000f280000300800 */
[----:B--2---:R-:W2:Y:S04]  /*78ab0*/  LDL.LU R18, [R1+0x488] ;  /* 0x0004880001127983 */ /* 0x004ea80000300800 */
[----:B------:R-:W2:Y:S04]  /*78ac0*/  LDL.LU R19, [R1+0x48c] ;  /* 0x00048c0001137983 */ /* 0x000ea80000300800 */
[----:B------:R0:W-:Y:S04]  /*78ad0*/  STL.64 [R1+0xbb70], R22 ;  /* 0x00bb701601007387 */ /* 0x0001e80000100a00 */
[----:B0-----:R-:W2:Y:S04]  /*78ae0*/  LDL.64 R22, [R1+0x78] ;  /* 0x0000780001167983 */ /* 0x001ea80000100a00 */
        /* <DEDUP_REMOVED lines=16> */
[----:B----4-:R-:W-:Y:S04]  /*78bf0*/  STL.64 [R1+0xbb48], R16 ;  /* 0x00bb481001007387 */ /* 0x010fe80000100a00 */
[----:B------:R-:W4:Y:S01]  /*78c00*/  LDL.64 R10, [R1+0x18] ;  /* 0x00001800010a7983 */ /* 0x000f220000100a00 */
[----:B0-----:R-:W-:-:S03]  /*78c10*/  IMAD.MOV.U32 R18, RZ, RZ, R8 ;  /* 0x000000ffff127224 */ /* 0x001fc600078e0008 */
[----:B----4-:R0:W-:Y:S02]  /*78c20*/  STL.64 [R1+0xbb30], R10 ;  /* 0x00bb300a01007387 */ /* 0x0101e40000100a00 */
[----:B0-----:R-:W-:Y:S02]  /*78c30*/  IMAD.MOV.U32 R10, RZ, RZ, R2 ;  /* 0x000000ffff0a7224 */ /* 0x001fe400078e0002 */
[----:B------:R-:W-:-:S07]  /*78c40*/  IMAD.MOV.U32 R11, RZ, RZ, R0 ;  /* 0x000000ffff0b7224 */ /* 0x000fce00078e0000 */
[----:B---3--:R-:W-:Y:S01]  /*78c50*/  HMMA.16816.F32.BF16 R8, R12, R10, R4 ;  /* 0x0000000a0c08723c */ /* 0x008fe20000041804 */
[----:B------:R-:W2:-:S15]  /*78c60*/  LDL.LU.64 R6, [R1+0xbbb0] ;  /* 0x00bbb00001067983 */ /* 0x000e9e0000300a00 */
[----:B------:R-:W-:-:S03]  /*78c70*/  NOP ;  /* 0x0000000000007918 */ /* 0x000fc60000000000 */
[----:B------:R-:W-:Y:S04]  /*78c80*/  STL.64 [R1+0x4d0], R8 ;  /* 0x0004d00801007387 */ /* 0x000fe80000100a00 */
[----:B------:R0:W-:Y:S04]  /*78c90*/  STL.64 [R1+0x4d8], R10 ;  /* 0x0004d80a01007387 */ /* 0x0001e80000100a00 */
[----:B0-----:R-:W3:Y:S01]  /*78ca0*/  LDL.64 R10, [R1+0x28] ;  /* 0x00002800010a7983 */ /* 0x001ee20000100a00 */
[----:B--2---:R-:W-:Y:S01]  /*78cb0*/  HMMA.16816.F32.BF16 R20, R12, R6, R20 ;  /* 0x000000060c14723c */ /* 0x004fe20000041814 */
[----:B------:R-:W-:-:S02]  /*78cc0*/  IMAD.MOV.U32 R2, RZ, RZ, R6 ;  /* 0x000000ffff027224 */ /* 0x000fc400078e0006 */
[----:B------:R-:W-:Y:S01]  /*78cd0*/  IMAD.MOV.U32 R0, RZ, RZ, R7 ;  /* 0x000000ffff007224 */ /* 0x000fe200078e0007 */
[----:B---3--:R0:W-:Y:S04]  /*78ce0*/  STL.64 [R1+0xbb58], R10 ;  /* 0x00bb580a01007387 */ /* 0x0081e80000100a00 */
[----:B------:R-:W2:Y:S04]  /*78cf0*/  LDL.LU R8, [R1+0xc30] ;  /* 0x000c300001087983 */ /* 0x000ea80000300800 */
[----:B------:R-:W2:Y:S04]  /*78d00*/  LDL.LU R9, [R1+0xc34] ;  /* 0x000c340001097983 */ /* 0x000ea80000300800 */
[----:B0-----:R-:W2:Y:S04]  /*78d10*/  LDL.LU R10, [R1+0xc38] ;  /* 0x000c3800010a7983 */ /* 0x001ea80000300800 */
[----:B------:R-:W2:Y:S04]  /*78d20*/  LDL.LU R11, [R1+0xc3c] ;  /* 0x000c3c00010b7983 */ /* 0x000ea80000300800 */
        /* <DEDUP_REMOVED lines=16> */
[----:B0-----:R-:W3:Y:S01]  /*78e30*/  LDL.LU.64 R6, [R1+0xbb78] ;  /* 0x00bb780001067983 */ /* 0x001ee20000300a00 */
[----:B------:R-:W-:Y:S02]  /*78e40*/  IMAD.MOV.U32 R4, RZ, RZ, R22 ;  /* 0x000000ffff047224 */ /* 0x000fe400078e0016 */
[----:B------:R-:W-:-:S02]  /*78e50*/  IMAD.MOV.U32 R19, RZ, RZ, R3 ;  /* 0x000000ffff137224 */ /* 0x000fc400078e0003 */
[----:B------:R-:W-:Y:S02]  /*78e60*/  IMAD.MOV.U32 R3, RZ, RZ, R23 ;  /* 0x000000ffff037224 */ /* 0x000fe400078e0017 */
[----:B------:R-:W4:Y:S04]  /*78e70*/  LDL.LU.64 R22, [R1+0xbb70] ;  /* 0x00bb700001167983 */ /* 0x000f280000300a00 */
[----:B---3--:R-:W-:Y:S04]  /*78e80*/  STL.64 [R1+0xbb10], R6 ;  /* 0x00bb100601007387 */ /* 0x008fe80000100a00 */
[----:B------:R0:W-:Y:S04]  /*78e90*/  STL [R1+0xbb08], R4 ;  /* 0x00bb080401007387 */ /* 0x0001e80000100800 */
[----:B0-----:R-:W3:Y:S04]  /*78ea0*/  LDL.LU R4, [R1+0x3e0] ;  /* 0x0003e00001047983 */ /* 0x001ee80000300800 */
[----:B------:R-:W3:Y:S04]  /*78eb0*/  LDL.LU R5, [R1+0x3e4] ;  /* 0x0003e40001057983 */ /* 0x000ee80000300800 */
[----:B------:R-:W2:Y:S04]  /*78ec0*/  LDL.LU R6, [R1+0x3e8] ;  /* 0x0003e80001067983 */ /* 0x000ea80000300800 */
[----:B------:R-:W2:Y:S01]  /*78ed0*/  LDL.LU R7, [R1+0x3ec] ;  /* 0x0003ec0001077983 */ /* 0x000ea20000300800 */
[C---:B----4-:R-:W-:Y:S03]  /*78ee0*/  HMMA.16816.F32.BF16 R20, R12.reuse, R22, R24 ;  /* 0x000000160c14723c */ /* 0x050fe60000041818 */
[----:B--2---:R-:W-:Y:S04]  /*78ef0*/  STL.64 [R1+0xbb28], R6 ;  /* 0x00bb280601007387 */ /* 0x004fe80000100a00 */
[----:B---3--:R0:W-:Y:S04]  /*78f00*/  STL.64 [R1+0xbb20], R4 ;  /* 0x00bb200401007387 */ /* 0x0081e80000100a00 */
[----:B0-----:R-:W2:Y:S04]  /*78f10*/  LDL.LU R4, [R1+0x3f0] ;  /* 0x0003f00001047983 */ /* 0x001ea80000300800 */
[----:B------:R-:W2:Y:S04]  /*78f20*/  LDL.LU R5, [R1+0x3f4] ;  /* 0x0003f40001057983 */ /* 0x000ea80000300800 */
[----:B------:R-:W2:Y:S04]  /*78f30*/  LDL.LU R6, [R1+0x3f8] ;  /* 0x0003f80001067983 */ /* 0x000ea80000300800 */
[----:B------:R-:W2:Y:S04]  /*78f40*/  LDL.LU R7, [R1+0x3fc] ;  /* 0x0003fc0001077983 */ /* 0x000ea80000300800 */
[----:B------:R-:W3:Y:S04]  /*78f50*/  LDL.LU.64 R26, [R1+0xbb68] ;  /* 0x00bb6800011a7983 */ /* 0x000ee80000300a00 */
[----:B------:R-:W4:Y:S04]  /*78f60*/  LDL.LU.64 R24, [R1+0xbb60] ;  /* 0x00bb600001187983 */ /* 0x000f280000300a00 */
[----:B------:R-:W-:Y:S04]  /*78f70*/  STL.64 [R1+0x490], R20 ;  /* 0x0004901401007387 */ /* 0x000fe80000100a00 */
[----:B------:R-:W-:Y:S01]  /*78f80*/  STL.64 [R1+0x498], R22 ;  /* 0x0004981601007387 */ /* 0x000fe20000100a00 */
[----:B------:R-:W-:Y:S03]  /*78f90*/  HMMA.16816.F32.BF16 R16, R12, R18, R8 ;  /* 0x000000120c10723c */ /* 0x000fe60000041808 */
[----:B----4-:R-:W0:Y:S04]  /*78fa0*/  LDSM.16.MT88.4 R20, [R25+UR5+0x4280] ;  /* 0x004280051914783b */ /* 0x010e280008004200 */
[----:B0-----:R-:W-:Y:S04]  /*78fb0*/  STL.64 [R1+0xba28], R22 ;  /* 0x00ba281601007387 */ /* 0x001fe80000100a00 */
[----:B------:R-:W-:Y:S04]  /*78fc0*/  STL.64 [R1+0xba20], R20 ;  /* 0x00ba201401007387 */ /* 0x000fe80000100a00 */
[----:B------:R-:W4:Y:S04]  /*78fd0*/  LDL.LU.64 R10, [R1+0xbb58] ;  /* 0x00bb5800010a7983 */ /* 0x000f280000300a00 */
[----:B------:R-:W-:Y:S04]  /*78fe0*/  STL.64 [R1+0x11b0], R16 ;  /* 0x0011b01001007387 */ /* 0x000fe80000100a00 */
[----:B------:R0:W-:Y:S04]  /*78ff0*/  STL.64 [R1+0x11b8], R18 ;  /* 0x0011b81201007387 */ /* 0x0001e80000100a00 */
[----:B0-----:R-:W2:Y:S04]  /*79000*/  LDL.LU.64 R18, [R1+0xbb50] ;  /* 0x00bb500001127983 */ /* 0x001ea80000300a00 */
[----:B------:R-:W2:Y:S01]  /*79010*/  LDL.LU.64 R16, [R1+0xbb48] ;  /* 0x00bb480001107983 */ /* 0x000ea20000300a00 */
[----:B------:R-:W-:-:S02]  /*79020*/  IMAD.MOV.U32 R22, RZ, RZ, R28 ;  /* 0x000000ffff167224 */ /* 0x000fc400078e001c */
[----:B------:R-:W-:-:S07]  /*79030*/  IMAD.MOV.U32 R23, RZ, RZ, R24 ;  /* 0x000000ffff177224 */ /* 0x000fce00078e0018 */
[----:B--2---:R-:W-:Y:S01]  /*79040*/  HMMA.16816.F32.BF16 R12, R12, R22, R16 ;  /* 0x000000160c0c723c */ /* 0x004fe20000041810 */
[----:B------:R-:W4:Y:S04]  /*79050*/  LDL.LU.64 R18, [R1+0xbb40] ;  /* 0x00bb400001127983 */ /* 0x000f280000300a00 */
[----:B------:R-:W4:-:S14]  /*79060*/  LDL.LU.64 R16, [R1+0xbb38] ;  /* 0x00bb380001107983 */ /* 0x000f1c0000300a00 */
[----:B------:R0:W-:Y:S04]  /*79070*/  STL.64 [R1+0x480], R12 ;  /* 0x0004800c01007387 */ /* 0x0001e80000100a00 */
[----:B------:R1:W-:Y:S04]  /*79080*/  STL.64 [R1+0x488], R14 ;  /* 0x0004880e01007387 */ /* 0x0003e80000100a00 */
[----:B0-----:R-:W2:Y:S04]  /*79090*/  LDL.LU R12, [R1+0x3c0] ;  /* 0x0003c000010c7983 */ /* 0x001ea80000300800 */
[----:B------:R-:W2:Y:S04]  /*790a0*/  LDL.LU R13, [R1+0x3c4] ;  /* 0x0003c400010d7983 */ /* 0x000ea80000300800 */
[----:B-1----:R-:W2:Y:S04]  /*790b0*/  LDL.LU R14, [R1+0x3c8] ;  /* 0x0003c800010e7983 */ /* 0x002ea80000300800 */
[----:B------:R-:W2:Y:S04]  /*790c0*/  LDL.LU R15, [R1+0x3cc] ;  /* 0x0003cc00010f7983 */ /* 0x000ea80000300800 */
[----:B------:R0:W-:Y:S04]  /*790d0*/  STL.64 [R1+0xba40], R22 ;  /* 0x00ba401601007387 */ /* 0x0001e80000100a00 */
[----:B------:R-:W4:Y:S04]  /*790e0*/  LDL.LU R20, [R1+0x400] ;  /* 0x0004000001147983 */ /* 0x000f280000300800 */
[----:B------:R-:W4:Y:S04]  /*790f0*/  LDL.LU R21, [R1+0x404] ;  /* 0x0004040001157983 */ /* 0x000f280000300800 */
[----:B0-----:R-:W4:Y:S04]  /*79100*/  LDL.LU R22, [R1+0x408] ;  /* 0x0004080001167983 */ /* 0x001f280000300800 */
[----:B------:R-:W4:Y:S02]  /*79110*/  LDL.LU R23, [R1+0x40c] ;  /* 0x00040c0001177983 */ /* 0x000f240000300800 */
[----:B----4-:R-:W-:-:S15]  /*79120*/  HMMA.16816.F32.BF16 R20, R16, R10, R20 ;  /* 0x0000000a1014723c */ /* 0x010fde0000041814 */
[----:B------:R-:W-:-:S04]  /*79130*/  NOP ;  /* 0x0000000000007918 */ /* 0x000fc80000000000 */
[----:B------:R0:W-:Y:S04]  /*79140*/  STL.64 [R1+0x400], R20 ;  /* 0x0004001401007387 */ /* 0x0001e80000100a00 */
[----:B------:R-:W-:Y:S01]  /*79150*/  STL.64 [R1+0x408], R22 ;  /* 0x0004081601007387 */ /* 0x000fe20000100a00 */
[----:B0-----:R-:W-:Y:S02]  /*79160*/  IMAD.MOV.U32 R21, RZ, RZ, R10 ;  /* 0x000000ffff157224 */ /* 0x001fe400078e000a */
[----:B------:R-:W-:Y:S02]  /*79170*/  IMAD.MOV.U32 R20, RZ, RZ, R11 ;  /* 0x000000ffff147224 */ /* 0x000fe400078e000b */
        /* <DEDUP_REMOVED lines=14> */
[----:B0-----:R-:W4:Y:S04]  /*79260*/  LDL.LU.64 R6, [R1+0xbb10] ;  /* 0x00bb100001067983 */ /* 0x001f280000300a00 */
[----:B------:R-:W2:Y:S01]  /*79270*/  LDL.LU R4, [R1+0xbb08] ;  /* 0x00bb080001047983 */ /* 0x000ea20000300800 */
[----:B------:R-:W-:-:S02]  /*79280*/  IMAD.MOV.U32 R23, RZ, RZ, R10 ;  /* 0x000000ffff177224 */ /* 0x000fc400078e000a */
[----:B------:R-:W-:Y:S02]  /*79290*/  IMAD.MOV.U32 R22, RZ, RZ, R11 ;  /* 0x000000ffff167224 */ /* 0x000fe400078e000b */
[----:B------:R-:W3:Y:S04]  /*792a0*/  LDL.LU.64 R10, [R1+0xbb00] ;  /* 0x00bb0000010a7983 */ /* 0x000ee80000300a00 */
[----:B------:R0:W-:Y:S04]  /*792b0*/  STL.64 [R1+0xba68], R22 ;  /* 0x00ba681601007387 */ /* 0x0001e80000100a00 */
[----:B------:R1:W-:Y:S01]  /*792c0*/  STL.64 [R1+0xba60], R20 ;  /* 0x00ba601401007387 */ /* 0x0003e20000100a00 */
[----:B0-----:R-:W-:-:S02]  /*792d0*/  IMAD.MOV.U32 R23, RZ, RZ, R3 ;  /* 0x000000ffff177224 */ /* 0x001fc400078e0003 */
[----:B--2---:R-:W-:-:S05]  /*792e0*/  IMAD.MOV.U32 R22, RZ, RZ, R4 ;  /* 0x000000ffff167224 */ /* 0x004fca00078e0004 */
[----:B------:R0:W-:Y:S04]  /*792f0*/  STL.64 [R1+0xba78], R22 ;  /* 0x00ba781601007387 */ /* 0x0001e80000100a00 */
[----:B-1----:R-:W2:Y:S04]  /*79300*/  LDL.LU R20, [R1+0x3d0] ;  /* 0x0003d00001147983 */ /* 0x002ea80000300800 */
[----:B------:R-:W2:Y:S04]  /*79310*/  LDL.LU R21, [R1+0x3d4] ;  /* 0x0003d40001157983 */ /* 0x000ea80000300800 */
[----:B0-----:R-:W2:Y:S04]  /*79320*/  LDL.LU R22, [R1+0x3d8] ;  /* 0x0003d80001167983 */ /* 0x001ea80000300800 */
[----:B------:R-:W2:Y:S01]  /*79330*/  LDL.LU R23, [R1+0x3dc] ;  /* 0x0003dc0001177983 */ /* 0x000ea20000300800 */
[C---:B---3--:R-:W-:Y:S03]  /*79340*/  HMMA.16816.F32.BF16 R12, R16.reuse, R10, R12 ;  /* 0x0000000a100c723c */ /* 0x048fe6000004180c */
[----:B------:R-:W-:Y:S04]  /*79350*/  STL.64 [R1+0xbae8], R26 ;  /* 0x00bae81a01007387 */ /* 0x000fe80000100a00 */
[----:B------:R-:W-:Y:S01]  /*79360*/  STL [R1+0xbae0], R25 ;  /* 0x00bae01901007387 */ /* 0x000fe20000100800 */
[----:B--2---:R-:W-:-:S15]  /*79370*/  HMMA.16816.F32.BF16 R20, R16, R26, R20 ;  /* 0x0000001a1014723c */ /* 0x004fde0000041814 */
[----:B------:R-:W-:-:S04]  /*79380*/  NOP ;  /* 0x0000000000007918 */ /* 0x000fc80000000000 */
[----:B------:R-:W-:Y:S04]  /*79390*/  STL.64 [R1+0x3d0], R20 ;  /* 0x0003d01401007387 */ /* 0x000fe80000100a00 */
[----:B------:R-:W-:Y:S04]  /*793a0*/  STL.64 [R1+0x3d8], R22 ;  /* 0x0003d81601007387 */ /* 0x000fe80000100a00 */
[----:B------:R0:W-:Y:S04]  /*793b0*/  STL.64 [R1+0xba80], R10 ;  /* 0x00ba800a01007387 */ /* 0x0001e80000100a00 */
[----:B------:R-:W2:Y:S04]  /*793c0*/  LDL.LU R8, [R1+0xb50] ;  /* 0x000b500001087983 */ /* 0x000ea80000300800 */
[----:B------:R-:W-:Y:S04]  /*793d0*/  STL.64 [R1+0x3c0], R12 ;  /* 0x0003c00c01007387 */ /* 0x000fe80000100a00 */
[----:B------:R-:W-:Y:S04]  /*793e0*/  STL.64 [R1+0x3c8], R14 ;  /* 0x0003c80e01007387 */ /* 0x000fe80000100a00 */
        /* <DEDUP_REMOVED lines=13> */
[----:B--2---:R-:W-:Y:S04]  /*794c0*/  STL.64 [R1+0xbaf8], R26 ;  /* 0x00baf81a01007387 */ /* 0x004fe80000100a00 */
[----:B------:R0:W-:Y:S04]  /*794d0*/  STL.64 [R1+0xbaf0], R24 ;  /* 0x00baf01801007387 */ /* 0x0001e80000100a00 */
[----:B0-----:R-:W4:Y:S04]  /*794e0*/  LDL.LU R24, [R1+0x3b0] ;  /* 0x0003b00001187983 */ /* 0x001f280000300800 */
[----:B------:R-:W4:Y:S04]  /*794f0*/  LDL.LU R25, [R1+0x3b4] ;  /* 0x0003b40001197983 */ /* 0x000f280000300800 */
[----:B------:R-:W4:Y:S04]  /*79500*/  LDL.LU R26, [R1+0x3b8] ;  /* 0x0003b800011a7983 */ /* 0x000f280000300800 */
[----:B------:R-:W4:Y:S04]  /*79510*/  LDL.LU R27, [R1+0x3bc] ;  /* 0x0003bc00011b7983 */ /* 0x000f280000300800 */
[----:B------:R-:W2:Y:S04]  /*79520*/  LDL.64 R14, [R1+0x38] ;  /* 0x00003800010e7983 */ /* 0x000ea80000100a00 */
[----:B---3--:R0:W-:Y:S04]  /*79530*/  STL.64 [R1+0xbaa0], R10 ;  /* 0x00baa00a01007387 */ /* 0x0081e80000100a00 */
[----:B------:R1:W-:Y:S04]  /*79540*/  STL.64 [R1+0xba98], R8 ;  /* 0x00ba980801007387 */ /* 0x0003e80000100a00 */
[----:B0-----:R-:W3:Y:S01]  /*79550*/  LDL.64 R10, [R1+0xa8] ;  /* 0x0000a800010a7983 */ /* 0x001ee20000100a00 */
[C---:B----4-:R-:W-:Y:S03]  /*79560*/  HMMA.16816.F32.BF16 R24, R16.reuse, R6, R24 ;  /* 0x000000061018723c */ /* 0x050fe60000041818 */
[----:B---3--:R0:W-:Y:S04]  /*79570*/  STL.64 [R1+0xbad8], R10 ;  /* 0x00bad80a01007387 */ /* 0x0081e80000100a00 */
[----:B-1----:R-:W3:Y:S04]  /*79580*/  LDL.LU R8, [R1+0xb90] ;  /* 0x000b900001087983 */ /* 0x002ee80000300800 */
[----:B------:R-:W3:Y:S04]  /*79590*/  LDL.LU R9, [R1+0xb94] ;  /* 0x000b940001097983 */ /* 0x000ee80000300800 */
[----:B0-----:R-:W3:Y:S04]  /*795a0*/  LDL.LU R10, [R1+0xb98] ;  /* 0x000b9800010a7983 */ /* 0x001ee80000300800 */
[----:B------:R-:W3:Y:S04]  /*795b0*/  LDL.LU R11, [R1+0xb9c] ;  /* 0x000b9c00010b7983 */ /* 0x000ee80000300800 */
[----:B------:R-:W4:Y:S04]  /*795c0*/  LDL.64 R22, [R1+0x88] ;  /* 0x0000880001167983 */ /* 0x000f280000100a00 */
[----:B------:R-:W-:Y:S04]  /*795d0*/  STL.64 [R1+0x3b0], R24 ;  /* 0x0003b01801007387 */ /* 0x000fe80000100a00 */
[----:B------:R0:W-:Y:S04]  /*795e0*/  STL.64 [R1+0x3b8], R26 ;  /* 0x0003b81a01007387 */ /* 0x0001e80000100a00 */
[----:B0-----:R-:W2:Y:S04]  /*795f0*/  LDL.LU.64 R26, [R1+0xbaf8] ;  /* 0x00baf800011a7983 */ /* 0x001ea80000300a00 */
[----:B------:R-:W2:Y:S04]  /*79600*/  LDL.LU.64 R24, [R1+0xbaf0] ;  /* 0x00baf00001187983 */ /* 0x000ea80000300a00 */
        /* <DEDUP_REMOVED lines=20> */
[----:B--2---:R0:W-:Y:S04]  /*79750*/  STL.64 [R1+0xbad0], R6 ;  /* 0x00bad00601007387 */ /* 0x0041e80000100a00 */
[----:B------:R-:W-:Y:S04]  /*79760*/  STL.64 [R1+0xbac8], R4 ;  /* 0x00bac80401007387 */ /* 0x000fe80000100a00 */
[----:B0-----:R-:W3:Y:S04]  /*79770*/  LDL.64 R6, [R1+0xc8] ;  /* 0x0000c80001067983 */ /* 0x001ee80000100a00 */
[----:B------:R-:W-:Y:S04]  /*79780*/  STL.64 [R1+0x3a0], R24 ;  /* 0x0003a01801007387 */ /* 0x000fe80000100a00 */
[----:B------:R0:W-:Y:S04]  /*79790*/  STL.64 [R1+0x3a8], R26 ;  /* 0x0003a81a01007387 */ /* 0x0001e80000100a00 */
[----:B0-----:R-:W2:Y:S04]  /*797a0*/  LDL.LU.64 R26, [R1+0xbae8] ;  /* 0x00bae800011a7983 */ /* 0x001ea80000300a00 */
[----:B------:R-:W2:Y:S01]  /*797b0*/  LDL.LU R25, [R1+0xbae0] ;  /* 0x00bae00001197983 */ /* 0x000ea20000300800 */
[----:B------:R-:W-:-:S02]  /*797c0*/  IMAD.MOV.U32 R20, RZ, RZ, R14 ;  /* 0x000000ffff147224 */ /* 0x000fc400078e000e */
[----:B------:R-:W-:Y:S02]  /*797d0*/  IMAD.MOV.U32 R3, RZ, RZ, R15 ;  /* 0x000000ffff037224 */ /* 0x000fe400078e000f */
[----:B--2---:R-:W0:Y:S01]  /*797e0*/  LDSM.16.MT88.4 R12, [R25+UR5+0x4300] ;  /* 0x00430005190c783b */ /* 0x004e220008004200 */
[----:B---3--:R-:W-:Y:S03]  /*797f0*/  HMMA.16816.F32.BF16 R8, R16, R6, R8 ;  /* 0x000000061008723c */ /* 0x008fe60000041808 */
[----:B0-----:R0:W-:Y:S04]  /*79800*/  STL.64 [R1+0xb908], R14 ;  /* 0x00b9080e01007387 */ /* 0x0011e80000100a00 */
[----:B------:R-:W-:Y:S04]  /*79810*/  STL.64 [R1+0xb900], R12 ;  /* 0x00b9000c01007387 */ /* 0x000fe80000100a00 */
[----:B0-----:R-:W2:Y:S08]  /*79820*/  LDL.64 R14, [R1+0xb8] ;  /* 0x0000b800010e7983 */ /* 0x001eb00000100a00 */
[----:B------:R0:W-:Y:S04]  /*79830*/  STL.64 [R1+0x11a0], R8 ;  /* 0x0011a00801007387 */ /* 0x0001e80000100a00 */
[----:B------:R1:W-:Y:S01]  /*79840*/  STL.64 [R1+0x11a8], R10 ;  /* 0x0011a80a01007387 */ /* 0x0003e20000100a00 */
[----:B0-----:R-:W-:-:S03]  /*79850*/  IMAD.MOV.U32 R9, RZ, RZ, R6 ;  /* 0x000000ffff097224 */ /* 0x001fc600078e0006 */
[----:B-1----:R-:W3:Y:S01]  /*79860*/  LDL.LU.64 R10, [R1+0xbad8] ;  /* 0x00bad800010a7983 */ /* 0x002ee20000300a00 */
[----:B------:R-:W-:-:S03]  /*79870*/  IMAD.MOV.U32 R8, RZ, RZ, R7 ;  /* 0x000000ffff087224 */ /* 0x000fc600078e0007 */
[----:B------:R-:W2:Y:S04]  /*79880*/  LDL.LU.64 R6, [R1+0xbad0] ;  /* 0x00bad00001067983 */ /* 0x000ea80000300a00 */
[----:B------:R-:W2:Y:S02]  /*79890*/  LDL.LU.64 R4, [R1+0xbac8] ;  /* 0x00bac80001047983 */ /* 0x000ea40000300a00 */
[----:B--2---:R-:W-:-:S15]  /*798a0*/  HMMA.16816.F32.BF16 R4, R16, R14, R4 ;  /* 0x0000000e1004723c */ /* 0x004fde0000041804 */
[----:B------:R-:W-:-:S04]  /*798b0*/  NOP ;  /* 0x0000000000007918 */ /* 0x000fc80000000000 */
[----:B------:R-:W-:Y:S04]  /*798c0*/  STL.64 [R1+0xb90], R4 ;  /* 0x000b900401007387 */ /* 0x000fe80000100a00 */
[----:B------:R0:W-:Y:S04]  /*798d0*/  STL.64 [R1+0xb98], R6 ;  /* 0x000b980601007387 */ /* 0x0001e80000100a00 */
[----:B0-----:R-:W2:Y:S04]  /*798e0*/  LDL.LU.64 R6, [R1+0xbac0] ;  /* 0x00bac00001067983 */ /* 0x001ea80000300a00 */
[----:B------:R-:W2:Y:S04]  /*798f0*/  LDL.LU.64 R4, [R1+0xbab8] ;  /* 0x00bab80001047983 */ /* 0x000ea80000300a00 */
[----:B------:R0:W-:Y:S02]  /*79900*/  STL.64 [R1+0xb980], R14 ;  /* 0x00b9800e01007387 */ /* 0x0001e40000100a00 */
[----:B0-----:R-:W-:-:S02]  /*79910*/  IMAD.MOV.U32 R14, RZ, RZ, R9 ;  /* 0x000000ffff0e7224 */ /* 0x001fc400078e0009 */
[----:B------:R-:W-:-:S05]  /*79920*/  IMAD.MOV.U32 R15, RZ, RZ, R8 ;  /* 0x000000ffff0f7224 */ /* 0x000fca00078e0008 */
[----:B------:R0:W-:Y:S02]  /*79930*/  STL.64 [R1+0xb998], R14 ;  /* 0x00b9980e01007387 */ /* 0x0001e40000100a00 */
[----:B0-----:R-:W-:Y:S02]  /*79940*/  IMAD.MOV.U32 R14, RZ, RZ, R2 ;  /* 0x000000ffff0e7224 */ /* 0x001fe400078e0002 */
[----:B------:R-:W-:Y:S02]  /*79950*/  IMAD.MOV.U32 R15, RZ, RZ, R0 ;  /* 0x000000ffff0f7224 */ /* 0x000fe400078e0000 */
        /* <DEDUP_REMOVED lines=8> */
[----:B------:R-:W3:Y:S04]  /*799e0*/  LDL.LU.64 R10, [R1+0xbaa0] ;  /* 0x00baa000010a7983 */ /* 0x000ee80000300a00 */
[----:B------:R-:W3:Y:S02]  /*799f0*/  LDL.LU.64 R8, [R1+0xba98] ;  /* 0x00ba980001087983 */ /* 0x000ee40000300a00 */
[----:B---3--:R-:W-:Y:S02]  /*79a00*/  HMMA.16816.F32.BF16 R12, R16, R14, R8 ;  /* 0x0000000e100c723c */ /* 0x008fe40000041808 */
[----:B------:R-:W3:Y:S04]  /*79a10*/  LDL.LU.64 R10, [R1+0xba90] ;  /* 0x00ba9000010a7983 */ /* 0x000ee80000300a00 */
[----:B------:R-:W3:-:S13]  /*79a20*/  LDL.LU.64 R8, [R1+0xba88] ;  /* 0x00ba880001087983 */ /* 0x000eda0000300a00 */
[----:B------:R-:W-:Y:S04]  /*79a30*/  STL.64 [R1+0xb70], R12 ;  /* 0x000b700c01007387 */ /* 0x000fe80000100a00 */
[----:B------:R0:W-:Y:S02]  /*79a40*/  STL.64 [R1+0xb78], R14 ;  /* 0x000b780e01007387 */ /* 0x0001e40000100a00 */
[----:B0-----:R-:W-:Y:S02]  /*79a50*/  IMAD.MOV.U32 R14, RZ, RZ, R20 ;  /* 0x000000ffff0e7224 */ /* 0x001fe400078e0014 */
[----:B------:R-:W-:-:S05]  /*79a60*/  IMAD.MOV.U32 R15, RZ, RZ, R3 ;  /* 0x000000ffff0f7224 */ /* 0x000fca00078e0003 */
[----:B------:R0:W-:Y:S04]  /*79a70*/  STL.64 [R1+0xb9b0], R14 ;  /* 0x00b9b00e01007387 */ /* 0x0001e80000100a00 */
[----:B------:R-:W2:Y:S04]  /*79a80*/  LDL.LU R12, [R1+0xb30] ;  /* 0x000b3000010c7983 */ /* 0x000ea80000300800 */
[----:B------:R-:W2:Y:S01]  /*79a90*/  LDL.LU R13, [R1+0xb34] ;  /* 0x000b3400010d7983 */ /* 0x000ea20000300800 */
[----:B----4-:R-:W-:-:S03]  /*79aa0*/  IMAD.MOV.U32 R3, RZ, RZ, R23 ;  /* 0x000000ffff037224 */ /* 0x010fc600078e0017 */
[----:B0-----:R-:W4:Y:S04]  /*79ab0*/  LDL.LU R14, [R1+0xb38] ;  /* 0x000b3800010e7983 */ /* 0x001f280000300800 */
[----:B------:R-:W4:Y:S01]  /*79ac0*/  LDL.LU R15, [R1+0xb3c] ;  /* 0x000b3c00010f7983 */ /* 0x000f220000300800 */
[----:B---3--:R-:W-:-:S15]  /*79ad0*/  HMMA.16816.F32.BF16 R8, R16, R22, R8 ;  /* 0x000000161008723c */ /* 0x008fde0000041808 */
[----:B------:R-:W-:-:S04]  /*79ae0*/  NOP ;  /* 0x0000000000007918 */ /* 0x000fc80000000000 */
[----:B------:R0:W-:Y:S04]  /*79af0*/  STL.64 [R1+0xb60], R8 ;  /* 0x000b600801007387 */ /* 0x0001e80000100a00 */
[----:B------:R1:W-:Y:S01]  /*79b00*/  STL.64 [R1+0xb68], R10 ;  /* 0x000b680a01007387 */ /* 0x0003e20000100a00 */
[----:B0-----:R-:W-:-:S03]  /*79b10*/  IMAD.MOV.U32 R8, RZ, RZ, R22 ;  /* 0x000000ffff087224 */ /* 0x001fc600078e0016 */
[----:B-1----:R-:W3:Y:S04]  /*79b20*/  LDL.LU.64 R10, [R1+0xba80] ;  /* 0x00ba8000010a7983 */ /* 0x002ee80000300a00 */
[----:B------:R-:W2:Y:S02]  /*79b30*/  LDL.LU.64 R22, [R1+0xba78] ;  /* 0x00ba780001167983 */ /* 0x000ea40000300a00 */
[----:B--2---:R-:W-:Y:S02]  /*79b40*/  HMMA.16816.F32.BF16 R20, R16, R22, R4 ;  /* 0x000000161014723c */ /* 0x004fe40000041804 */
[----:B------:R-:W4:-:S15]  /*79b50*/  LDL.LU.64 R6, [R1+0xba70] ;  /* 0x00ba700001067983 */ /* 0x000f1e0000300a00 */
[----:B------:R-:W-:Y:S02]  /*79b60*/  NOP ;  /* 0x0000000000007918 */ /* 0x000fe40000000000 */
[----:B------:R-:W-:Y:S04]  /*79b70*/  STL.64 [R1+0xb50], R20 ;  /* 0x000b501401007387 */ /* 0x000fe80000100a00 */
[----:B------:R0:W-:Y:S04]  /*79b80*/  STL.64 [R1+0xb58], R22 ;  /* 0x000b581601007387 */ /* 0x0001e80000100a00 */
[----:B0-----:R-:W2:Y:S04]  /*79b90*/  LDL.LU.64 R22, [R1+0xba68] ;  /* 0x00ba680001167983 */ /* 0x001ea80000300a00 */
[----:B------:R-:W2:Y:S01]  /*79ba0*/  LDL.LU.64 R20, [R1+0xba60] ;  /* 0x00ba600001147983 */ /* 0x000ea20000300a00 */
[----:B----4-:R-:W-:Y:S01]  /*79bb0*/  HMMA.16816.F32.BF16 R12, R16, R6, R12 ;  /* 0x00000006100c723c */ /* 0x010fe2000004180c */
[----:B------:R-:W-:-:S02]  /*79bc0*/  IMAD.MOV.U32 R24, RZ, RZ, R6 ;  /* 0x000000ffff187224 */ /* 0x000fc400078e0006 */
[----:B------:R-:W-:-:S15]  /*79bd0*/  IMAD.MOV.U32 R9, RZ, RZ, R7 ;  /* 0x000000ffff097224 */ /* 0x000fde00078e0007 */
[----:B------:R-:W-:Y:S01]  /*79be0*/  NOP ;  /* 0x0000000000007918 */ /* 0x000fe20000000000 */
[----:B------:R-:W-:Y:S04]  /*79bf0*/  STL.64 [R1+0xb40], R12 ;  /* 0x000b400c01007387 */ /* 0x000fe80000100a00 */
[----:B------:R-:W-:Y:S04]  /*79c00*/  STL.64 [R1+0xb48], R14 ;  /* 0x000b480e01007387 */ /* 0x000fe80000100a00 */
[----:B------:R2:W-:Y:S04]  /*79c10*/  STL.64 [R1+0xb9d8], R26 ;  /* 0x00b9d81a01007387 */ /* 0x0005e80000100a00 */
[----:B------:R-:W-:Y:S04]  /*79c20*/  STL [R1+0xb9d0], R24 ;  /* 0x00b9d01801007387 */ /* 0x000fe80000100800 */
[----:B---3--:R-:W-:Y:S04]  /*79c30*/  STL.64 [R1+0xb9c8], R10 ;  /* 0x00b9c80a01007387 */ /* 0x008fe80000100a00 */
[----:B------:R-:W-:Y:S04]  /*79c40*/  STL.64 [R1+0xb9c0], R8 ;  /* 0x00b9c00801007387 */ /* 0x000fe80000100a00 */
[----:B------:R-:W3:Y:S04]  /*79c50*/  LDL.LU R4, [R1+0xa40] ;  /* 0x000a400001047983 */ /* 0x000ee80000300800 */
[----:B------:R-:W3:Y:S04]  /*79c60*/  LDL.LU R5, [R1+0xa44] ;  /* 0x000a440001057983 */ /* 0x000ee80000300800 */
[----:B------:R-:W4:Y:S04]  /*79c70*/  LDL.LU R6, [R1+0xa48] ;  /* 0x000a480001067983 */ /* 0x000f280000300800 */
[----:B------:R-:W4:Y:S01]  /*79c80*/  LDL.LU R7, [R1+0xa4c] ;  /* 0x000a4c0001077983 */ /* 0x000f220000300800 */
[----:B--2---:R-:W-:-:S02]  /*79c90*/  IMAD.MOV.U32 R26, RZ, RZ, R23 ;  /* 0x000000ffff1a7224 */ /* 0x004fc400078e0017 */
[----:B------:R-:W-:Y:S01]  /*79ca0*/  IMAD.MOV.U32 R27, RZ, RZ, R22 ;  /* 0x000000ffff1b7224 */ /* 0x000fe200078e0016 */
[----:B----4-:R-:W-:Y:S04]  /*79cb0*/  STL.64 [R1+0xb9e8], R6 ;  /* 0x00b9e80601007387 */ /* 0x010fe80000100a00 */
[----:B---3--:R0:W-:Y:S04]  /*79cc0*/  STL.64 [R1+0xb9e0], R4 ;  /* 0x00b9e00401007387 */ /* 0x0081e80000100a00 */
[----:B------:R1:W-:Y:S04]  /*79cd0*/  STL.64 [R1+0xb9f0], R26 ;  /* 0x00b9f01a01007387 */ /* 0x0003e80000100a00 */
[----:B0-----:R-:W2:Y:S04]  /*79ce0*/  LDL.LU R4, [R1+0xa60] ;  /* 0x000a600001047983 */ /* 0x001ea80000300800 */
[----:B------:R-:W2:Y:S04]  /*79cf0*/  LDL.LU R5, [R1+0xa64] ;  /* 0x000a640001057983 */ /* 0x000ea80000300800 */
[----:B------:R-:W3:Y:S04]  /*79d00*/  LDL.LU R6, [R1+0xa68] ;  /* 0x000a680001067983 */ /* 0x000ee80000300800 */
[----:B------:R-:W3:Y:S01]  /*79d10*/  LDL.LU R7, [R1+0xa6c] ;  /* 0x000a6c0001077983 */ /* 0x000ee20000300800 */
[----:B-1----:R-:W-:-:S02]  /*79d20*/  IMAD.MOV.U32 R26, RZ, RZ, R29 ;  /* 0x000000ffff1a7224 */ /* 0x002fc400078e001d */
[----:B------:R-:W-:Y:S01]  /*79d30*/  IMAD.MOV.U32 R27, RZ, RZ, R28 ;  /* 0x000000ffff1b7224 */ /* 0x000fe200078e001c */
[----:B------:R-:W4:Y:S04]  /*79d40*/  LDL R22, [R1+0x58] ;  /* 0x0000580001167983 */ /* 0x000f280000100800 */
[----:B------:R-:W4:Y:S04]  /*79d50*/  LDL R23, [R1+0x5c] ;  /* 0x00005c0001177983 */ /* 0x000f280000100800 */
[----:B---3--:R-:W-:Y:S04]  /*79d60*/  STL.64 [R1+0xba00], R6 ;  /* 0x00ba000601007387 */ /* 0x008fe80000100a00 */
[----:B--2---:R0:W-:Y:S04]  /*79d70*/  STL.64 [R1+0xb9f8], R4 ;  /* 0x00b9f80401007387 */ /* 0x0041e80000100a00 */
[----:B------:R-:W2:Y:S04]  /*79d80*/  LDL.LU R29, [R1+0xba58] ;  /* 0x00ba5800011d7983 */ /* 0x000ea80000300800 */
[----:B------:R1:W-:Y:S04]  /*79d90*/  STL.64 [R1+0xba08], R26 ;  /* 0x00ba081a01007387 */ /* 0x0003e80000100a00 */
[----:B0-----:R-:W3:Y:S04]  /*79da0*/  LDL.LU R4, [R1+0xa70] ;  /* 0x000a700001047983 */ /* 0x001ee80000300800 */
[----:B------:R-:W3:Y:S04]  /*79db0*/  LDL.LU R5, [R1+0xa74] ;  /* 0x000a740001057983 */ /* 0x000ee80000300800 */
[----:B------:R-:W2:Y:S04]  /*79dc0*/  LDL.LU R6, [R1+0xa78] ;  /* 0x000a780001067983 */ /* 0x000ea80000300800 */
[----:B------:R-:W2:Y:S01]  /*79dd0*/  LDL.LU R7, [R1+0xa7c] ;  /* 0x000a7c0001077983 */ /* 0x000ea20000300800 */
[----:B-1----:R-:W-:-:S02]  /*79de0*/  IMAD.MOV.U32 R26, RZ, RZ, R21 ;  /* 0x000000ffff1a7224 */ /* 0x002fc400078e0015 */
[----:B------:R-:W-:Y:S01]  /*79df0*/  IMAD.MOV.U32 R27, RZ, RZ, R20 ;  /* 0x000000ffff1b7224 */ /* 0x000fe200078e0014 */
[----:B--2---:R-:W-:Y:S04]  /*79e00*/  STL.64 [R1+0xba18], R6 ;  /* 0x00ba180601007387 */ /* 0x004fe80000100a00 */
[----:B---3--:R-:W-:Y:S04]  /*79e10*/  STL.64 [R1+0xba10], R4 ;  /* 0x00ba100401007387 */ /* 0x008fe80000100a00 */
[----:B------:R-:W-:Y:S04]  /*79e20*/  STL.64 [R1+0xba38], R26 ;  /* 0x00ba381a01007387 */ /* 0x000fe80000100a00 */
[----:B------:R0:W-:Y:S04]  /*79e30*/  STL [R1+0xba30], R25 ;  /* 0x00ba301901007387 */ /* 0x0001e80000100800 */
[----:B------:R-:W2:Y:S04]  /*79e40*/  LDL.LU R24, [R1+0x390] ;  /* 0x0003900001187983 */ /* 0x000ea80000300800 */
[----:B0-----:R-:W2:Y:S04]  /*79e50*/  LDL.LU R25, [R1+0x394] ;  /* 0x0003940001197983 */ /* 0x001ea80000300800 */
[----:B------:R-:W3:Y:S04]  /*79e60*/  LDL.LU R26, [R1+0x398] ;  /* 0x00039800011a7983 */ /* 0x000ee80000300800 */
[----:B------:R-:W3:Y:S04]  /*79e70*/  LDL.LU R27, [R1+0x39c] ;  /* 0x00039c00011b7983 */ /* 0x000ee80000300800 */
[----:B---3--:R-:W-:Y:S04]  /*79e80*/  STL.64 [R1+0xba50], R26 ;  /* 0x00ba501a01007387 */ /* 0x008fe80000100a00 */
[----:B--2---:R0:W-:Y:S04]  /*79e90*/  STL.64 [R1+0xba48], R24 ;  /* 0x00ba481801007387 */ /* 0x0041e80000100a00 */
[----:B0-----:R-:W4:Y:S04]  /*79ea0*/  LDL.LU R24, [R1+0xb20] ;  /* 0x000b200001187983 */ /* 0x001f280000300800 */
[----:B------:R-:W4:Y:S04]  /*79eb0*/  LDL.LU R25, [R1+0xb24] ;  /* 0x000b240001197983 */ /* 0x000f280000300800 */
[----:B------:R-:W4:Y:S04]  /*79ec0*/  LDL.LU R26, [R1+0xb28] ;  /* 0x000b2800011a7983 */ /* 0x000f280000300800 */
[----:B------:R-:W4:Y:S04]  /*79ed0*/  LDL.LU R27, [R1+0xb2c] ;  /* 0x000b2c00011b7983 */ /* 0x000f280000300800 */
[----:B------:R-:W2:Y:S04]  /*79ee0*/  LDL.LU R4, [R1+0xa80] ;  /* 0x000a800001047983 */ /* 0x000ea80000300800 */
[----:B------:R-:W2:Y:S04]  /*79ef0*/  LDL.LU R5, [R1+0xa84] ;  /* 0x000a840001057983 */ /* 0x000ea80000300800 */
[----:B------:R-:W2:Y:S04]  /*79f00*/  LDL.LU R6, [R1+0xa88] ;  /* 0x000a880001067983 */ /* 0x000ea80000300800 */
[----:B------:R-:W2:Y:S04]  /*79f10*/  LDL.LU R7, [R1+0xa8c] ;  /* 0x000a8c0001077983 */ /* 0x000ea80000300800 */
[----:B------:R-:W3:Y:S04]  /*79f20*/  LDL.LU R8, [R1+0xa50] ;  /* 0x000a500001087983 */ /* 0x000ee80000300800 */
[----:B------:R-:W3:Y:S04]  /*79f30*/  LDL.LU R9, [R1+0xa54] ;  /* 0x000a540001097983 */ /* 0x000ee80000300800 */
[----:B------:R-:W3:Y:S04]  /*79f40*/  LDL.LU R10, [R1+0xa58] ;  /* 0x000a5800010a7983 */ /* 0x000ee80000300800 */
[----:B------:R-:W3:Y:S04]  /*79f50*/  LDL.LU R11, [R1+0xa5c] ;  /* 0x000a5c00010b7983 */ /* 0x000ee80000300800 */
[----:B------:R-:W2:Y:S04]  /*79f60*/  LDL.LU R12, [R1+0xa30] ;  /* 0x000a3000010c7983 */ /* 0x000ea80000300800 */
[----:B------:R-:W2:Y:S04]  /*79f70*/  LDL.LU R13, [R1+0xa34] ;  /* 0x000a3400010d7983 */ /* 0x000ea80000300800 */
[----:B------:R-:W2:Y:S04]  /*79f80*/  LDL.LU R14, [R1+0xa38] ;  /* 0x000a3800010e7983 */ /* 0x000ea80000300800 */
[----:B------:R-:W2:Y:S01]  /*79f90*/  LDL.LU R15, [R1+0xa3c] ;  /* 0x000a3c00010f7983 */ /* 0x000ea20000300800 */
[----:B----4-:R-:W-:Y:S03]  /*79fa0*/  HMMA.16816.F32.BF16 R20, R16, R22, R24 ;  /* 0x000000161014723c */ /* 0x010fe60000041818 */
[----:B------:R-:W4:Y:S04]  /*79fb0*/  LDL.LU.64 R26, [R1+0xba50] ;  /* 0x00ba5000011a7983 */ /* 0x000f280000300a00 */
[----:B------:R-:W4:-:S12]  /*79fc0*/  LDL.LU.64 R24, [R1+0xba48] ;  /* 0x00ba480001187983 */ /* 0x000f180000300a00 */
[----:B------:R-:W-:Y:S04]  /*79fd0*/  STL.64 [R1+0xb30], R20 ;  /* 0x000b301401007387 */ /* 0x000fe80000100a00 */
[----:B------:R0:W-:Y:S04]  /*79fe0*/  STL.64 [R1+0xb38], R22 ;  /* 0x000b381601007387 */ /* 0x0001e80000100a00 */
[----:B0-----:R-:W4:Y:S02]  /*79ff0*/  LDL.LU.64 R22, [R1+0xba40] ;  /* 0x00ba400001167983 */ /* 0x001f240000300a00 */
[----:B----4-:R-:W-:Y:S02]  /*7a000*/  HMMA.16816.F32.BF16 R16, R16, R22, R24 ;  /* 0x000000161010723c */ /* 0x010fe40000041818 */
[----:B------:R-:W2:Y:S04]  /*7a010*/  LDL.LU.64 R26, [R1+0xba38] ;  /* 0x00ba3800011a7983 */ /* 0x000ea80000300a00 */
[----:B------:R-:W4:Y:S04]  /*7a020*/  LDL.LU R25, [R1+0xba30] ;  /* 0x00ba300001197983 */ /* 0x000f280000300800 */
[----:B------:R-:W2:Y:S04]  /*7a030*/  LDL.LU.64 R22, [R1+0xba28] ;  /* 0x00ba280001167983 */ /* 0x000ea80000300a00 */
[----:B------:R-:W2:Y:S05]  /*7a040*/  LDL.LU.64 R20, [R1+0xba20] ;  /* 0x00ba200001147983 */ /* 0x000eaa0000300a00 */
[----:B------:R-:W-:Y:S04]  /*7a050*/  STL.64 [R1+0x390], R16 ;  /* 0x0003901001007387 */ /* 0x000fe80000100a00 */
[----:B------:R-:W-:Y:S04]  /*7a060*/  STL.64 [R1+0x398], R18 ;  /* 0x0003981201007387 */ /* 0x000fe80000100a00 */
[----:B----4-:R-:W0:Y:S04]  /*7a070*/  LDSM.16.MT88.4 R16, [R25+UR5+0x4380] ;  /* 0x004380051910783b */ /* 0x010e280008004200 */
[----:B0-----:R0:W-:Y:S04]  /*7a080*/  STL.64 [R1+0xb7c0], R18 ;  /* 0x00b7c01201007387 */ /* 0x0011e80000100a00 */
[----:B------:R1:W-:Y:S04]  /*7a090*/  STL.64 [R1+0xb7b8], R16 ;  /* 0x00b7b81001007387 */ /* 0x0003e80000100a00 */
[----:B0-----:R-:W4:Y:S04]  /*7a0a0*/  LDL.64 R18, [R1+0x48] ;  /* 0x0000480001127983 */ /* 0x001f280000100a00 */
[----:B----4-:R0:W-:Y:S04]  /*7a0b0*/  STL.64 [R1+0xb948], R18 ;  /* 0x00b9481201007387 */ /* 0x0101e80000100a00 */
[----:B-1----:R-:W4:Y:S04]  /*7a0c0*/  LDL.LU R16, [R1+0xa00] ;  /* 0x000a000001107983 */ /* 0x002f280000300800 */
[----:B------:R-:W4:Y:S04]  /*7a0d0*/  LDL.LU R17, [R1+0xa04] ;  /* 0x000a040001117983 */ /* 0x000f280000300800 */
[----:B0-----:R-:W3:Y:S04]  /*7a0e0*/  LDL.LU R18, [R1+0xa08] ;  /* 0x000a080001127983 */ /* 0x001ee80000300800 */
[----:B------:R-:W3:Y:S01]  /*7a0f0*/  LDL.LU R19, [R1+0xa0c] ;  /* 0x000a0c0001137983 */ /* 0x000ee20000300800 */
[C---:B--2---:R-:W-:Y:S03]  /*7a100*/  HMMA.16816.F32.BF16 R24, R20.reuse, R26, R4 ;  /* 0x0000001a1418723c */ /* 0x044fe60000041804 */
[----:B---3--:R-:W-:Y:S04]  /*7a110*/  STL.64 [R1+0xb990], R18 ;  /* 0x00b9901201007387 */ /* 0x008fe80000100a00 */
[----:B----4-:R0:W-:Y:S04]  /*7a120*/  STL.64 [R1+0xb988], R16 ;  /* 0x00b9881001007387 */ /* 0x0101e80000100a00 */
        /* <DEDUP_REMOVED lines=26> */
[----:B0-----:R-:W4:Y:S04]  /*7a2d0*/  LDL.LU.64 R26, [R1+0xb9d8] ;  /* 0x00b9d800011a7983 */ /* 0x001f280000300a00 */
[----:B------:R-:W2:Y:S01]  /*7a2e0*/  LDL.LU R24, [R1+0xb9d0] ;  /* 0x00b9d00001187983 */ /* 0x000ea20000300800 */
[----:B----4-:R-:W-:-:S15]  /*7a2f0*/  HMMA.16816.F32.BF16 R8, R20, R26, R8 ;  /* 0x0000001a1408723c */ /* 0x010fde0000041808 */
[----:B------:R-:W-:-:S04]  /*7a300*/  NOP ;  /* 0x0000000000007918 */ /* 0x000fc80000000000 */
[----:B------:R-:W-:Y:S04]  /*7a310*/  STL.64 [R1+0xa50], R8 ;  /* 0x000a500801007387 */ /* 0x000fe80000100a00 */
[----:B------:R0:W-:Y:S04]  /*7a320*/  STL.64 [R1+0xa58], R10 ;  /* 0x000a580a01007387 */ /* 0x0001e80000100a00 */
[----:B0-----:R-:W3:Y:S04]  /*7a330*/  LDL.LU.64 R10, [R1+0xb9c8] ;  /* 0x00b9c800010a7983 */ /* 0x001ee80000300a00 */
[----:B------:R-:W4:Y:S04]  /*7a340*/  LDL.LU.64 R8, [R1+0xb9c0] ;  /* 0x00b9c00001087983 */ /* 0x000f280000300a00 */
[----:B------:R-:W-:Y:S01]  /*7a350*/  STL.64 [R1+0xb968], R26 ;  /* 0x00b9681a01007387 */ /* 0x000fe20000100a00 */
[----:B---3--:R-:W-:-:S15]  /*7a360*/  HMMA.16816.F32.BF16 R4, R20, R10, R4 ;  /* 0x0000000a1404723c */ /* 0x008fde0000041804 */
        /* <DEDUP_REMOVED lines=22> */
[----:B--2---:R-:W-:-:S15]  /*7a4d0*/  HMMA.16816.F32.BF16 R16, R20, R14, R16 ;  /* 0x0000000e1410723c */ /* 0x004fde0000041810 */
[----:B------:R-:W-:-:S04]  /*7a4e0*/  NOP ;  /* 0x0000000000007918 */ /* 0x000fc80000000000 */
[----:B------:R-:W-:Y:S04]  /*7a4f0*/  STL.64 [R1+0xa10], R16 ;  /* 0x000a101001007387 */ /* 0x000fe80000100a00 */
[----:B------:R-:W-:Y:S04]  /*7a500*/  STL.64 [R1+0xa18], R18 ;  /* 0x000a181201007387 */ /* 0x000fe80000100a00 */
[----:B------:R-:W2:Y:S01]  /*7a510*/  LDL.64 R10, [R1+0x58] ;  /* 0x00005800010a7983 */ /* 0x000ea20000100a00 */
[----:B------:R-:W-:Y:S02]  /*7a520*/  IMAD.MOV.U32 R5, RZ, RZ, R14 ;  /* 0x000000ffff057224 */ /* 0x000fe400078e000e */
[----:B------:R-:W-:Y:S01]  /*7a530*/  IMAD.MOV.U32 R4, RZ, RZ, R15 ;  /* 0x000000ffff047224 */ /* 0x000fe200078e000f */
[----:B--2---:R0:W-:Y:S04]  /*7a540*/  STL.64 [R1+0xb928], R10 ;  /* 0x00b9280a01007387 */ /* 0x0041e80000100a00 */
[----:B------:R-:W2:Y:S04]  /*7a550*/  LDL.LU R12, [R1+0x310] ;  /* 0x00031000010c7983 */ /* 0x000ea80000300800 */
[----:B------:R-:W2:Y:S04]  /*7a560*/  LDL.LU R13, [R1+0x314] ;  /* 0x00031400010d7983 */ /* 0x000ea80000300800 */
[----:B------:R-:W3:Y:S04]  /*7a570*/  LDL.LU R14, [R1+0x318] ;  /* 0x00031800010e7983 */ /* 0x000ee80000300800 */
[----:B------:R-:W3:Y:S04]  /*7a580*/  LDL.LU R15, [R1+0x31c] ;  /* 0x00031c00010f7983 */ /* 0x000ee80000300800 */
[----:B------:R-:W2:Y:S01]  /*7a590*/  LDL.64 R26, [R1+0x98] ;  /* 0x00009800011a7983 */ /* 0x000ea20000100a00 */
[----:B0-----:R-:W-:-:S02]  /*7a5a0*/  IMAD.MOV.U32 R10, RZ, RZ, R24 ;  /* 0x000000ffff0a7224 */ /* 0x001fc400078e0018 */
[----:B----4-:R-:W-:Y:S01]  /*7a5b0*/  IMAD.MOV.U32 R11, RZ, RZ, R9 ;  /* 0x000000ffff0b7224 */ /* 0x010fe200078e0009 */
[----:B--2---:R-:W-:Y:S04]  /*7a5c0*/  STL.64 [R1+0xb978], R26 ;  /* 0x00b9781a01007387 */ /* 0x004fe80000100a00 */
[----:B------:R-:W-:Y:S04]  /*7a5d0*/  STL.64 [R1+0xb940], R10 ;  /* 0x00b9400a01007387 */ /* 0x000fe80000100a00 */
[----:B---3--:R-:W-:Y:S04]  /*7a5e0*/  STL.64 [R1+0xb920], R14 ;  /* 0x00b9200e01007387 */ /* 0x008fe80000100a00 */
[----:B------:R0:W-:Y:S04]  /*7a5f0*/  STL.64 [R1+0xb918], R12 ;  /* 0x00b9180c01007387 */ /* 0x0001e80000100a00 */
        /* <DEDUP_REMOVED lines=8> */
[----:B------:R-:W2:Y:S04]  /*7a680*/  LDL.LU R16, [R1+0x9c0] ;  /* 0x0009c00001107983 */ /* 0x000ea80000300800 */
[----:B------:R-:W2:Y:S04]  /*7a690*/  LDL.LU R17, [R1+0x9c4] ;  /* 0x0009c40001117983 */ /* 0x000ea80000300800 */
[----:B------:R-:W2:Y:S04]  /*7a6a0*/  LDL.LU R18, [R1+0x9c8] ;  /* 0x0009c80001127983 */ /* 0x000ea80000300800 */
[----:B------:R-:W2:Y:S04]  /*7a6b0*/  LDL.LU R19, [R1+0x9cc] ;  /* 0x0009cc0001137983 */ /* 0x000ea80000300800 */
[----:B--2---:R0:W-:Y:S04]  /*7a6c0*/  STL.64 [R1+0xb958], R18 ;  /* 0x00b9581201007387 */ /* 0x0041e80000100a00 */
[----:B------:R1:W-:Y:S01]  /*7a6d0*/  STL.64 [R1+0xb950], R16 ;  /* 0x00b9501001007387 */ /* 0x0003e20000100a00 */
[----:B0-----:R-:W-:-:S02]  /*7a6e0*/  IMAD.MOV.U32 R18, RZ, RZ, R8 ;  /* 0x000000ffff127224 */ /* 0x001fc400078e0008 */
[----:B------:R-:W-:-:S05]  /*7a6f0*/  IMAD.MOV.U32 R19, RZ, RZ, R3 ;  /* 0x000000ffff137224 */ /* 0x000fca00078e0003 */
[----:B------:R0:W-:Y:S04]  /*7a700*/  STL.64 [R1+0xb970], R18 ;  /* 0x00b9701201007387 */ /* 0x0001e80000100a00 */
[----:B-1----:R-:W2:Y:S04]  /*7a710*/  LDL.LU R16, [R1+0x9e0] ;  /* 0x0009e00001107983 */ /* 0x002ea80000300800 */
[----:B------:R-:W2:Y:S04]  /*7a720*/  LDL.LU R17, [R1+0x9e4] ;  /* 0x0009e40001117983 */ /* 0x000ea80000300800 */
[----:B0-----:R-:W2:Y:S04]  /*7a730*/  LDL.LU R18, [R1+0x9e8] ;  /* 0x0009e80001127983 */ /* 0x001ea80000300800 */
[----:B------:R-:W2:Y:S04]  /*7a740*/  LDL.LU R19, [R1+0x9ec] ;  /* 0x0009ec0001137983 */ /* 0x000ea80000300800 */
[----:B------:R-:W2:Y:S04]  /*7a750*/  LDL.64 R10, [R1+0x78] ;  /* 0x00007800010a7983 */ /* 0x000ea80000100a00 */
[----:B--2---:R0:W-:Y:S04]  /*7a760*/  STL.64 [R1+0xb960], R10 ;  /* 0x00b9600a01007387 */ /* 0x0041e80000100a00 */
[----:B------:R-:W2:Y:S04]  /*7a770*/  LDL.LU R8, [R1+0x9d0] ;  /* 0x0009d00001087983 */ /* 0x000ea80000300800 */
[----:B------:R-:W2:Y:S04]  /*7a780*/  LDL.LU R9, [R1+0x9d4] ;  /* 0x0009d40001097983 */ /* 0x000ea80000300800 */
[----:B0-----:R-:W2:Y:S04]  /*7a790*/  LDL.LU R10, [R1+0x9d8] ;  /* 0x0009d800010a7983 */ /* 0x001ea80000300800 */
[----:B------:R-:W2:Y:S04]  /*7a7a0*/  LDL.LU R11, [R1+0x9dc] ;  /* 0x0009dc00010b7983 */ /* 0x000ea80000300800 */
[----:B---3--:R-:W-:Y:S04]  /*7a7b0*/  STL.64 [R1+0xb938], R14 ;  /* 0x00b9380e01007387 */ /* 0x008fe80000100a00 */
[----:B------:R0:W-:Y:S04]  /*7a7c0*/  STL.64 [R1+0xb930], R12 ;  /* 0x00b9300c01007387 */ /* 0x0001e80000100a00 */
[----:B0-----:R-:W3:Y:S04]  /*7a7d0*/  LDL.LU R12, [R1+0x9b0] ;  /* 0x0009b000010c7983 */ /* 0x001ee80000300800 */
[----:B------:R-:W3:Y:S04]  /*7a7e0*/  LDL.LU R13, [R1+0x9b4] ;  /* 0x0009b400010d7983 */ /* 0x000ee80000300800 */
[----:B------:R-:W3:Y:S04]  /*7a7f0*/  LDL.LU R14, [R1+0x9b8] ;  /* 0x0009b800010e7983 */ /* 0x000ee80000300800 */
[----:B------:R-:W3:Y:S04]  /*7a800*/  LDL.LU R15, [R1+0x9bc] ;  /* 0x0009bc00010f7983 */ /* 0x000ee80000300800 */
[----:B------:R0:W-:Y:S04]  /*7a810*/  STL.64 [R1+0xb8b8], R6 ;  /* 0x00b8b80601007387 */ /* 0x0001e80000100a00 */
[----:B------:R-:W-:Y:S04]  /*7a820*/  STL.64 [R1+0xb8b0], R4 ;  /* 0x00b8b00401007387 */ /* 0x000fe80000100a00 */
[----:B0-----:R-:W2:Y:S04]  /*7a830*/  LDL.LU.64 R6, [R1+0x8] ;  /* 0x0000080001067983 */ /* 0x001ea80000300a00 */
[----:B--2---:R0:W-:Y:S02]  /*7a840*/  STL.64 [R1+0xb8d0], R6 ;  /* 0x00b8d00601007387 */ /* 0x0041e40000100a00 */
[----:B0-----:R-:W-:-:S02]  /*7a850*/  IMAD.MOV.U32 R6, RZ, RZ, R2 ;  /* 0x000000ffff067224 */ /* 0x001fc400078e0002 */
[----:B------:R-:W-:-:S07]  /*7a860*/  IMAD.MOV.U32 R7, RZ, RZ, R0 ;  /* 0x000000ffff077224 */ /* 0x000fce00078e0000 */
[----:B----4-:R-:W-:Y:S01]  /*7a870*/  HMMA.16816.F32.BF16 R4, R20, R6, R24 ;  /* 0x000000061404723c */ /* 0x010fe20000041818 */
[----:B------:R-:W2:-:S15]  /*7a880*/  LDL.LU.64 R26, [R1+0xb978] ;  /* 0x00b97800011a7983 */ /* 0x000e9e0000300a00 */
[----:B------:R-:W-:-:S03]  /*7a890*/  NOP ;  /* 0x0000000000007918 */ /* 0x000fc60000000000 */
[----:B------:R-:W-:Y:S04]  /*7a8a0*/  STL.64 [R1+0xa00], R4 ;  /* 0x000a000401007387 */ /* 0x000fe80000100a00 */
[----:B------:R0:W-:Y:S04]  /*7a8b0*/  STL.64 [R1+0xa08], R6 ;  /* 0x000a080601007387 */ /* 0x0001e80000100a00 */
[----:B0-----:R-:W4:Y:S01]  /*7a8c0*/  LDL.LU.64 R6, [R1+0x18] ;  /* 0x0000180001067983 */ /* 0x001f220000300a00 */
[----:B--2---:R-:W-:Y:S01]  /*7a8d0*/  HMMA.16816.F32.BF16 R16, R20, R26, R16 ;  /* 0x0000001a1410723c */ /* 0x004fe20000041810 */
[----:B------:R-:W-:-:S02]  /*7a8e0*/  IMAD.MOV.U32 R28, RZ, RZ, R26 ;  /* 0x000000ffff1c7224 */ /* 0x000fc400078e001a */
[----:B------:R-:W-:Y:S01]  /*7a8f0*/  IMAD.MOV.U32 R25, RZ, RZ, R27 ;  /* 0x000000ffff197224 */ /* 0x000fe200078e001b */
[----:B----4-:R0:W-:Y:S04]  /*7a900*/  STL.64 [R1+0xb8e8], R6 ;  /* 0x00b8e80601007387 */ /* 0x0101e80000100a00 */
[----:B0-----:R-:W2:Y:S11]  /*7a910*/  LDL.LU.64 R6, [R1+0x28] ;  /* 0x0000280001067983 */ /* 0x001eb60000300a00 */
[----:B------:R-:W-:Y:S04]  /*7a920*/  STL.64 [R1+0x9f0], R16 ;  /* 0x0009f01001007387 */ /* 0x000fe80000100a00 */
[----:B------:R0:W-:Y:S04]  /*7a930*/  STL.64 [R1+0x9f8], R18 ;  /* 0x0009f81201007387 */ /* 0x0001e80000100a00 */
[----:B0-----:R-:W4:Y:S04]  /*7a940*/  LDL.LU.64 R18, [R1+0xb970] ;  /* 0x00b9700001127983 */ /* 0x001f280000300a00 */
[----:B------:R-:W2:Y:S04]  /*7a950*/  LDL.LU.64 R26, [R1+0xb968] ;  /* 0x00b96800011a7983 */ /* 0x000ea80000300a00 */
[----:B--2---:R-:W-:Y:S04]  /*7a960*/  STL.64 [R1+0xb8e0], R26 ;  /* 0x00b8e01a01007387 */ /* 0x004fe80000100a00 */
[----:B------:R0:W-:Y:S04]  /*7a970*/  STL [R1+0xb8d8], R25 ;  /* 0x00b8d81901007387 */ /* 0x0001e80000100800 */
[----:B------:R-:W2:Y:S04]  /*7a980*/  LDL.LU R24, [R1+0x280] ;  /* 0x0002800001187983 */ /* 0x000ea80000300800 */
[----:B0-----:R-:W2:Y:S04]  /*7a990*/  LDL.LU R25, [R1+0x284] ;  /* 0x0002840001197983 */ /* 0x001ea80000300800 */
[----:B------:R-:W2:Y:S04]  /*7a9a0*/  LDL.LU R26, [R1+0x288] ;  /* 0x00028800011a7983 */ /* 0x000ea80000300800 */
[----:B------:R-:W2:Y:S01]  /*7a9b0*/  LDL.LU R27, [R1+0x28c] ;  /* 0x00028c00011b7983 */ /* 0x000ea20000300800 */
[C---:B----4-:R-:W-:Y:S03]  /*7a9c0*/  HMMA.16816.F32.BF16 R16, R20.reuse, R18, R8 ;  /* 0x000000121410723c */ /* 0x050fe60000041808 */
[----:B--2---:R-:W-:Y:S04]  /*7a9d0*/  STL.64 [R1+0xb8f8], R26 ;  /* 0x00b8f81a01007387 */ /* 0x004fe80000100a00 */
[----:B------:R0:W-:Y:S04]  /*7a9e0*/  STL.64 [R1+0xb8f0], R24 ;  /* 0x00b8f01801007387 */ /* 0x0001e80000100a00 */
[----:B0-----:R-:W2:Y:S04]  /*7a9f0*/  LDL.LU R24, [R1+0x290] ;  /* 0x0002900001187983 */ /* 0x001ea80000300800 */
[----:B------:R-:W2:Y:S04]  /*7aa00*/  LDL.LU R25, [R1+0x294] ;  /* 0x0002940001197983 */ /* 0x000ea80000300800 */
[----:B------:R-:W2:Y:S04]  /*7aa10*/  LDL.LU R26, [R1+0x298] ;  /* 0x00029800011a7983 */ /* 0x000ea80000300800 */
[----:B------:R-:W2:Y:S04]  /*7aa20*/  LDL.LU R27, [R1+0x29c] ;  /* 0x00029c00011b7983 */ /* 0x000ea80000300800 */
[----:B------:R-:W4:Y:S04]  /*7aa30*/  LDL.LU.64 R10, [R1+0xb960] ;  /* 0x00b96000010a7983 */ /* 0x000f280000300a00 */
[----:B------:R-:W-:Y:S04]  /*7aa40*/  STL.64 [R1+0x9e0], R16 ;  /* 0x0009e01001007387 */ /* 0x000fe80000100a00 */
[----:B------:R0:W-:Y:S04]  /*7aa50*/  STL.64 [R1+0x9e8], R18 ;  /* 0x0009e81201007387 */ /* 0x0001e80000100a00 */
[----:B0-----:R-:W4:Y:S04]  /*7aa60*/  LDL.LU.64 R18, [R1+0xb958] ;  /* 0x00b9580001127983 */ /* 0x001f280000300a00 */
[----:B------:R-:W4:Y:S02]  /*7aa70*/  LDL.LU.64 R16, [R1+0xb950] ;  /* 0x00b9500001107983 */ /* 0x000f240000300a00 */
[----:B----4-:R-:W-:-:S15]  /*7aa80*/  HMMA.16816.F32.BF16 R16, R20, R10, R16 ;  /* 0x0000000a1410723c */ /* 0x010fde0000041810 */
[----:B------:R-:W-:-:S04]  /*7aa90*/  NOP ;  /* 0x0000000000007918 */ /* 0x000fc80000000000 */
[----:B------:R0:W-:Y:S04]  /*7aaa0*/  STL.64 [R1+0x9d0], R16 ;  /* 0x0009d01001007387 */ /* 0x0001e80000100a00 */
[----:B------:R1:W-:Y:S01]  /*7aab0*/  STL.64 [R1+0x9d8], R18 ;  /* 0x0009d81201007387 */ /* 0x0003e20000100a00 */
[----:B0-----:R-:W-:-:S03]  /*7aac0*/  IMAD.MOV.U32 R17, RZ, RZ, R10 ;  /* 0x000000ffff117224 */ /* 0x001fc600078e000a */
[----:B-1----:R-:W4:Y:S01]  /*7aad0*/  LDL.LU.64 R18, [R1+0xb948] ;  /* 0x00b9480001127983 */ /* 0x002f220000300a00 */
[----:B------:R-:W-:-:S03]  /*7aae0*/  IMAD.MOV.U32 R16, RZ, RZ, R11 ;  /* 0x000000ffff107224 */ /* 0x000fc600078e000b */
        /* <DEDUP_REMOVED lines=12> */
[----:B------:R-:W4:Y:S01]  /*7abb0*/  LDL.LU.64 R12, [R1+0xb918] ;  /* 0x00b91800010c7983 */ /* 0x000f220000300a00 */
[----:B------:R-:W-:-:S02]  /*7abc0*/  IMAD.MOV.U32 R3, RZ, RZ, R10 ;  /* 0x000000ffff037224 */ /* 0x000fc400078e000a */
[----:B------:R-:W-:Y:S02]  /*7abd0*/  IMAD.MOV.U32 R8, RZ, RZ, R11 ;  /* 0x000000ffff087224 */ /* 0x000fe400078e000b */
[----:B------:R-:W3:Y:S01]  /*7abe0*/  LDL.LU.64 R10, [R1+0xb910] ;  /* 0x00b91000010a7983 */ /* 0x000ee20000300a00 */
[----:B----4-:R-:W-:Y:S03]  /*7abf0*/  HMMA.16816.F32.BF16 R20, R20, R18, R12 ;  /* 0x000000121414723c */ /* 0x010fe6000004180c */
[----:B------:R-:W2:Y:S04]  /*7ac00*/  LDL.LU.64 R14, [R1+0xb908] ;  /* 0x00b90800010e7983 */ /* 0x000ea80000300a00 */
[----:B------:R-:W2:-:S12]  /*7ac10*/  LDL.LU.64 R12, [R1+0xb900] ;  /* 0x00b90000010c7983 */ /* 0x000e980000300a00 */
[----:B------:R0:W-:Y:S04]  /*7ac20*/  STL.64 [R1+0x310], R20 ;  /* 0x0003101401007387 */ /* 0x0001e80000100a00 */
[----:B------:R1:W-:Y:S04]  /*7ac30*/  STL.64 [R1+0x318], R22 ;  /* 0x0003181601007387 */ /* 0x0003e80000100a00 */
[----:B0-----:R-:W4:Y:S04]  /*7ac40*/  LDL.LU R20, [R1+0x260] ;  /* 0x0002600001147983 */ /* 0x001f280000300800 */
[----:B------:R-:W4:Y:S04]  /*7ac50*/  LDL.LU R21, [R1+0x264] ;  /* 0x0002640001157983 */ /* 0x000f280000300800 */
[----:B-1----:R-:W3:Y:S04]  /*7ac60*/  LDL.LU R22, [R1+0x268] ;  /* 0x0002680001167983 */ /* 0x002ee80000300800 */
[----:B------:R-:W3:Y:S01]  /*7ac70*/  LDL.LU R23, [R1+0x26c] ;  /* 0x00026c0001177983 */ /* 0x000ee20000300800 */
[----:B--2---:R-:W-:Y:S03]  /*7ac80*/  HMMA.16816.F32.BF16 R24, R12, R6, R24 ;  /* 0x000000060c18723c */ /* 0x004fe60000041818 */
[----:B---3--:R-:W-:Y:S04]  /*7ac90*/  STL.64 [R1+0xb8c8], R22 ;  /* 0x00b8c81601007387 */ /* 0x008fe80000100a00 */
[----:B----4-:R0:W-:Y:S04]  /*7aca0*/  STL.64 [R1+0xb8c0], R20 ;  /* 0x00b8c01401007387 */ /* 0x0101e80000100a00 */
[----:B0-----:R-:W2:Y:S04]  /*7acb0*/  LDL.LU R20, [R1+0x270] ;  /* 0x0002700001147983 */ /* 0x001ea80000300800 */
[----:B------:R-:W2:Y:S04]  /*7acc0*/  LDL.LU R21, [R1+0x274] ;  /* 0x0002740001157983 */ /* 0x000ea80000300800 */
[----:B------:R-:W2:Y:S04]  /*7acd0*/  LDL.LU R22, [R1+0x278] ;  /* 0x0002780001167983 */ /* 0x000ea80000300800 */
[----:B------:R-:W2:Y:S04]  /*7ace0*/  LDL.LU R23, [R1+0x27c] ;  /* 0x00027c0001177983 */ /* 0x000ea80000300800 */
[----:B------:R0:W-:Y:S04]  /*7acf0*/  STL.64 [R1+0xb7d0], R18 ;  /* 0x00b7d01201007387 */ /* 0x0001e80000100a00 */
[----:B------:R-:W-:Y:S04]  /*7ad00*/  STL.64 [R1+0x290], R24 ;  /* 0x0002901801007387 */ /* 0x000fe80000100a00 */
[----:B------:R1:W-:Y:S01]  /*7ad10*/  STL.64 [R1+0x298], R26 ;  /* 0x0002981a01007387 */ /* 0x0003e20000100a00 */
[----:B0-----:R-:W-:-:S02]  /*7ad20*/  IMAD.MOV.U32 R19, RZ, RZ, R6 ;  /* 0x000000ffff137224 */ /* 0x001fc400078e0006 */
[----:B------:R-:W-:Y:S01]  /*7ad30*/  IMAD.MOV.U32 R18, RZ, RZ, R7 ;  /* 0x000000ffff127224 */ /* 0x000fe200078e0007 */
[----:B-1----:R-:W3:Y:S04]  /*7ad40*/  LDL.LU.64 R26, [R1+0xb8f8] ;  /* 0x00b8f800011a7983 */ /* 0x002ee80000300a00 */
[----:B------:R-:W3:Y:S04]  /*7ad50*/  LDL.LU.64 R24, [R1+0xb8f0] ;  /* 0x00b8f00001187983 */ /* 0x000ee80000300a00 */
[----:B------:R-:W3:Y:S04]  /*7ad60*/  LDL.LU.64 R6, [R1+0xb8e8] ;  /* 0x00b8e80001067983 */ /* 0x000ee80000300a00 */
[----:B------:R-:W-:Y:S04]  /*7ad70*/  STL.64 [R1+0xb8a0], R18 ;  /* 0x00b8a01201007387 */ /* 0x000fe80000100a00 */
[----:B------:R0:W-:Y:S04]  /*7ad80*/  STL.64 [R1+0xb898], R16 ;  /* 0x00b8981001007387 */ /* 0x0001e80000100a00 */
[----:B0-----:R-:W4:Y:S04]  /*7ad90*/  LDL.LU R16, [R1+0x230] ;  /* 0x0002300001107983 */ /* 0x001f280000300800 */
[----:B------:R-:W4:Y:S04]  /*7ada0*/  LDL.LU R17, [R1+0x234] ;  /* 0x0002340001117983 */ /* 0x000f280000300800 */
[----:B------:R-:W4:Y:S04]  /*7adb0*/  LDL.LU R18, [R1+0x238] ;  /* 0x0002380001127983 */ /* 0x000f280000300800 */
[----:B------:R-:W4:Y:S01]  /*7adc0*/  LDL.LU R19, [R1+0x23c] ;  /* 0x00023c0001137983 */ /* 0x000f220000300800 */
[----:B---3--:R-:W-:Y:S01]  /*7add0*/  HMMA.16816.F32.BF16 R24, R12, R6, R24 ;  /* 0x000000060c18723c */ /* 0x008fe20000041818 */
[----:B------:R-:W-:-:S15]  /*7ade0*/  IMAD.MOV.U32 R9, RZ, RZ, R7 ;  /* 0x000000ffff097224 */ /* 0x000fde00078e0007 */
[----:B------:R-:W-:-:S03]  /*7adf0*/  NOP ;  /* 0x0000000000007918 */ /* 0x000fc60000000000 */
[----:B------:R0:W-:Y:S04]  /*7ae00*/  STL.64 [R1+0x280], R24 ;  /* 0x0002801801007387 */ /* 0x0001e80000100a00 */
[----:B------:R1:W-:Y:S01]  /*7ae10*/  STL.64 [R1+0x288], R26 ;  /* 0x0002881a01007387 */ /* 0x0003e20000100a00 */
[----:B0-----:R-:W-:-:S03]  /*7ae20*/  IMAD.MOV.U32 R24, RZ, RZ, R6 ;  /* 0x000000ffff187224 */ /* 0x001fc600078e0006 */
[----:B-1----:R-:W3:Y:S04]  /*7ae30*/  LDL.LU.64 R26, [R1+0xb8e0] ;  /* 0x00b8e000011a7983 */ /* 0x002ee80000300a00 */
[----:B------:R-:W2:Y:S04]  /*7ae40*/  LDL.LU R25, [R1+0xb8d8] ;  /* 0x00b8d80001197983 */ /* 0x000ea80000300800 */
[----:B------:R-:W2:Y:S02]  /*7ae50*/  LDL.LU.64 R6, [R1+0xb8d0] ;  /* 0x00b8d00001067983 */ /* 0x000ea40000300a00 */
        /* <DEDUP_REMOVED lines=13> */
[----:B------:R1:W-:Y:S04]  /*7af30*/  STL.64 [R1+0x268], R22 ;  /* 0x0002681601007387 */ /* 0x0003e80000100a00 */
[----:B0-----:R-:W3:Y:S04]  /*7af40*/  LDL.LU R20, [R1+0xd0] ;  /* 0x0000d00001147983 */ /* 0x001ee80000300800 */
[----:B------:R-:W3:Y:S04]  /*7af50*/  LDL.LU R21, [R1+0xd4] ;  /* 0x0000d40001157983 */ /* 0x000ee80000300800 */
[----:B-1----:R-:W2:Y:S04]  /*7af60*/  LDL.LU R22, [R1+0xd8] ;  /* 0x0000d80001167983 */ /* 0x002ea80000300800 */
[----:B------:R-:W2:Y:S04]  /*7af70*/  LDL.LU R23, [R1+0xdc] ;  /* 0x0000dc0001177983 */ /* 0x000ea80000300800 */
[----:B--2---:R-:W-:Y:S04]  /*7af80*/  STL.64 [R1+0xb760], R22 ;  /* 0x00b7601601007387 */ /* 0x004fe80000100a00 */
[----:B---3--:R0:W-:Y:S04]  /*7af90*/  STL.64 [R1+0xb758], R20 ;  /* 0x00b7581401007387 */ /* 0x0081e80000100a00 */
[----:B0-----:R-:W2:Y:S04]  /*7afa0*/  LDL.LU R20, [R1+0x250] ;  /* 0x0002500001147983 */ /* 0x001ea80000300800 */
[----:B------:R-:W2:Y:S04]  /*7afb0*/  LDL.LU R21, [R1+0x254] ;  /* 0x0002540001157983 */ /* 0x000ea80000300800 */
[----:B------:R-:W2:Y:S04]  /*7afc0*/  LDL.LU R22, [R1+0x258] ;  /* 0x0002580001167983 */ /* 0x000ea80000300800 */
[----:B------:R-:W2:Y:S02]  /*7afd0*/  LDL.LU R23, [R1+0x25c] ;  /* 0x00025c0001177983 */ /* 0x000ea40000300800 */
[----:B--2---:R-:W-:-:S15]  /*7afe0*/  HMMA.16816.F32.BF16 R20, R12, R10, R20 ;  /* 0x0000000a0c14723c */ /* 0x004fde0000041814 */
[----:B------:R-:W-:-:S04]  /*7aff0*/  NOP ;  /* 0x0000000000007918 */ /* 0x000fc80000000000 */
[----:B------:R0:W-:Y:S04]  /*7b000*/  STL.64 [R1+0x250], R20 ;  /* 0x0002501401007387 */ /* 0x0001e80000100a00 */
[----:B------:R1:W-:Y:S04]  /*7b010*/  STL.64 [R1+0x258], R22 ;  /* 0x0002581601007387 */ /* 0x0003e80000100a00 */
[----:B0-----:R-:W2:Y:S04]  /*7b020*/  LDL.LU R20, [R1+0xf0] ;  /* 0x0000f00001147983 */ /* 0x001ea80000300800 */
[----:B------:R-:W2:Y:S04]  /*7b030*/  LDL.LU R21, [R1+0xf4] ;  /* 0x0000f40001157983 */ /* 0x000ea80000300800 */
[----:B-1----:R-:W3:Y:S04]  /*7b040*/  LDL.LU R22, [R1+0xf8] ;  /* 0x0000f80001167983 */ /* 0x002ee80000300800 */
[----:B------:R-:W3:Y:S04]  /*7b050*/  LDL.LU R23, [R1+0xfc] ;  /* 0x0000fc0001177983 */ /* 0x000ee80000300800 */
[----:B---3--:R0:W-:Y:S04]  /*7b060*/  STL.64 [R1+0xb770], R22 ;  /* 0x00b7701601007387 */ /* 0x0081e80000100a00 */
[----:B--2---:R1:W-:Y:S01]  /*7b070*/  STL.64 [R1+0xb768], R20 ;  /* 0x00b7681401007387 */ /* 0x0043e20000100a00 */
[----:B0-----:R-:W-:-:S02]  /*7b080*/  IMAD.MOV.U32 R22, RZ, RZ, R0 ;  /* 0x000000ffff167224 */ /* 0x001fc400078e0000 */
[----:B------:R-:W-:Y:S01]  /*7b090*/  IMAD.MOV.U32 R23, RZ, RZ, R2 ;  /* 0x000000ffff177224 */ /* 0x000fe200078e0002 */
[----:B------:R-:W2:Y:S04]  /*7b0a0*/  LDL.LU R0, [R1+0xb8ac] ;  /* 0x00b8ac0001007983 */ /* 0x000ea80000300800 */
[----:B------:R-:W3:Y:S04]  /*7b0b0*/  LDL.LU R2, [R1+0xb8a8] ;  /* 0x00b8a80001027983 */ /* 0x000ee80000300800 */
[----:B------:R0:W-:Y:S04]  /*7b0c0*/  STL.64 [R1+0xb788], R22 ;  /* 0x00b7881601007387 */ /* 0x0001e80000100a00 */
[----:B-1----:R-:W2:Y:S04]  /*7b0d0*/  LDL.LU R20, [R1+0x240] ;  /* 0x0002400001147983 */ /* 0x002ea80000300800 */
[----:B------:R-:W2:Y:S04]  /*7b0e0*/  LDL.LU R21, [R1+0x244] ;  /* 0x0002440001157983 */ /* 0x000ea80000300800 */
[----:B0-----:R-:W2:Y:S04]  /*7b0f0*/  LDL.LU R22, [R1+0x248] ;  /* 0x0002480001167983 */ /* 0x001ea80000300800 */
[----:B------:R-:W2:Y:S04]  /*7b100*/  LDL.LU R23, [R1+0x24c] ;  /* 0x00024c0001177983 */ /* 0x000ea80000300800 */
[----:B------:R-:W-:Y:S01]  /*7b110*/  STL.64 [R1+0xb878], R6 ;  /* 0x00b8780601007387 */ /* 0x000fe20000100a00 */
[----:B--2---:R-:W-:-:S15]  /*7b120*/  HMMA.16816.F32.BF16 R20, R12, R6, R20 ;  /* 0x000000060c14723c */ /* 0x004fde0000041814 */
[----:B------:R-:W-:-:S04]  /*7b130*/  NOP ;  /* 0x0000000000007918 */ /* 0x000fc80000000000 */
[----:B------:R-:W-:Y:S04]  /*7b140*/  STL.64 [R1+0x240], R20 ;  /* 0x0002401401007387 */ /* 0x000fe80000100a00 */
[----:B------:R0:W-:Y:S02]  /*7b150*/  STL.64 [R1+0x248], R22 ;  /* 0x0002481601007387 */ /* 0x0001e40000100a00 */
[----:B0-----:R-:W-:Y:S02]  /*7b160*/  IMAD.MOV.U32 R22, RZ, RZ, R24 ;  /* 0x000000ffff167224 */ /* 0x001fe400078e0018 */
[----:B------:R-:W-:-:S05]  /*7b170*/  IMAD.MOV.U32 R23, RZ, RZ, R9 ;  /* 0x000000ffff177224 */ /* 0x000fca00078e0009 */
[----:B------:R0:W-:Y:S04]  /*7b180*/  STL.64 [R1+0xb7a0], R22 ;  /* 0x00b7a01601007387 */ /* 0x0001e80000100a00 */
[----:B0-----:R-:W4:Y:S02]  /*7b190*/  LDL.LU.64 R22, [R1+0x38] ;  /* 0x0000380001167983 */ /* 0x001f240000300a00 */
[----:B----4-:R-:W-:-:S15]  /*7b1a0*/  HMMA.16816.F32.BF16 R16, R12, R22, R16 ;  /* 0x000000160c10723c */ /* 0x010fde0000041810 */
[----:B------:R-:W-:-:S04]  /*7b1b0*/  NOP ;  /* 0x0000000000007918 */ /* 0x000fc80000000000 */
[----:B------:R-:W-:Y:S04]  /*7b1c0*/  STL.64 [R1+0x230], R16 ;  /* 0x0002301001007387 */ /* 0x000fe80000100a00 */
[----:B------:R0:W-:Y:S04]  /*7b1d0*/  STL.64 [R1+0x238], R18 ;  /* 0x0002381201007387 */ /* 0x0001e80000100a00 */
[----:B0-----:R-:W2:Y:S01]  /*7b1e0*/  LDL.LU.64 R18, [R1+0xb8a0] ;  /* 0x00b8a00001127983 */ /* 0x001ea20000300a00 */
[----:B------:R-:W-:Y:S02]  /*7b1f0*/  IMAD.MOV.U32 R24, RZ, RZ, R22 ;  /* 0x000000ffff187224 */ /* 0x000fe400078e0016 */
[----:B------:R-:W-:Y:S01]  /*7b200*/  IMAD.MOV.U32 R9, RZ, RZ, R23 ;  /* 0x000000ffff097224 */ /* 0x000fe200078e0017 */
[----:B------:R-:W4:Y:S01]  /*7b210*/  LDL.LU.64 R16, [R1+0xb898] ;  /* 0x00b8980001107983 */ /* 0x000f220000300a00 */
[----:B--2---:R-:W-:-:S02]  /*7b220*/  IMAD.MOV.U32 R22, RZ, RZ, R19 ;  /* 0x000000ffff167224 */ /* 0x004fc400078e0013 */
[----:B------:R-:W-:-:S05]  /*7b230*/  IMAD.MOV.U32 R23, RZ, RZ, R18 ;  /* 0x000000ffff177224 */ /* 0x000fca00078e0012 */
[----:B------:R0:W-:Y:S04]  /*7b240*/  STL.64 [R1+0xb7c8], R22 ;  /* 0x00b7c81601007387 */ /* 0x0001e80000100a00 */
[----:B------:R-:W2:Y:S04]  /*7b250*/  LDL.LU R20, [R1+0x130] ;  /* 0x0001300001147983 */ /* 0x000ea80000300800 */
[----:B------:R-:W2:Y:S04]  /*7b260*/  LDL.LU R21, [R1+0x134] ;  /* 0x0001340001157983 */ /* 0x000ea80000300800 */
[----:B0-----:R-:W2:Y:S04]  /*7b270*/  LDL.LU R22, [R1+0x138] ;  /* 0x0001380001167983 */ /* 0x001ea80000300800 */
[----:B------:R-:W2:Y:S01]  /*7b280*/  LDL.LU R23, [R1+0x13c] ;  /* 0x00013c0001177983 */ /* 0x000ea20000300800 */
[----:B------:R-:W-:-:S02]  /*7b290*/  IMAD.MOV.U32 R18, RZ, RZ, R3 ;  /* 0x000000ffff127224 */ /* 0x000fc400078e0003 */
[----:B------:R-:W-:Y:S01]  /*7b2a0*/  IMAD.MOV.U32 R19, RZ, RZ, R8 ;  /* 0x000000ffff137224 */ /* 0x000fe200078e0008 */
[----:B--2---:R-:W-:Y:S04]  /*7b2b0*/  STL.64 [R1+0xb7e0], R22 ;  /* 0x00b7e01601007387 */ /* 0x004fe80000100a00 */
[----:B------:R0:W-:Y:S04]  /*7b2c0*/  STL.64 [R1+0xb7d8], R20 ;  /* 0x00b7d81401007387 */ /* 0x0001e80000100a00 */
[----:B------:R-:W2:Y:S04]  /*7b2d0*/  LDL.LU R3, [R1+0xb890] ;  /* 0x00b8900001037983 */ /* 0x000ea80000300800 */
[----:B------:R-:W2:Y:S04]  /*7b2e0*/  LDL.LU R8, [R1+0xb88c] ;  /* 0x00b88c0001087983 */ /* 0x000ea80000300800 */
[----:B------:R-:W-:Y:S04]  /*7b2f0*/  STL.64 [R1+0xb7e8], R18 ;  /* 0x00b7e81201007387 */ /* 0x000fe80000100a00 */
        /* <DEDUP_REMOVED lines=12> */
[----:B----4-:R-:W-:-:S02]  /*7b3c0*/  IMAD.MOV.U32 R22, RZ, RZ, R17 ;  /* 0x000000ffff167224 */ /* 0x010fc400078e0011 */
[----:B------:R-:W-:-:S05]  /*7b3d0*/  IMAD.MOV.U32 R23, RZ, RZ, R16 ;  /* 0x000000ffff177224 */ /* 0x000fca00078e0010 */
[----:B------:R0:W-:Y:S04]  /*7b3e0*/  STL.64 [R1+0xb818], R22 ;  /* 0x00b8181601007387 */ /* 0x0001e80000100a00 */
[----:B0-----:R-:W2:Y:S04]  /*7b3f0*/  LDL.64 R22, [R1+0x88] ;  /* 0x0000880001167983 */ /* 0x001ea80000100a00 */
[----:B--2---:R0:W-:Y:S04]  /*7b400*/  STL.64 [R1+0xb830], R22 ;  /* 0x00b8301601007387 */ /* 0x0041e80000100a00 */
[----:B------:R-:W2:Y:S01]  /*7b410*/  LDL.64 R18, [R1+0x68] ;  /* 0x0000680001127983 */ /* 0x000ea20000100a00 */
[----:B0-----:R-:W-:-:S02]  /*7b420*/  IMAD.MOV.U32 R22, RZ, RZ, R28 ;  /* 0x000000ffff167224 */ /* 0x001fc400078e001c */
[----:B------:R-:W-:Y:S01]  /*7b430*/  IMAD.MOV.U32 R23, RZ, RZ, R25 ;  /* 0x000000ffff177224 */ /* 0x000fe200078e0019 */
[----:B--2---:R0:W-:Y:S04]  /*7b440*/  STL.64 [R1+0xb810], R18 ;  /* 0x00b8101201007387 */ /* 0x0041e80000100a00 */
[----:B------:R-:W2:Y:S04]  /*7b450*/  LDL.LU R16, [R1+0x1d0] ;  /* 0x0001d00001107983 */ /* 0x000ea80000300800 */
[----:B------:R-:W2:Y:S04]  /*7b460*/  LDL.LU R17, [R1+0x1d4] ;  /* 0x0001d40001117983 */ /* 0x000ea80000300800 */
[----:B0-----:R-:W4:Y:S04]  /*7b470*/  LDL.LU R18, [R1+0x1d8] ;  /* 0x0001d80001127983 */ /* 0x001f280000300800 */
[----:B------:R-:W4:Y:S04]  /*7b480*/  LDL.LU R19, [R1+0x1dc] ;  /* 0x0001dc0001137983 */ /* 0x000f280000300800 */
[----:B------:R-:W2:Y:S04]  /*7b490*/  LDL.LU R28, [R1+0xb888] ;  /* 0x00b88800011c7983 */ /* 0x000ea80000300800 */
        /* <DEDUP_REMOVED lines=9> */
[----:B------:R-:W-:-:S02]  /*7b530*/  IMAD.MOV.U32 R22, RZ, RZ, R5 ;  /* 0x000000ffff167224 */ /* 0x000fc400078e0005 */
[----:B------:R-:W-:-:S05]  /*7b540*/  IMAD.MOV.U32 R23, RZ, RZ, R4 ;  /* 0x000000ffff177224 */ /* 0x000fca00078e0004 */
[----:B------:R-:W-:Y:S04]  /*7b550*/  STL.64 [R1+0xb880], R22 ;  /* 0x00b8801601007387 */ /* 0x000fe80000100a00 */
[----:B----4-:R-:W-:Y:S04]  /*7b560*/  STL.64 [R1+0xb840], R18 ;  /* 0x00b8401201007387 */ /* 0x010fe80000100a00 */
[----:B--2---:R0:W-:Y:S04]  /*7b570*/  STL.64 [R1+0xb838], R16 ;  /* 0x00b8381001007387 */ /* 0x0041e80000100a00 */
[----:B0-----:R-:W2:Y:S04]  /*7b580*/  LDL.LU R16, [R1+0x1f0] ;  /* 0x0001f00001107983 */ /* 0x001ea80000300800 */
[----:B------:R-:W2:Y:S04]  /*7b590*/  LDL.LU R17, [R1+0x1f4] ;  /* 0x0001f40001117983 */ /* 0x000ea80000300800 */
[----:B------:R-:W4:Y:S04]  /*7b5a0*/  LDL.LU R18, [R1+0x1f8] ;  /* 0x0001f80001127983 */ /* 0x000f280000300800 */
[----:B------:R-:W4:Y:S04]  /*7b5b0*/  LDL.LU R19, [R1+0x1fc] ;  /* 0x0001fc0001137983 */ /* 0x000f280000300800 */
[----:B------:R-:W2:Y:S04]  /*7b5c0*/  LDL.LU R20, [R1+0x220] ;  /* 0x0002200001147983 */ /* 0x000ea80000300800 */
[----:B------:R-:W3:Y:S04]  /*7b5d0*/  LDL.LU R21, [R1+0x224] ;  /* 0x0002240001157983 */ /* 0x000ee80000300800 */
[----:B------:R-:W3:Y:S04]  /*7b5e0*/  LDL.LU R22, [R1+0x228] ;  /* 0x0002280001167983 */ /* 0x000ee80000300800 */
[----:B------:R-:W3:Y:S04]  /*7b5f0*/  LDL.LU R23, [R1+0x22c] ;  /* 0x00022c0001177983 */ /* 0x000ee80000300800 */
[----:B------:R-:W3:Y:S04]  /*7b600*/  LDL.64 R6, [R1+0xc8] ;  /* 0x0000c80001067983 */ /* 0x000ee80000100a00 */
        /* <DEDUP_REMOVED lines=12> */
[----:B------:R-:W-:Y:S04]  /*7b6d0*/  STL.64 [R1+0xb798], R26 ;  /* 0x00b7981a01007387 */ /* 0x000fe80000100a00 */
[----:B------:R0:W-:Y:S04]  /*7b6e0*/  STL [R1+0xb790], R24 ;  /* 0x00b7901801007387 */ /* 0x0001e80000100800 */
[----:B0-----:R-:W4:Y:S04]  /*7b6f0*/  LDL.LU R24, [R1+0x110] ;  /* 0x0001100001187983 */ /* 0x001f280000300800 */
[----:B------:R-:W4:Y:S04]  /*7b700*/  LDL.LU R25, [R1+0x114] ;  /* 0x0001140001197983 */ /* 0x000f280000300800 */
[----:B------:R-:W2:Y:S04]  /*7b710*/  LDL.LU R26, [R1+0x118] ;  /* 0x00011800011a7983 */ /* 0x000ea80000300800 */
[----:B------:R-:W2:Y:S01]  /*7b720*/  LDL.LU R27, [R1+0x11c] ;  /* 0x00011c00011b7983 */ /* 0x000ea20000300800 */
[----:B---3--:R-:W-:Y:S03]  /*7b730*/  HMMA.16816.F32.BF16 R20, R12, R6, R20 ;  /* 0x000000060c14723c */ /* 0x008fe60000041814 */
        /* <DEDUP_REMOVED lines=10> */
[----:B------:R-:W3:Y:S04]  /*7b7e0*/  LDL.LU R10, [R1+0x108] ;  /* 0x00010800010a7983 */ /* 0x000ee80000300800 */
[----:B------:R-:W3:Y:S04]  /*7b7f0*/  LDL.LU R11, [R1+0x10c] ;  /* 0x00010c00010b7983 */ /* 0x000ee80000300800 */
[----:B------:R-:W-:Y:S04]  /*7b800*/  STL.64 [R1+0x220], R20 ;  /* 0x0002201401007387 */ /* 0x000fe80000100a00 */
[----:B------:R0:W-:Y:S04]  /*7b810*/  STL.64 [R1+0x228], R22 ;  /* 0x0002281601007387 */ /* 0x0001e80000100a00 */
[----:B0-----:R-:W4:Y:S01]  /*7b820*/  LDL.LU.64 R22, [R1+0xb880] ;  /* 0x00b8800001167983 */ /* 0x001f220000300a00 */
[----:B------:R-:W-:-:S03]  /*7b830*/  IMAD.MOV.U32 R5, RZ, RZ, R7 ;  /* 0x000000ffff057224 */ /* 0x000fc600078e0007 */
[----:B------:R-:W2:Y:S04]  /*7b840*/  LDL.LU.64 R6, [R1+0xb878] ;  /* 0x00b8780001067983 */ /* 0x000ea80000300a00 */
[----:B------:R-:W-:Y:S01]  /*7b850*/  STL [R1+0xb73c], R5 ;  /* 0x00b73c0501007387 */ /* 0x000fe20000100800 */
        /* <DEDUP_REMOVED lines=9> */
[----:B------:R-:W-:Y:S04]  /*7b8f0*/  STL.64 [R1+0x200], R16 ;  /* 0x0002001001007387 */ /* 0x000fe80000100a00 */
[----:B------:R0:W-:Y:S04]  /*7b900*/  STL.64 [R1+0x208], R18 ;  /* 0x0002081201007387 */ /* 0x0001e80000100a00 */
[----:B0-----:R-:W4:Y:S04]  /*7b910*/  LDL.LU.64 R18, [R1+0xb858] ;  /* 0x00b8580001127983 */ /* 0x001f280000300a00 */
[----:B------:R-:W4:Y:S04]  /*7b920*/  LDL.LU.64 R16, [R1+0xb850] ;  /* 0x00b8500001107983 */ /* 0x000f280000300a00 */
[----:B------:R-:W4:Y:S04]  /*7b930*/  LDL.LU.64 R22, [R1+0xb848] ;  /* 0x00b8480001167983 */ /* 0x000f280000300a00 */
        /* <DEDUP_REMOVED lines=17> */
[----:B------:R-:W4:-:S15]  /*7ba50*/  LDL.LU.64 R18, [R1+0xb810] ;  /* 0x00b8100001127983 */ /* 0x000f1e0000300a00 */
[----:B------:R-:W-:Y:S01]  /*7ba60*/  NOP ;  /* 0x0000000000007918 */ /* 0x000fe20000000000 */
[----:B------:R-:W-:Y:S04]  /*7ba70*/  STL.64 [R1+0x1d0], R20 ;  /* 0x0001d01401007387 */ /* 0x000fe80000100a00 */
[----:B------:R0:W-:Y:S04]  /*7ba80*/  STL.64 [R1+0x1d8], R22 ;  /* 0x0001d81601007387 */ /* 0x0001e80000100a00 */
[----:B0-----:R-:W2:Y:S04]  /*7ba90*/  LDL.LU.64 R22, [R1+0xb808] ;  /* 0x00b8080001167983 */ /* 0x001ea80000300a00 */
[----:B------:R-:W2:Y:S01]  /*7baa0*/  LDL.LU.64 R20, [R1+0xb800] ;  /* 0x00b8000001147983 */ /* 0x000ea20000300a00 */
[----:B----4-:R-:W-:Y:S01]  /*7bab0*/  IMAD.MOV.U32 R5, RZ, RZ, R19 ;  /* 0x000000ffff057224 */ /* 0x010fe200078e0013 */
[----:B--2---:R-:W-:-:S15]  /*7bac0*/  HMMA.16816.F32.BF16 R20, R12, R18, R20 ;  /* 0x000000120c14723c */ /* 0x004fde0000041814 */
[----:B------:R-:W-:-:S04]  /*7bad0*/  NOP ;  /* 0x0000000000007918 */ /* 0x000fc80000000000 */
[----:B------:R-:W-:Y:S04]  /*7bae0*/  STL.64 [R1+0x1c0], R20 ;  /* 0x0001c01401007387 */ /* 0x000fe80000100a00 */
[----:B------:R0:W-:Y:S04]  /*7baf0*/  STL.64 [R1+0x1c8], R22 ;  /* 0x0001c81601007387 */ /* 0x0001e80000100a00 */
[----:B0-----:R-:W2:Y:S04]  /*7bb00*/  LDL.LU.64 R22, [R1+0xb7f8] ;  /* 0x00b7f80001167983 */ /* 0x001ea80000300a00 */
[----:B------:R-:W2:Y:S04]  /*7bb10*/  LDL.LU.64 R20, [R1+0xb7f0] ;  /* 0x00b7f00001147983 */ /* 0x000ea80000300a00 */
[----:B------:R-:W2:Y:S04]  /*7bb20*/  LDL.LU.64 R18, [R1+0xb7e8] ;  /* 0x00b7e80001127983 */ /* 0x000ea80000300a00 */
[----:B------:R-:W-:Y:S01]  /*7bb30*/  STL [R1+0xb748], R5 ;  /* 0x00b7480501007387 */ /* 0x000fe20000100800 */
[----:B--2---:R-:W-:Y:S03]  /*7bb40*/  HMMA.16816.F32.BF16 R16, R12, R18, R20 ;  /* 0x000000120c10723c */ /* 0x004fe60000041814 */
[----:B------:R-:W2:Y:S04]  /*7bb50*/  LDL.LU.64 R22, [R1+0xb7e0] ;  /* 0x00b7e00001167983 */ /* 0x000ea80000300a00 */
[----:B------:R-:W2:-:S12]  /*7bb60*/  LDL.LU.64 R20, [R1+0xb7d8] ;  /* 0x00b7d80001147983 */ /* 0x000e980000300a00 */
[----:B------:R-:W-:Y:S04]  /*7bb70*/  STL.64 [R1+0x1b0], R16 ;  /* 0x0001b01001007387 */ /* 0x000fe80000100a00 */
[----:B------:R0:W-:Y:S04]  /*7bb80*/  STL.64 [R1+0x1b8], R18 ;  /* 0x0001b81201007387 */ /* 0x0001e80000100a00 */
[----:B0-----:R-:W2:Y:S02]  /*7bb90*/  LDL.LU.64 R18, [R1+0xb7d0] ;  /* 0x00b7d00001127983 */ /* 0x001ea40000300a00 */
[----:B--2---:R-:W-:Y:S02]  /*7bba0*/  HMMA.16816.F32.BF16 R12, R12, R18, R20 ;  /* 0x000000120c0c723c */ /* 0x004fe40000041814 */
[----:B------:R-:W2:Y:S01]  /*7bbb0*/  LDL.LU.64 R22, [R1+0xb7c8] ;  /* 0x00b7c80001167983 */ /* 0x000ea20000300a00 */
[----:B------:R-:W-:-:S03]  /*7bbc0*/  IMAD.MOV.U32 R5, RZ, RZ, R19 ;  /* 0x000000ffff057224 */ /* 0x000fc600078e0013 */
[----:B------:R-:W2:-:S13]  /*7bbd0*/  LDL.LU.64 R18, [R1+0xb7c0] ;  /* 0x00b7c00001127983 */ /* 0x000e9a0000300a00 */
[----:B------:R0:W-:Y:S04]  /*7bbe0*/  STL.64 [R1+0x1160], R12 ;  /* 0x0011600c01007387 */ /* 0x0001e80000100a00 */
[----:B------:R1:W-:Y:S04]  /*7bbf0*/  STL.64 [R1+0x1168], R14 ;  /* 0x0011680e01007387 */ /* 0x0003e80000100a00 */
[----:B------:R-:W2:Y:S04]  /*7bc00*/  LDL.LU.64 R16, [R1+0xb7b8] ;  /* 0x00b7b80001107983 */ /* 0x000ea80000300a00 */
[----:B0-----:R-:W4:Y:S04]  /*7bc10*/  LDL.LU R12, [R1+0xe0] ;  /* 0x0000e000010c7983 */ /* 0x001f280000300800 */
[----:B------:R-:W4:Y:S04]  /*7bc20*/  LDL.LU R13, [R1+0xe4] ;  /* 0x0000e400010d7983 */ /* 0x000f280000300800 */
[----:B-1----:R-:W4:Y:S01]  /*7bc30*/  LDL.LU R14, [R1+0xe8] ;  /* 0x0000e800010e7983 */ /* 0x002f220000300800 */
        /* <DEDUP_REMOVED lines=8> */
[----:B------:R-:W2:-:S13]  /*7bcc0*/  LDL.LU R24, [R1+0xb790] ;  /* 0x00b7900001187983 */ /* 0x000e9a0000300800 */
[----:B------:R-:W-:Y:S04]  /*7bcd0*/  STL.64 [R1+0x1120], R20 ;  /* 0x0011201401007387 */ /* 0x000fe80000100a00 */
[----:B------:R0:W-:Y:S04]  /*7bce0*/  STL.64 [R1+0x1128], R22 ;  /* 0x0011281601007387 */ /* 0x0001e80000100a00 */
[----:B0-----:R-:W3:Y:S02]  /*7bcf0*/  LDL.LU.64 R22, [R1+0xb788] ;  /* 0x00b7880001167983 */ /* 0x001ee40000300a00 */
[----:B---3--:R-:W-:Y:S02]  /*7bd00*/  HMMA.16816.F32.BF16 R20, R16, R22, R8 ;  /* 0x000000161014723c */ /* 0x008fe40000041808 */
[----:B------:R-:W4:Y:S04]  /*7bd10*/  LDL.LU.64 R10, [R1+0xb780] ;  /* 0x00b78000010a7983 */ /* 0x000f280000300a00 */
[----:B------:R-:W3:-:S13]  /*7bd20*/  LDL.LU.64 R8, [R1+0xb778] ;  /* 0x00b7780001087983 */ /* 0x000eda0000300a00 */
        /* <DEDUP_REMOVED lines=9> */
[----:B0-----:R-:W2:Y:S04]  /*7bdc0*/  LDL.LU.64 R22, [R1+0xb760] ;  /* 0x00b7600001167983 */ /* 0x001ea80000300a00 */
[----:B------:R-:W2:Y:S01]  /*7bdd0*/  LDL.LU.64 R20, [R1+0xb758] ;  /* 0x00b7580001147983 */ /* 0x000ea20000300a00 */
[----:B----4-:R-:W-:Y:S01]  /*7bde0*/  HMMA.16816.F32.BF16 R12, R16, R10, R12 ;  /* 0x0000000a100c723c */ /* 0x010fe2000004180c */
[----:B------:R-:W0:-:S15]  /*7bdf0*/  S2R R25, SR_TID.X ;  /* 0x0000000000197919 */ /* 0x000e1e0000002100 */
[----:B------:R-:W-:-:S03]  /*7be00*/  NOP ;  /* 0x0000000000007918 */ /* 0x000fc60000000000 */
[----:B------:R-:W-:Y:S04]  /*7be10*/  STL.64 [R1+0x10e0], R12 ;  /* 0x0010e00c01007387 */ /* 0x000fe80000100a00 */
[----:B------:R2:W-:Y:S01]  /*7be20*/  STL.64 [R1+0x10e8], R14 ;  /* 0x0010e80e01007387 */ /* 0x0005e20000100a00 */
[C---:B0-----:R-:W-:Y:S01]  /*7be30*/  LOP3.LUT R4, R25.reuse, 0x7, RZ, 0xc0, !PT ;  /* 0x0000000719047812 */ /* 0x041fe200078ec0ff */
[----:B------:R-:W-:-:S04]  /*7be40*/  IMAD.SHL.U32 R28, R25, 0x2, RZ ;  /* 0x00000002191c7824 */ /* 0x000fc800078e00ff */
[----:B------:R-:W-:-:S05]  /*7be50*/  IMAD R4, R4, 0x110, RZ ;  /* 0x0000011004047824 */ /* 0x000fca00078e02ff */
[----:B------:R-:W-:-:S04]  /*7be60*/  LOP3.LUT R4, R4, 0x30, R28, 0x78, !PT ;  /* 0x0000003004047812 */ /* 0x000fc800078e781c */
[----:B------:R-:W-:Y:S01]  /*7be70*/  LOP3.LUT R4, R4, 0x40, RZ, 0x3c, !PT ;  /* 0x0000004004047812 */ /* 0x000fe200078e3cff */
[----:B--2---:R-:W-:Y:S01]  /*7be80*/  HMMA.16816.F32.BF16 R12, R16, R6, R20 ;  /* 0x00000006100c723c */ /* 0x004fe20000041814 */
[----:B------:R-:W0:-:S15]  /*7be90*/  LDSM.16.MT88.4 R20, [R29+UR5+0x8000] ;  /* 0x008000051d14783b */ /* 0x000e1e0008004200 */
[----:B------:R-:W-:-:S03]  /*7bea0*/  NOP ;  /* 0x0000000000007918 */ /* 0x000fc60000000000 */
[----:B------:R-:W-:Y:S04]  /*7beb0*/  STL.64 [R1+0x10d0], R12 ;  /* 0x0010d00c01007387 */ /* 0x000fe80000100a00 */
[----:B------:R-:W-:Y:S04]  /*7bec0*/  STL.64 [R1+0x10d8], R14 ;  /* 0x0010d80e01007387 */ /* 0x000fe80000100a00 */
[----:B------:R-:W1:Y:S04]  /*7bed0*/  LDSM.16.M88.4 R12, [R4+UR5+0x20000] ;  /* 0x02000005040c783b */ /* 0x000e680008000200 */
[----:B0-----:R0:W-:Y:S02]  /*7bee0*/  STL.64 [R1+0xb658], R22 ;  /* 0x00b6581601007387 */ /* 0x0011e40000100a00 */
[----:B0-----:R-:W-:-:S02]  /*7bef0*/  IMAD.MOV.U32 R22, RZ, RZ, R24 ;  /* 0x000000ffff167224 */ /* 0x001fc400078e0018 */
[----:B------:R-:W0:Y:S04]  /*7bf00*/  LDSM.16.M88.4 R24, [R4+UR5+0x20800] ;  /* 0x020800050418783b */ /* 0x000e280008000200 */
[----:B------:R-:W-:Y:S04]  /*7bf10*/  STL.64 [R1+0xb650], R20 ;  /* 0x00b6501401007387 */ /* 0x000fe80000100a00 */
[----:B-1----:R-:W-:Y:S04]  /*7bf20*/  STL.64 [R1+0x20], R12 ;  /* 0x0000200c01007387 */ /* 0x002fe80000100a00 */
[----:B------:R-:W-:Y:S01]  /*7bf30*/  STL.64 [R1+0x28], R14 ;  /* 0x0000280e01007387 */ /* 0x000fe20000100a00 */
[----:B------:R-:W-:-:S02]  /*7bf40*/  IMAD.MOV.U32 R7, RZ, RZ, R12 ;  /* 0x000000ffff077224 */ /* 0x000fc400078e000c */
[----:B------:R-:W-:Y:S02]  /*7bf50*/  IMAD.MOV.U32 R6, RZ, RZ, R13 ;  /* 0x000000ffff067224 */ /* 0x000fe400078e000d */
[----:B------:R-:W-:Y:S04]  /*7bf60*/  LDSM.16.M88.4 R12, [R4+UR5+0x21000] ;  /* 0x02100005040c783b */ /* 0x000fe80008000200 */
[----:B0-----:R-:W-:Y:S04]  /*7bf70*/  STL.64 [R1+0x10], R24 ;  /* 0x0000101801007387 */ /* 0x001fe80000100a00 */
[----:B------:R-:W-:Y:S04]  /*7bf80*/  STL.64 [R1+0x18], R26 ;  /* 0x0000181a01007387 */ /* 0x000fe80000100a00 */
[----:B------:R-:W0:Y:S01]  /*7bf90*/  LDSM.16.M88.4 R24, [R4+UR5+0x21800] ;  /* 0x021800050418783b */ /* 0x000e220008000200 */
[----:B---3--:R-:W-:-:S03]  /*7bfa0*/  IMAD.MOV.U32 R23, RZ, RZ, R9 ;  /* 0x000000ffff177224 */ /* 0x008fc600078e0009 */
[----:B0-----:R-:W-:Y:S04]  /*7bfb0*/  STL [R1+0xb19c], R26 ;  /* 0x00b19c1a01007387 */ /* 0x001fe80000100800 */
[----:B------:R-:W-:Y:S04]  /*7bfc0*/  STL.64 [R1], R12 ;  /* 0x0000000c01007387 */ /* 0x000fe80000100a00 */
[----:B------:R-:W-:Y:S04]  /*7bfd0*/  STL.64 [R1+0x8], R14 ;  /* 0x0000080e01007387 */ /* 0x000fe80000100a00 */
[----:B------:R-:W-:Y:S04]  /*7bfe0*/  STL [R1+0xb198], R27 ;  /* 0x00b1981b01007387 */ /* 0x000fe80000100800 */
[----:B------:R0:W-:Y:S04]  /*7bff0*/  STL.64 [R1+0xb750], R24 ;  /* 0x00b7501801007387 */ /* 0x0001e80000100a00 */
[----:B------:R-:W1:Y:S01]  /*7c000*/  LDSM.16.M88.4 R12, [R4+UR5+0x22000] ;  /* 0x02200005040c783b */ /* 0x000e620008000200 */
[----:B0-----:R-:W-:-:S03]  /*7c010*/  IMAD.MOV.U32 R24, RZ, RZ, R8 ;  /* 0x000000ffff187224 */ /* 0x001fc600078e0008 */
[----:B------:R-:W0:Y:S01]  /*7c020*/  LDSM.16.M88.4 R8, [R4+UR5+0x22800] ;  /* 0x022800050408783b */ /* 0x000e220008000200 */
[----:B------:R-:W-:Y:S02]  /*7c030*/  IMAD.MOV.U32 R25, RZ, RZ, R3 ;  /* 0x000000ffff197224 */ /* 0x000fe400078e0003 */
[----:B------:R-:W-:Y:S02]  /*7c040*/  IMAD.MOV.U32 R26, RZ, RZ, R2 ;  /* 0x000000ffff1a7224 */ /* 0x000fe400078e0002 */
[----:B------:R-:W-:-:S07]  /*7c050*/  IMAD.MOV.U32 R27, RZ, RZ, R0 ;  /* 0x000000ffff1b7224 */ /* 0x000fce00078e0000 */
[----:B------:R-:W-:Y:S01]  /*7c060*/  HMMA.16816.F32.BF16 R20, R16, R22, R24 ;  /* 0x000000161014723c */ /* 0x000fe20000041818 */
[----:B-1----:R-:W-:Y:S04]  /*7c070*/  STL [R1+0xb60c], R14 ;  /* 0x00b60c0e01007387 */ /* 0x002fe80000100800 */
[----:B------:R-:W-:Y:S04]  /*7c080*/  STL [R1+0xb608], R15 ;  /* 0x00b6080f01007387 */ /* 0x000fe80000100800 */
[----:B0-----:R-:W-:Y:S04]  /*7c090*/  STL [R1+0xa39c], R10 ;  /* 0x00a39c0a01007387 */ /* 0x001fe80000100800 */
[----:B------:R-:W-:Y:S04]  /*7c0a0*/  STL [R1+0xa398], R11 ;  /* 0x00a3980b01007387 */ /* 0x000fe80000100800 */
[----:B------:R-:W2:Y:S02]  /*7c0b0*/  LDL.LU.64 R24, [R1+0xb750] ;  /* 0x00b7500001187983 */ /* 0x000ea40000300a00 */
[----:B------:R-:W-:-:S02]  /*7c0c0*/  IMAD.MOV.U32 R28, RZ, RZ, R20 ;  /* 0x000000ffff1c7224 */ /* 0x000fc400078e0014 */
[----:B------:R-:W-:Y:S02]  /*7c0d0*/  IMAD.MOV.U32 R3, RZ, RZ, R21 ;  /* 0x000000ffff037224 */ /* 0x000fe400078e0015 */
[----:B------:R-:W-:Y:S02]  /*7c0e0*/  IMAD.MOV.U32 R2, RZ, RZ, R22 ;  /* 0x000000ffff027224 */ /* 0x000fe400078e0016 */
[----:B------:R-:W-:Y:S02]  /*7c0f0*/  IMAD.MOV.U32 R0, RZ, RZ, R23 ;  /* 0x000000ffff007224 */ /* 0x000fe400078e0017 */
[----:B------:R-:W0:Y:S04]  /*7c100*/  LDSM.16.M88.4 R20, [R4+UR5+0x23000] ;  /* 0x023000050414783b */ /* 0x000e280008000200 */
[----:B------:R-:W-:Y:S04]  /*7c110*/  STL.64 [R1+0xb730], R18 ;  /* 0x00b7301201007387 */ /* 0x000fe80000100a00 */
[----:B------:R-:W-:Y:S04]  /*7c120*/  STL.64 [R1+0xb728], R16 ;  /* 0x00b7281001007387 */ /* 0x000fe80000100a00 */
[----:B------:R-:W1:Y:S04]  /*7c130*/  LDSM.16.M88.4 R16, [R4+UR5+0x23800] ;  /* 0x023800050410783b */ /* 0x000e680008000200 */
[----:B------:R-:W-:Y:S04]  /*7c140*/  STL [R1+0xa624], R0 ;  /* 0x00a6240001007387 */ /* 0x000fe80000100800 */
[----:B------:R-:W-:Y:S04]  /*7c150*/  STL [R1+0xa620], R2 ;  /* 0x00a6200201007387 */ /* 0x000fe80000100800 */
[----:B------:R-:W-:Y:S04]  /*7c160*/  STL [R1+0xa61c], R3 ;  /* 0x00a61c0301007387 */ /* 0x000fe80000100800 */
[----:B------:R-:W-:Y:S01]  /*7c170*/  STL [R1+0xa618], R28 ;  /* 0x00a6181c01007387 */ /* 0x000fe20000100800 */
[----:B0-----:R-:W-:-:S02]  /*7c180*/  IMAD.MOV.U32 R27, RZ, RZ, R20 ;  /* 0x000000ffff1b7224 */ /* 0x001fc400078e0014 */
[----:B------:R-:W-:Y:S01]  /*7c190*/  IMAD.MOV.U32 R26, RZ, RZ, R21 ;  /* 0x000000ffff1a7224 */ /* 0x000fe200078e0015 */
[----:B------:R-:W-:Y:S04]  /*7c1a0*/  STL.64 [R1+0x30], R20 ;  /* 0x0000301401007387 */ /* 0x000fe80000100a00 */
[----:B------:R-:W-:Y:S01]  /*7c1b0*/  STL.64 [R1+0x38], R22 ;  /* 0x0000381601007387 */ /* 0x000fe20000100a00 */
[----:B-1----:R-:W-:Y:S02]  /*7c1c0*/  IMAD.MOV.U32 R14, RZ, RZ, R16 ;  /* 0x000000ffff0e7224 */ /* 0x002fe400078e0010 */
[----:B------:R-:W-:Y:S01]  /*7c1d0*/  IMAD.MOV.U32 R15, RZ, RZ, R17 ;  /* 0x000000ffff0f7224 */ /* 0x000fe200078e0011 */
[----:B------:R-:W-:Y:S04]  /*7c1e0*/  STL.64 [R1+0xb618], R26 ;  /* 0x00b6181a01007387 */ /* 0x000fe80000100a00 */
[----:B--2---:R-:W-:Y:S04]  /*7c1f0*/  STL.64 [R1+0xb610], R24 ;  /* 0x00b6101801007387 */ /* 0x004fe80000100a00 */
[----:B------:R-:W-:Y:S04]  /*7c200*/  STL.64 [R1+0x150], R16 ;  /* 0x0001501001007387 */ /* 0x000fe80000100a00 */
[----:B------:R-:W-:Y:S04]  /*7c210*/  STL.64 [R1+0x158], R18 ;  /* 0x0001581201007387 */ /* 0x000fe80000100a00 */
[----:B------:R-:W-:Y:S04]  /*7c220*/  STL.64 [R1+0xb628], R14 ;  /* 0x00b6280e01007387 */ /* 0x000fe80000100a00 */
[----:B------:R-:W-:Y:S04]  /*7c230*/  STL.64 [R1+0xb620], R12 ;  /* 0x00b6200c01007387 */ /* 0x000fe80000100a00 */
[----:B------:R-:W0:Y:S04]  /*7c240*/  LDSM.16.M88.4 R12, [R4+UR5+0x24800] ;  /* 0x02480005040c783b */ /* 0x000e280008000200 */
[----:B------:R-:W1:Y:S04]  /*7c250*/  LDSM.16.M88.4 R16, [R4+UR5+0x24000] ;  /* 0x024000050410783b */ /* 0x000e680008000200 */
[----:B0-----:R0:W-:Y:S04]  /*7c260*/  STL.64 [R1+0x130], R12 ;  /* 0x0001300c01007387 */ /* 0x0011e80000100a00 */
[----:B-1----:R-:W-:Y:S04]  /*7c270*/  STL.64 [R1+0x140], R16 ;  /* 0x0001401001007387 */ /* 0x002fe80000100a00 */
[----:B------:R-:W-:Y:S04]  /*7c280*/  STL.64 [R1+0x148], R18 ;  /* 0x0001481201007387 */ /* 0x000fe80000100a00 */
[----:B------:R1:W-:Y:S01]  /*7c290*/  STL.64 [R1+0x138], R14 ;  /* 0x0001380e01007387 */ /* 0x0003e20000100a00 */
[----:B------:R-:W-:-:S02]  /*7c2a0*/  IMAD.MOV.U32 R28, RZ, RZ, R13 ;  /* 0x000000ffff1c7224 */ /* 0x000fc400078e000d */
[----:B------:R-:W-:Y:S01]  /*7c2b0*/  IMAD.MOV.U32 R23, RZ, RZ, R5 ;  /* 0x000000ffff177224 */ /* 0x000fe200078e0005 */
[----:B------:R-:W2:Y:S04]  /*7c2c0*/  LDSM.16.M88.4 R16, [R4+UR5+0x25000] ;  /* 0x025000050410783b */ /* 0x000ea80008000200 */
[----:B0-----:R-:W3:Y:S04]  /*7c2d0*/  LDL.LU R12, [R1+0x850] ;  /* 0x00085000010c7983 */ /* 0x001ee80000300800 */
[----:B------:R-:W3:Y:S04]  /*7c2e0*/  LDL.LU R13, [R1+0x854] ;  /* 0x00085400010d7983 */ /* 0x000ee80000300800 */
[----:B-1----:R-:W4:Y:S04]  /*7c2f0*/  LDL.LU R14, [R1+0x858] ;  /* 0x00085800010e7983 */ /* 0x002f280000300800 */
[----:B------:R-:W4:Y:S04]  /*7c300*/  LDL.LU R15, [R1+0x85c] ;  /* 0x00085c00010f7983 */ /* 0x000f280000300800 */
[----:B----4-:R-:W-:Y:S04]  /*7c310*/  STL.64 [R1+0xb638], R14 ;  /* 0x00b6380e01007387 */ /* 0x010fe80000100a00 */
[----:B---3--:R0:W-:Y:S04]  /*7c320*/  STL.64 [R1+0xb630], R12 ;  /* 0x00b6300c01007387 */ /* 0x0081e80000100a00 */
[----:B0-----:R-:W3:Y:S04]  /*7c330*/  LDL.64 R12, [R1+0x10] ;  /* 0x00001000010c7983 */ /* 0x001ee80000100a00 */
[----:B---3--:R0:W-:Y:S02]  /*7c340*/  STL.64 [R1+0xb640], R12 ;  /* 0x00b6400c01007387 */ /* 0x0081e40000100a00 */
[----:B0-----:R-:W-:-:S02]  /*7c350*/  IMAD.MOV.U32 R12, RZ, RZ, R7 ;  /* 0x000000ffff0c7224 */ /* 0x001fc400078e0007 */
[----:B------:R-:W-:-:S05]  /*7c360*/  IMAD.MOV.U32 R13, RZ, RZ, R6 ;  /* 0x000000ffff0d7224 */ /* 0x000fca00078e0006 */
[----:B------:R0:W-:Y:S04]  /*7c370*/  STL.64 [R1+0xb660], R12 ;  /* 0x00b6600c01007387 */ /* 0x0001e80000100a00 */
[----:B------:R-:W3:Y:S04]  /*7c380*/  LDL.LU R22, [R1+0x48] ;  /* 0x0000480001167983 */ /* 0x000ee80000300800 */
[----:B------:R-:W4:Y:S04]  /*7c390*/  LDL.LU R5, [R1+0xb748] ;  /* 0x00b7480001057983 */ /* 0x000f280000300800 */
[----:B---3--:R1:W-:Y:S04]  /*7c3a0*/  STL.64 [R1+0xb668], R22 ;  /* 0x00b6681601007387 */ /* 0x0083e80000100a00 */
[----:B0-----:R-:W3:Y:S04]  /*7c3b0*/  LDL.LU R12, [R1+0x1170] ;  /* 0x00117000010c7983 */ /* 0x001ee80000300800 */
[----:B------:R-:W3:Y:S04]  /*7c3c0*/  LDL.LU R13, [R1+0x1174] ;  /* 0x00117400010d7983 */ /* 0x000ee80000300800 */
[----:B------:R-:W2:Y:S04]  /*7c3d0*/  LDL.LU R14, [R1+0x1178] ;  /* 0x00117800010e7983 */ /* 0x000ea80000300800 */
[----:B------:R-:W2:Y:S04]  /*7c3e0*/  LDL.LU R15, [R1+0x117c] ;  /* 0x00117c00010f7983 */ /* 0x000ea80000300800 */
[----:B--2---:R-:W-:Y:S04]  /*7c3f0*/  STL.64 [R1+0xb678], R14 ;  /* 0x00b6780e01007387 */ /* 0x004fe80000100a00 */
[----:B---3--:R-:W-:Y:S04]  /*7c400*/  STL.64 [R1+0xb670], R12 ;  /* 0x00b6700c01007387 */ /* 0x008fe80000100a00 */
[----:B-1----:R-:W2:Y:S04]  /*7c410*/  LDL.LU R22, [R1+0x58] ;  /* 0x0000580001167983 */ /* 0x002ea80000300800 */
[----:B------:R-:W2:Y:S04]  /*7c420*/  LDL.LU R23, [R1+0x5c] ;  /* 0x00005c0001177983 */ /* 0x000ea80000300800 */
[----:B--2---:R0:W-:Y:S04]  /*7c430*/  STL.64 [R1+0xb680], R22 ;  /* 0x00b6801601007387 */ /* 0x0041e80000100a00 */
[----:B0-----:R-:W2:Y:S01]  /*7c440*/  LDL.LU R22, [R1+0x68] ;  /* 0x0000680001167983 */ /* 0x001ea20000300800 */
[----:B----4-:R-:W-:-:S03]  /*7c450*/  IMAD.MOV.U32 R23, RZ, RZ, R5 ;  /* 0x000000ffff177224 */ /* 0x010fc600078e0005 */
[----:B------:R-:W3:Y:S04]  /*7c460*/  LDL.LU R5, [R1+0xb744] ;  /* 0x00b7440001057983 */ /* 0x000ee80000300800 */
[----:B--2---:R0:W-:Y:S04]  /*7c470*/  STL.64 [R1+0xb698], R22 ;  /* 0x00b6981601007387 */ /* 0x0041e80000100a00 */
[----:B------:R-:W2:Y:S04]  /*7c480*/  LDL.LU R12, [R1+0x1180] ;  /* 0x00118000010c7983 */ /* 0x000ea80000300800 */
[----:B------:R-:W2:Y:S04]  /*7c490*/  LDL.LU R13, [R1+0x1184] ;  /* 0x00118400010d7983 */ /* 0x000ea80000300800 */
[----:B------:R-:W4:Y:S04]  /*7c4a0*/  LDL.LU R14, [R1+0x1188] ;  /* 0x00118800010e7983 */ /* 0x000f280000300800 */
[----:B------:R-:W4:Y:S04]  /*7c4b0*/  LDL.LU R15, [R1+0x118c] ;  /* 0x00118c00010f7983 */ /* 0x000f280000300800 */
[----:B0-----:R-:W2:Y:S04]  /*7c4c0*/  LDL.LU R22, [R1+0x78] ;  /* 0x0000780001167983 */ /* 0x001ea80000300800 */
[----:B------:R-:W2:Y:S04]  /*7c4d0*/  LDL.LU R23, [R1+0x7c] ;  /* 0x00007c0001177983 */ /* 0x000ea80000300800 */
[----:B--2---:R-:W-:Y:S04]  /*7c4e0*/  STL.64 [R1+0xb6b0], R22 ;  /* 0x00b6b01601007387 */ /* 0x004fe80000100a00 */
[----:B----4-:R-:W-:Y:S04]  /*7c4f0*/  STL.64 [R1+0xb690], R14 ;  /* 0x00b6900e01007387 */ /* 0x010fe80000100a00 */
[----:B------:R0:W-:Y:S04]  /*7c500*/  STL.64 [R1+0xb688], R12 ;  /* 0x00b6880c01007387 */ /* 0x0001e80000100a00 */
[----:B0-----:R-:W2:Y:S04]  /*7c510*/  LDL.LU R12, [R1+0x1150] ;  /* 0x00115000010c7983 */ /* 0x001ea80000300800 */
[----:B------:R-:W2:Y:S04]  /*7c520*/  LDL.LU R13, [R1+0x1154] ;  /* 0x00115400010d7983 */ /* 0x000ea80000300800 */
[----:B------:R-:W4:Y:S04]  /*7c530*/  LDL.LU R14, [R1+0x1158] ;  /* 0x00115800010e7983 */ /* 0x000f280000300800 */
[----:B------:R-:W4:Y:S04]  /*7c540*/  LDL.LU R15, [R1+0x115c] ;  /* 0x00115c00010f7983 */ /* 0x000f280000300800 */
[----:B------:R-:W2:Y:S01]  /*7c550*/  LDL.LU R22, [R1+0x88] ;  /* 0x0000880001167983 */ /* 0x000ea20000300800 */
[----:B---3--:R-:W-:-:S03]  /*7c560*/  IMAD.MOV.U32 R23, RZ, RZ, R5 ;  /* 0x000000ffff177224 */ /* 0x008fc600078e0005 */
[----:B------:R-:W3:Y:S04]  /*7c570*/  LDL.LU R5, [R1+0xb740] ;  /* 0x00b7400001057983 */ /* 0x000ee80000300800 */
[----:B--2---:R-:W-:Y:S04]  /*7c580*/  STL.64 [R1+0xb6c8], R22 ;  /* 0x00b6c81601007387 */ /* 0x004fe80000100a00 */
[----:B----4-:R-:W-:Y:S04]  /*7c590*/  STL.64 [R1+0xb6a8], R14 ;  /* 0x00b6a80e01007387 */ /* 0x010fe80000100a00 */
[----:B------:R0:W-:Y:S04]  /*7c5a0*/  STL.64 [R1+0xb6a0], R12 ;  /* 0x00b6a00c01007387 */ /* 0x0001e80000100a00 */
[----:B0-----:R-:W2:Y:S04]  /*7c5b0*/  LDL.LU R12, [R1+0x1130] ;  /* 0x00113000010c7983 */ /* 0x001ea80000300800 */
[----:B------:R-:W2:Y:S04]  /*7c5c0*/  LDL.LU R13, [R1+0x1134] ;  /* 0x00113400010d7983 */ /* 0x000ea80000300800 */
[----:B------:R-:W4:Y:S04]  /*7c5d0*/  LDL.LU R14, [R1+0x1138] ;  /* 0x00113800010e7983 */ /* 0x000f280000300800 */
[----:B------:R-:W4:Y:S04]  /*7c5e0*/  LDL.LU R15, [R1+0x113c] ;  /* 0x00113c00010f7983 */ /* 0x000f280000300800 */
[----:B------:R-:W2:Y:S04]  /*7c5f0*/  LDL.LU R22, [R1+0x98] ;  /* 0x0000980001167983 */ /* 0x000ea80000300800 */
        /* <DEDUP_REMOVED lines=20> */
[----:B--2---:R0:W-:Y:S04]  /*7c740*/  STL.64 [R1+0xb710], R22 ;  /* 0x00b7101601007387 */ /* 0x0041e80000100a00 */
[----:B0-----:R-:W2:Y:S01]  /*7c750*/  LDL.LU R22, [R1+0xc8] ;  /* 0x0000c80001167983 */ /* 0x001ea20000300800 */
[----:B---3--:R-:W-:-:S03]  /*7c760*/  IMAD.MOV.U32 R23, RZ, RZ, R5 ;  /* 0x000000ffff177224 */ /* 0x008fc600078e0005 */
[----:B------:R-:W3:Y:S04]  /*7c770*/  LDL.LU R5, [R1+0xb738] ;  /* 0x00b7380001057983 */ /* 0x000ee80000300800 */
[----:B----4-:R-:W-:Y:S04]  /*7c780*/  STL.64 [R1+0xb6f0], R14 ;  /* 0x00b6f00e01007387 */ /* 0x010fe80000100a00 */
        /* <DEDUP_REMOVED lines=17> */
[----:B------:R-:W4:Y:S04]  /*7c8a0*/  LDL.64 R24, [R1] ;  /* 0x0000000001187983 */ /* 0x000f280000100a00 */
[----:B----4-:R0:W-:Y:S04]  /*7c8b0*/  STL.64 [R1+0xb648], R24 ;  /* 0x00b6481801007387 */ /* 0x0101e80000100a00 */
[----:B0-----:R-:W4:Y:S04]  /*7c8c0*/  LDL.LU R24, [R1+0x870] ;  /* 0x0008700001187983 */ /* 0x001f280000300800 */
[----:B------:R-:W4:Y:S04]  /*7c8d0*/  LDL.LU R25, [R1+0x874] ;  /* 0x0008740001197983 */ /* 0x000f280000300800 */
[----:B------:R-:W4:Y:S04]  /*7c8e0*/  LDL.LU R26, [R1+0x878] ;  /* 0x00087800011a7983 */ /* 0x000f280000300800 */
[----:B------:R-:W-:Y:S04]  /*7c8f0*/  STL.64 [R1+0x120], R16 ;  /* 0x0001201001007387 */ /* 0x000fe80000100a00 */
[----:B------:R-:W-:Y:S04]  /*7c900*/  STL.64 [R1+0x128], R18 ;  /* 0x0001281201007387 */ /* 0x000fe80000100a00 */
[----:B------:R-:W0:Y:S04]  /*7c910*/  LDSM.16.M88.4 R16, [R4+UR5+0x25800] ;  /* 0x025800050410783b */ /* 0x000e280008000200 */
[----:B0-----:R-:W-:Y:S01]  /*7c920*/  STL.64 [R1+0x110], R16 ;  /* 0x0001101001007387 */ /* 0x001fe20000100a00 */
[----:B------:R-:W-:-:S03]  /*7c930*/  IMAD.MOV.U32 R11, RZ, RZ, R16 ;  /* 0x000000ffff0b7224 */ /* 0x000fc600078e0010 */
[----:B------:R-:W-:Y:S01]  /*7c940*/  STL.64 [R1+0x118], R18 ;  /* 0x0001181201007387 */ /* 0x000fe20000100a00 */
[----:B------:R-:W-:-:S03]  /*7c950*/  IMAD.MOV.U32 R10, RZ, RZ, R17 ;  /* 0x000000ffff0a7224 */ /* 0x000fc600078e0011 */
[----:B------:R-:W0:Y:S04]  /*7c960*/  LDSM.16.M88.4 R16, [R4+UR5+0x26000] ;  /* 0x026000050410783b */ /* 0x000e280008000200 */
[----:B0-----:R-:W-:Y:S04]  /*7c970*/  STL.64 [R1+0x100], R16 ;  /* 0x0001001001007387 */ /* 0x001fe80000100a00 */
        /* <DEDUP_REMOVED lines=8> */
[----:B------:R0:W-:Y:S04]  /*7ca00*/  STL.64 [R1+0xe8], R18 ;  /* 0x0000e81201007387 */ /* 0x0001e80000100a00 */
[----:B0-----:R-:W2:Y:S04]  /*7ca10*/  LDL.LU.64 R18, [R1+0xb730] ;  /* 0x00b7300001127983 */ /* 0x001ea80000300a00 */
[----:B------:R-:W2:Y:S01]  /*7ca20*/  LDL.LU.64 R16, [R1+0xb728] ;  /* 0x00b7280001107983 */ /* 0x000ea20000300a00 */
[----:B---3--:R-:W-:-:S03]  /*7ca30*/  IMAD.MOV.U32 R27, RZ, RZ, R5 ;  /* 0x000000ffff1b7224 */ /* 0x008fc600078e0005 */
[----:B------:R-:W0:Y:S04]  /*7ca40*/  LDSM.16.M88.4 R4, [R4+UR5+0x27800] ;  /* 0x027800050404783b */ /* 0x000e280008000200 */
[----:B0-----:R-:W-:Y:S04]  /*7ca50*/  STL.64 [R1+0xd0], R4 ;  /* 0x0000d00401007387 */ /* 0x001fe80000100a00 */
[----:B------:R-:W-:Y:S04]  /*7ca60*/  STL.64 [R1+0xd8], R6 ;  /* 0x0000d80601007387 */ /* 0x000fe80000100a00 */
[----:B------:R-:W0:Y:S04]  /*7ca70*/  LDSM.16.MT88.4 R4, [R29+UR5+0x8080] ;  /* 0x008080051d04783b */ /* 0x000e280008004200 */
[----:B0-----:R-:W-:Y:S04]  /*7ca80*/  STL.64 [R1+0xb560], R6 ;  /* 0x00b5600601007387 */ /* 0x001fe80000100a00 */
[----:B------:R0:W-:Y:S04]  /*7ca90*/  STL.64 [R1+0xb558], R4 ;  /* 0x00b5580401007387 */ /* 0x0001e80000100a00 */
        /* <DEDUP_REMOVED lines=54> */
[----:B------:R-:W4:Y:S04]  /*7ce00*/  LDL.LU.64 R22, [R1+0xb658] ;  /* 0x00b6580001167983 */ /* 0x000f280000300a00 */
[----:B------:R-:W4:Y:S09]  /*7ce10*/  LDL.LU.64 R20, [R1+0xb650] ;  /* 0x00b6500001147983 */ /* 0x000f320000300a00 */
[----:B------:R0:W-:Y:S04]  /*7ce20*/  STL.64 [R1+0x880], R16 ;  /* 0x0008801001007387 */ /* 0x0001e80000100a00 */
[----:B------:R1:W-:Y:S04]  /*7ce30*/  STL.64 [R1+0x888], R18 ;  /* 0x0008881201007387 */ /* 0x0003e80000100a00 */
[----:B0-----:R-:W2:Y:S04]  /*7ce40*/  LDL.LU R16, [R1+0x840] ;  /* 0x0008400001107983 */ /* 0x001ea80000300800 */
[----:B------:R-:W2:Y:S04]  /*7ce50*/  LDL.LU R17, [R1+0x844] ;  /* 0x0008440001117983 */ /* 0x000ea80000300800 */
[----:B-1----:R-:W2:Y:S04]  /*7ce60*/  LDL.LU R18, [R1+0x848] ;  /* 0x0008480001127983 */ /* 0x002ea80000300800 */
[----:B------:R-:W2:Y:S01]  /*7ce70*/  LDL.LU R19, [R1+0x84c] ;  /* 0x00084c0001137983 */ /* 0x000ea20000300800 */
[----:B----4-:R-:W-:Y:S03]  /*7ce80*/  HMMA.16816.F32.BF16 R12, R20, R12, R24 ;  /* 0x0000000c140c723c */ /* 0x010fe60000041818 */
[----:B------:R-:W4:-:S15]  /*7ce90*/  LDL.LU.64 R24, [R1+0xb648] ;  /* 0x00b6480001187983 */ /* 0x000f1e0000300a00 */
[----:B------:R-:W-:Y:S01]  /*7cea0*/  NOP ;  /* 0x0000000000007918 */ /* 0x000fe20000000000 */
[----:B------:R0:W-:Y:S04]  /*7ceb0*/  STL.64 [R1+0x870], R12 ;  /* 0x0008700c01007387 */ /* 0x0001e80000100a00 */
[----:B------:R1:W-:Y:S04]  /*7cec0*/  STL.64 [R1+0x878], R14 ;  /* 0x0008780e01007387 */ /* 0x0003e80000100a00 */
[----:B0-----:R-:W3:Y:S02]  /*7ced0*/  LDL.LU.64 R12, [R1+0xb640] ;  /* 0x00b64000010c7983 */ /* 0x001ee40000300a00 */
[----:B---3--:R-:W-:-:S15]  /*7cee0*/  HMMA.16816.F32.BF16 R4, R20, R12, R4 ;  /* 0x0000000c1404723c */ /* 0x008fde0000041804 */
[----:B------:R-:W-:-:S04]  /*7cef0*/  NOP ;  /* 0x0000000000007918 */ /* 0x000fc80000000000 */
[----:B------:R0:W-:Y:S04]  /*7cf00*/  STL.64 [R1+0x860], R4 ;  /* 0x0008600401007387 */ /* 0x0001e80000100a00 */
[----:B------:R4:W-:Y:S04]  /*7cf10*/  STL.64 [R1+0x868], R6 ;  /* 0x0008680601007387 */ /* 0x0009e80000100a00 */
[----:B-1----:R-:W3:Y:S01]  /*7cf20*/  LDL.LU.64 R14, [R1+0xb638] ;  /* 0x00b63800010e7983 */ /* 0x002ee20000300a00 */
[----:B0-----:R-:W-:Y:S02]  /*7cf30*/  IMAD.MOV.U32 R5, RZ, RZ, R12 ;  /* 0x000000ffff057224 */ /* 0x001fe400078e000c */
[----:B------:R-:W-:-:S02]  /*7cf40*/  IMAD.MOV.U32 R4, RZ, RZ, R13 ;  /* 0x000000ffff047224 */ /* 0x000fc400078e000d */
[----:B------:R-:W3:Y:S01]  /*7cf50*/  LDL.LU.64 R12, [R1+0xb630] ;  /* 0x00b63000010c7983 */ /* 0x000ee20000300a00 */
[----:B----4-:R-:W-:Y:S02]  /*7cf60*/  IMAD.MOV.U32 R6, RZ, RZ, R24 ;  /* 0x000000ffff067224 */ /* 0x010fe400078e0018 */
[----:B------:R-:W-:Y:S01]  /*7cf70*/  IMAD.MOV.U32 R3, RZ, RZ, R25 ;  /* 0x000000ffff037224 */ /* 0x000fe200078e0019 */
[----:B---3--:R-:W-:-:S15]  /*7cf80*/  HMMA.16816.F32.BF16 R12, R20, R24, R12 ;  /* 0x00000018140c723c */ /* 0x008fde000004180c */
[----:B------:R-:W-:-:S04]  /*7cf90*/  NOP ;  /* 0x0000000000007918 */ /* 0x000fc80000000000 */
[----:B------:R-:W-:Y:S04]  /*7cfa0*/  STL.64 [R1+0x850], R12 ;  /* 0x0008500c01007387 */ /* 0x000fe80000100a00 */
[----:B------:R0:W-:Y:S04]  /*7cfb0*/  STL.64 [R1+0x858], R14 ;  /* 0x0008580e01007387 */ /* 0x0001e80000100a00 */
[----:B0-----:R-:W3:Y:S04]  /*7cfc0*/  LDL.LU.64 R14, [R1+0xb628] ;  /* 0x00b62800010e7983 */ /* 0x001ee80000300a00 */
[----:B------:R-:W4:Y:S04]  /*7cfd0*/  LDL.LU.64 R12, [R1+0xb620] ;  /* 0x00b62000010c7983 */ /* 0x000f280000300a00 */
[----:B------:R-:W2:Y:S04]  /*7cfe0*/  LDL.LU.64 R26, [R1+0xb618] ;  /* 0x00b61800011a7983 */ /* 0x000ea80000300a00 */
[----:B------:R-:W2:Y:S04]  /*7cff0*/  LDL.LU.64 R24, [R1+0xb610] ;  /* 0x00b6100001187983 */ /* 0x000ea80000300a00 */
[----:B------:R-:W-:Y:S04]  /*7d000*/  STL [R1+0xb5a8], R6 ;  /* 0x00b5a80601007387 */ /* 0x000fe80000100800 */
[----:B------:R0:W-:Y:S04]  /*7d010*/  STL.64 [R1+0xb5a0], R4 ;  /* 0x00b5a00401007387 */ /* 0x0001e80000100a00 */
[----:B0-----:R-:W2:Y:S04]  /*7d020*/  LDL.LU R4, [R1+0x1000] ;  /* 0x0010000001047983 */ /* 0x001ea80000300800 */
[----:B------:R-:W2:Y:S04]  /*7d030*/  LDL.LU R5, [R1+0x1004] ;  /* 0x0010040001057983 */ /* 0x000ea80000300800 */
[----:B------:R-:W2:Y:S04]  /*7d040*/  LDL.LU R6, [R1+0x1008] ;  /* 0x0010080001067983 */ /* 0x000ea80000300800 */
[----:B------:R-:W2:Y:S04]  /*7d050*/  LDL.LU R7, [R1+0x100c] ;  /* 0x00100c0001077983 */ /* 0x000ea80000300800 */
[----:B--2---:R-:W-:Y:S04]  /*7d060*/  STL.64 [R1+0xb5b8], R6 ;  /* 0x00b5b80601007387 */ /* 0x004fe80000100a00 */
[----:B------:R0:W-:Y:S04]  /*7d070*/  STL.64 [R1+0xb5b0], R4 ;  /* 0x00b5b00401007387 */ /* 0x0001e80000100a00 */
[----:B0-----:R-:W2:Y:S04]  /*7d080*/  LDL.64 R4, [R1+0x140] ;  /* 0x0001400001047983 */ /* 0x001ea80000100a00 */
[----:B--2---:R3:W-:Y:S02]  /*7d090*/  STL.64 [R1+0xb5c8], R4 ;  /* 0x00b5c80401007387 */ /* 0x0047e40000100a00 */
[----:B---3--:R-:W-:-:S02]  /*7d0a0*/  IMAD.MOV.U32 R4, RZ, RZ, R14 ;  /* 0x000000ffff047224 */ /* 0x008fc400078e000e */
[----:B------:R-:W-:Y:S01]  /*7d0b0*/  IMAD.MOV.U32 R5, RZ, RZ, R15 ;  /* 0x000000ffff057224 */ /* 0x000fe200078e000f */
[----:B------:R-:W2:Y:S04]  /*7d0c0*/  LDL.LU R14, [R1+0xb60c] ;  /* 0x00b60c00010e7983 */ /* 0x000ea80000300800 */
[----:B------:R-:W2:Y:S04]  /*7d0d0*/  LDL.LU R15, [R1+0xb608] ;  /* 0x00b60800010f7983 */ /* 0x000ea80000300800 */
[----:B------:R0:W-:Y:S02]  /*7d0e0*/  STL.64 [R1+0xb5e0], R4 ;  /* 0x00b5e00401007387 */ /* 0x0001e40000100a00 */
[----:B0-----:R-:W-:Y:S02]  /*7d0f0*/  HMMA.16816.F32.BF16 R4, R20, R24, R16 ;  /* 0x000000181404723c */ /* 0x001fe40000041810 */
[----:B------:R-:W3:-:S15]  /*7d100*/  LDL.LU R16, [R1+0x820] ;  /* 0x0008200001107983 */ /* 0x000ede0000300800 */
[----:B------:R-:W-:Y:S02]  /*7d110*/  NOP ;  /* 0x0000000000007918 */ /* 0x000fe40000000000 */
[----:B------:R0:W-:Y:S04]  /*7d120*/  STL.64 [R1+0x840], R4 ;  /* 0x0008400401007387 */ /* 0x0001e80000100a00 */
[----:B------:R-:W-:Y:S04]  /*7d130*/  STL.64 [R1+0x848], R6 ;  /* 0x0008480601007387 */ /* 0x000fe80000100a00 */
[----:B------:R-:W3:Y:S04]  /*7d140*/  LDL.LU R17, [R1+0x824] ;  /* 0x0008240001117983 */ /* 0x000ee80000300800 */
[----:B------:R-:W2:Y:S04]  /*7d150*/  LDL.LU R18, [R1+0x828] ;  /* 0x0008280001127983 */ /* 0x000ea80000300800 */
[----:B------:R-:W2:Y:S01]  /*7d160*/  LDL.LU R19, [R1+0x82c] ;  /* 0x00082c0001137983 */ /* 0x000ea20000300800 */
[----:B0-----:R-:W-:-:S02]  /*7d170*/  IMAD.MOV.U32 R5, RZ, RZ, R26 ;  /* 0x000000ffff057224 */ /* 0x001fc400078e001a */
[----:B------:R-:W-:Y:S01]  /*7d180*/  IMAD.MOV.U32 R4, RZ, RZ, R27 ;  /* 0x000000ffff047224 */ /* 0x000fe200078e001b */
[----:B--2---:R-:W-:Y:S04]  /*7d190*/  STL.64 [R1+0xb600], R18 ;  /* 0x00b6001201007387 */ /* 0x004fe80000100a00 */
[----:B---3--:R0:W-:Y:S04]  /*7d1a0*/  STL.64 [R1+0xb5f8], R16 ;  /* 0x00b5f81001007387 */ /* 0x0081e80000100a00 */
[----:B0-----:R-:W4:Y:S04]  /*7d1b0*/  LDL.LU R16, [R1+0x830] ;  /* 0x0008300001107983 */ /* 0x001f280000300800 */
[----:B------:R-:W4:Y:S04]  /*7d1c0*/  LDL.LU R17, [R1+0x834] ;  /* 0x0008340001117983 */ /* 0x000f280000300800 */
[----:B------:R-:W4:Y:S04]  /*7d1d0*/  LDL.LU R18, [R1+0x838] ;  /* 0x0008380001127983 */ /* 0x000f280000300800 */
[----:B------:R-:W4:Y:S04]  /*7d1e0*/  LDL.LU R19, [R1+0x83c] ;  /* 0x00083c0001137983 */ /* 0x000f280000300800 */
[----:B------:R0:W-:Y:S02]  /*7d1f0*/  STL.64 [R1+0xb590], R24 ;  /* 0x00b5901801007387 */ /* 0x0001e40000100a00 */
[----:B0-----:R-:W-:-:S02]  /*7d200*/  IMAD.MOV.U32 R24, RZ, RZ, R11 ;  /* 0x000000ffff187224 */ /* 0x001fc400078e000b */
[----:B------:R-:W-:-:S05]  /*7d210*/  IMAD.MOV.U32 R25, RZ, RZ, R10 ;  /* 0x000000ffff197224 */ /* 0x000fca00078e000a */
[----:B------:R0:W-:Y:S04]  /*7d220*/  STL.64 [R1+0xb5c0], R24 ;  /* 0x00b5c01801007387 */ /* 0x0001e80000100a00 */
        /* <DEDUP_REMOVED lines=10> */
[----:B----4-:R-:W-:-:S15]  /*7d2d0*/  HMMA.16816.F32.BF16 R16, R20, R12, R16 ;  /* 0x0000000c1410723c */ /* 0x010fde0000041810 */
[----:B------:R-:W-:-:S04]  /*7d2e0*/  NOP ;  /* 0x0000000000007918 */ /* 0x000fc80000000000 */
[----:B------:R-:W-:Y:S02]  /*7d2f0*/  IMAD.MOV.U32 R10, RZ, RZ, R18 ;  /* 0x000000ffff0a7224 */ /* 0x000fe400078e0012 */
[----:B------:R-:W-:Y:S01]  /*7d300*/  IMAD.MOV.U32 R11, RZ, RZ, R19 ;  /* 0x000000ffff0b7224 */ /* 0x000fe200078e0013 */
[----:B---3--:R-:W-:Y:S04]  /*7d310*/  STL.64 [R1+0xb5f0], R26 ;  /* 0x00b5f01a01007387 */ /* 0x008fe80000100a00 */
[----:B--2---:R0:W-:Y:S04]  /*7d320*/  STL.64 [R1+0xb5e8], R24 ;  /* 0x00b5e81801007387 */ /* 0x0041e80000100a00 */
[----:B0-----:R-:W2:Y:S04]  /*7d330*/  LDL.LU R24, [R1+0x1210] ;  /* 0x0012100001187983 */ /* 0x001ea80000300800 */
[----:B------:R-:W2:Y:S04]  /*7d340*/  LDL.LU R25, [R1+0x1214] ;  /* 0x0012140001197983 */ /* 0x000ea80000300800 */
[----:B------:R-:W2:Y:S04]  /*7d350*/  LDL.LU R26, [R1+0x1218] ;  /* 0x00121800011a7983 */ /* 0x000ea80000300800 */
[----:B------:R-:W2:Y:S04]  /*7d360*/  LDL.LU R27, [R1+0x121c] ;  /* 0x00121c00011b7983 */ /* 0x000ea80000300800 */
[----:B------:R0:W-:Y:S04]  /*7d370*/  STL.64 [R1+0x830], R16 ;  /* 0x0008301001007387 */ /* 0x0001e80000100a00 */
[----:B------:R-:W3:Y:S04]  /*7d380*/  LDL.LU.64 R18, [R1+0xb600] ;  /* 0x00b6000001127983 */ /* 0x000ee80000300a00 */
[----:B0-----:R-:W3:Y:S04]  /*7d390*/  LDL.LU.64 R16, [R1+0xb5f8] ;  /* 0x00b5f80001107983 */ /* 0x001ee80000300a00 */
[----:B------:R-:W-:Y:S04]  /*7d3a0*/  STL.64 [R1+0xb500], R14 ;  /* 0x00b5000e01007387 */ /* 0x000fe80000100a00 */
[----:B------:R0:W-:Y:S04]  /*7d3b0*/  STL.64 [R1+0xb4f8], R12 ;  /* 0x00b4f80c01007387 */ /* 0x0001e80000100a00 */
[----:B0-----:R-:W4:Y:S04]  /*7d3c0*/  LDL R12, [R1+0x130] ;  /* 0x00013000010c7983 */ /* 0x001f280000100800 */
[----:B------:R-:W-:Y:S04]  /*7d3d0*/  STL [R1+0xad14], R11 ;  /* 0x00ad140b01007387 */ /* 0x000fe80000100800 */
[----:B------:R-:W-:Y:S01]  /*7d3e0*/  STL [R1+0xad10], R10 ;  /* 0x00ad100a01007387 */ /* 0x000fe20000100800 */
[----:B---3--:R-:W-:-:S15]  /*7d3f0*/  HMMA.16816.F32.BF16 R16, R20, R8, R16 ;  /* 0x000000081410723c */ /* 0x008fde0000041810 */
[----:B------:R-:W-:-:S04]  /*7d400*/  NOP ;  /* 0x0000000000007918 */ /* 0x000fc80000000000 */
[----:B------:R-:W-:Y:S04]  /*7d410*/  STL.64 [R1+0x820], R16 ;  /* 0x0008201001007387 */ /* 0x000fe80000100a00 */
[----:B------:R-:W-:Y:S04]  /*7d420*/  STL.64 [R1+0x828], R18 ;  /* 0x0008281201007387 */ /* 0x000fe80000100a00 */
[----:B------:R-:W0:Y:S01]  /*7d430*/  LDSM.16.MT88.4 R16, [R29+UR5+0x8100] ;  /* 0x008100051d10783b */ /* 0x000e220008004200 */
[C---:B--2---:R-:W-:Y:S03]  /*7d440*/  HMMA.16816.F32.BF16 R4, R20.reuse, R4, R24 ;  /* 0x000000041404723c */ /* 0x044fe60000041818 */
[----:B0-----:R-:W-:Y:S04]  /*7d450*/  STL.64 [R1+0xb418], R18 ;  /* 0x00b4181201007387 */ /* 0x001fe80000100a00 */
[----:B------:R0:W-:Y:S04]  /*7d460*/  STL.64 [R1+0xb410], R16 ;  /* 0x00b4101001007387 */ /* 0x0001e80000100a00 */
[----:B0-----:R-:W2:Y:S04]  /*7d470*/  LDL.LU R16, [R1+0xfe0] ;  /* 0x000fe00001107983 */ /* 0x001ea80000300800 */
[----:B------:R-:W2:Y:S04]  /*7d480*/  LDL.LU R17, [R1+0xfe4] ;  /* 0x000fe40001117983 */ /* 0x000ea80000300800 */
[----:B------:R-:W2:Y:S04]  /*7d490*/  LDL.LU R18, [R1+0xfe8] ;  /* 0x000fe80001127983 */ /* 0x000ea80000300800 */
[----:B------:R-:W2:Y:S04]  /*7d4a0*/  LDL.LU R19, [R1+0xfec] ;  /* 0x000fec0001137983 */ /* 0x000ea80000300800 */
        /* <DEDUP_REMOVED lines=9> */
[----:B------:R-:W-:Y:S04]  /*7d540*/  STL.64 [R1+0x1028], R6 ;  /* 0x0010280601007387 */ /* 0x000fe80000100a00 */
[----:B0-----:R-:W3:Y:S02]  /*7d550*/  LDL.LU.64 R4, [R1+0xb5c8] ;  /* 0x00b5c80001047983 */ /* 0x001ee40000300a00 */
[----:B---3--:R-:W-:Y:S01]  /*7d560*/  HMMA.16816.F32.BF16 R24, R20, R4, R24 ;  /* 0x000000041418723c */ /* 0x008fe20000041818 */
[----:B------:R-:W-:-:S02]  /*7d570*/  IMAD.MOV.U32 R11, RZ, RZ, R4 ;  /* 0x000000ffff0b7224 */ /* 0x000fc400078e0004 */
[----:B------:R-:W-:-:S15]  /*7d580*/  IMAD.MOV.U32 R10, RZ, RZ, R5 ;  /* 0x000000ffff0a7224 */ /* 0x000fde00078e0005 */
[----:B------:R-:W-:Y:S01]  /*7d590*/  NOP ;  /* 0x0000000000007918 */ /* 0x000fe20000000000 */
[----:B------:R0:W-:Y:S04]  /*7d5a0*/  STL.64 [R1+0x1010], R24 ;  /* 0x0010101801007387 */ /* 0x0001e80000100a00 */
[----:B------:R-:W-:Y:S04]  /*7d5b0*/  STL.64 [R1+0x1018], R26 ;  /* 0x0010181a01007387 */ /* 0x000fe80000100a00 */
[----:B0-----:R-:W2:Y:S04]  /*7d5c0*/  LDL.LU.64 R24, [R1+0xb5c0] ;  /* 0x00b5c00001187983 */ /* 0x001ea80000300a00 */
[----:B------:R-:W4:Y:S04]  /*7d5d0*/  LDL.LU.64 R6, [R1+0xb5b8] ;  /* 0x00b5b80001067983 */ /* 0x000f280000300a00 */
[----:B------:R-:W4:Y:S01]  /*7d5e0*/  LDL.LU.64 R4, [R1+0xb5b0] ;  /* 0x00b5b00001047983 */ /* 0x000f220000300a00 */
[----:B------:R-:W-:-:S03]  /*7d5f0*/  IMAD.MOV.U32 R13, RZ, RZ, R28 ;  /* 0x000000ffff0d7224 */ /* 0x000fc600078e001c */
[----:B------:R-:W-:Y:S04]  /*7d600*/  STL.64 [R1+0xb4f0], R10 ;  /* 0x00b4f00a01007387 */ /* 0x000fe80000100a00 */
[----:B------:R0:W-:Y:S04]  /*7d610*/  STL.64 [R1+0xb4e8], R8 ;  /* 0x00b4e80801007387 */ /* 0x0001e80000100a00 */
[----:B0-----:R-:W3:Y:S01]  /*7d620*/  LDL.64 R8, [R1+0x120] ;  /* 0x0001200001087983 */ /* 0x001ee20000100a00 */
[----:B----4-:R-:W-:Y:S03]  /*7d630*/  HMMA.16816.F32.BF16 R12, R20, R12, R4 ;  /* 0x0000000c140c723c */ /* 0x010fe60000041804 */
[----:B------:R-:W4:Y:S04]  /*7d640*/  LDL.LU R6, [R1+0xb5a8] ;  /* 0x00b5a80001067983 */ /* 0x000f280000300800 */
[----:B------:R-:W2:-:S12]  /*7d650*/  LDL.LU.64 R4, [R1+0xb5a0] ;  /* 0x00b5a00001047983 */ /* 0x000e980000300a00 */
[----:B------:R0:W-:Y:S04]  /*7d660*/  STL.64 [R1+0x1000], R12 ;  /* 0x0010000c01007387 */ /* 0x0001e80000100a00 */
[----:B------:R1:W-:Y:S04]  /*7d670*/  STL.64 [R1+0x1008], R14 ;  /* 0x0010080e01007387 */ /* 0x0003e80000100a00 */
[----:B0-----:R-:W2:Y:S04]  /*7d680*/  LDL.LU R12, [R1+0x760] ;  /* 0x00076000010c7983 */ /* 0x001ea80000300800 */
[----:B------:R-:W2:Y:S04]  /*7d690*/  LDL.LU R13, [R1+0x764] ;  /* 0x00076400010d7983 */ /* 0x000ea80000300800 */
[----:B-1----:R-:W2:Y:S04]  /*7d6a0*/  LDL.LU R14, [R1+0x768] ;  /* 0x00076800010e7983 */ /* 0x002ea80000300800 */
[----:B------:R-:W2:Y:S04]  /*7d6b0*/  LDL.LU R15, [R1+0x76c] ;  /* 0x00076c00010f7983 */ /* 0x000ea80000300800 */
[----:B--2---:R-:W-:Y:S04]  /*7d6c0*/  STL.64 [R1+0xb510], R14 ;  /* 0x00b5100e01007387 */ /* 0x004fe80000100a00 */
[----:B------:R4:W-:Y:S02]  /*7d6d0*/  STL.64 [R1+0xb508], R12 ;  /* 0x00b5080c01007387 */ /* 0x0009e40000100a00 */
[----:B----4-:R-:W-:-:S02]  /*7d6e0*/  IMAD.MOV.U32 R12, RZ, RZ, R6 ;  /* 0x000000ffff0c7224 */ /* 0x010fc400078e0006 */
[----:B------:R-:W-:-:S05]  /*7d6f0*/  IMAD.MOV.U32 R13, RZ, RZ, R3 ;  /* 0x000000ffff0d7224 */ /* 0x000fca00078e0003 */
[----:B------:R0:W-:Y:S04]  /*7d700*/  STL.64 [R1+0xb528], R12 ;  /* 0x00b5280c01007387 */ /* 0x0001e80000100a00 */
[----:B0-----:R-:W2:Y:S04]  /*7d710*/  LDL.LU R12, [R1+0xff0] ;  /* 0x000ff000010c7983 */ /* 0x001ea80000300800 */
[----:B------:R-:W2:Y:S04]  /*7d720*/  LDL.LU R13, [R1+0xff4] ;  /* 0x000ff400010d7983 */ /* 0x000ea80000300800 */
[----:B------:R-:W2:Y:S04]  /*7d730*/  LDL.LU R14, [R1+0xff8] ;  /* 0x000ff800010e7983 */ /* 0x000ea80000300800 */
[----:B------:R-:W2:Y:S01]  /*7d740*/  LDL.LU R15, [R1+0xffc] ;  /* 0x000ffc00010f7983 */ /* 0x000ea20000300800 */
[----:B---3--:R-:W-:-:S05]  /*7d750*/  IMAD.MOV.U32 R3, RZ, RZ, R9 ;  /* 0x000000ffff037224 */ /* 0x008fca00078e0009 */
[----:B------:R-:W-:Y:S01]  /*7d760*/  STL [R1+0xb4b8], R3 ;  /* 0x00b4b80301007387 */ /* 0x000fe20000100800 */
[C---:B--2---:R-:W-:Y:S08]  /*7d770*/  HMMA.16816.F32.BF16 R12, R20.reuse, R8, R12 ;  /* 0x00000008140c723c */ /* 0x044ff0000004180c */
[----:B------:R-:W-:Y:S11]  /*7d780*/  HMMA.16816.F32.BF16 R8, R20, R24, R16 ;  /* 0x000000181408723c */ /* 0x000ff60000041810 */
[----:B------:R0:W-:Y:S04]  /*7d790*/  STL.64 [R1+0xff0], R12 ;  /* 0x000ff00c01007387 */ /* 0x0001e80000100a00 */
[----:B------:R-:W-:Y:S04]  /*7d7a0*/  STL.64 [R1+0xff8], R14 ;  /* 0x000ff80e01007387 */ /* 0x000fe80000100a00 */
[----:B------:R1:W-:Y:S04]  /*7d7b0*/  STL.64 [R1+0xfe0], R8 ;  /* 0x000fe00801007387 */ /* 0x0003e80000100a00 */
[----:B------:R2:W-:Y:S01]  /*7d7c0*/  STL.64 [R1+0xfe8], R10 ;  /* 0x000fe80a01007387 */ /* 0x0005e20000100a00 */
[----:B0-----:R-:W-:-:S02]  /*7d7d0*/  IMAD.MOV.U32 R12, RZ, RZ, R5 ;  /* 0x000000ffff0c7224 */ /* 0x001fc400078e0005 */
[----:B------:R-:W-:-:S05]  /*7d7e0*/  IMAD.MOV.U32 R13, RZ, RZ, R4 ;  /* 0x000000ffff0d7224 */ /* 0x000fca00078e0004 */
[----:B------:R-:W-:Y:S04]  /*7d7f0*/  STL.64 [R1+0xb540], R12 ;  /* 0x00b5400c01007387 */ /* 0x000fe80000100a00 */
[----:B-1----:R-:W3:Y:S04]  /*7d800*/  LDL.LU R8, [R1+0x750] ;  /* 0x0007500001087983 */ /* 0x002ee80000300800 */
[----:B------:R-:W3:Y:S04]  /*7d810*/  LDL.LU R9, [R1+0x754] ;  /* 0x0007540001097983 */ /* 0x000ee80000300800 */
[----:B--2---:R-:W2:Y:S04]  /*7d820*/  LDL.LU R10, [R1+0x758] ;  /* 0x00075800010a7983 */ /* 0x004ea80000300800 */
[----:B------:R-:W2:Y:S04]  /*7d830*/  LDL.LU R11, [R1+0x75c] ;  /* 0x00075c00010b7983 */ /* 0x000ea80000300800 */
[----:B------:R-:W4:Y:S04]  /*7d840*/  LDL.LU R16, [R1+0xfb0] ;  /* 0x000fb00001107983 */ /* 0x000f280000300800 */
[----:B------:R-:W4:Y:S04]  /*7d850*/  LDL.LU R17, [R1+0xfb4] ;  /* 0x000fb40001117983 */ /* 0x000f280000300800 */
[----:B------:R-:W2:Y:S04]  /*7d860*/  LDL.LU R18, [R1+0xfb8] ;  /* 0x000fb80001127983 */ /* 0x000ea80000300800 */
[----:B------:R-:W2:Y:S04]  /*7d870*/  LDL.LU R19, [R1+0xfbc] ;  /* 0x000fbc0001137983 */ /* 0x000ea80000300800 */
[----:B--2---:R-:W-:Y:S04]  /*7d880*/  STL.64 [R1+0xb580], R18 ;  /* 0x00b5801201007387 */ /* 0x004fe80000100a00 */
[----:B----4-:R0:W-:Y:S02]  /*7d890*/  STL.64 [R1+0xb578], R16 ;  /* 0x00b5781001007387 */ /* 0x0101e40000100a00 */
[----:B0-----:R-:W-:-:S02]  /*7d8a0*/  IMAD.MOV.U32 R16, RZ, RZ, R2 ;  /* 0x000000ffff107224 */ /* 0x001fc400078e0002 */
[----:B------:R-:W-:-:S05]  /*7d8b0*/  IMAD.MOV.U32 R17, RZ, RZ, R0 ;  /* 0x000000ffff117224 */ /* 0x000fca00078e0000 */
[----:B------:R0:W-:Y:S04]  /*7d8c0*/  STL.64 [R1+0xb598], R16 ;  /* 0x00b5981001007387 */ /* 0x0001e80000100a00 */
[----:B0-----:R-:W2:Y:S04]  /*7d8d0*/  LDL.LU R16, [R1+0xfd0] ;  /* 0x000fd00001107983 */ /* 0x001ea80000300800 */
[----:B------:R-:W2:Y:S04]  /*7d8e0*/  LDL.LU R17, [R1+0xfd4] ;  /* 0x000fd40001117983 */ /* 0x000ea80000300800 */
[----:B------:R-:W2:Y:S04]  /*7d8f0*/  LDL.LU R18, [R1+0xfd8] ;  /* 0x000fd80001127983 */ /* 0x000ea80000300800 */
[----:B------:R-:W2:Y:S04]  /*7d900*/  LDL.LU R19, [R1+0xfdc] ;  /* 0x000fdc0001137983 */ /* 0x000ea80000300800 */
[----:B------:R-:W4:Y:S04]  /*7d910*/  LDL.64 R4, [R1+0xd0] ;  /* 0x0000d00001047983 */ /* 0x000f280000100a00 */
[----:B------:R-:W2:Y:S04]  /*7d920*/  LDL.64 R24, [R1+0x100] ;  /* 0x0001000001187983 */ /* 0x000ea80000100a00 */
[----:B----4-:R0:W-:Y:S04]  /*7d930*/  STL.64 [R1+0xb570], R4 ;  /* 0x00b5700401007387 */ /* 0x0101e80000100a00 */
[----:B0-----:R-:W4:Y:S04]  /*7d940*/  LDL.64 R4, [R1+0xe0] ;  /* 0x0000e00001047983 */ /* 0x001f280000100a00 */
[----:B----4-:R0:W-:Y:S04]  /*7d950*/  STL.64 [R1+0xb588], R4 ;  /* 0x00b5880401007387 */ /* 0x0101e80000100a00 */
[----:B0-----:R-:W4:Y:S04]  /*7d960*/  LDL.LU R4, [R1+0xfc0] ;  /* 0x000fc00001047983 */ /* 0x001f280000300800 */
[----:B------:R-:W4:Y:S04]  /*7d970*/  LDL.LU R5, [R1+0xfc4] ;  /* 0x000fc40001057983 */ /* 0x000f280000300800 */
[----:B------:R-:W4:Y:S04]  /*7d980*/  LDL.LU R6, [R1+0xfc8] ;  /* 0x000fc80001067983 */ /* 0x000f280000300800 */
[----:B------:R-:W4:Y:S04]  /*7d990*/  LDL.LU R7, [R1+0xfcc] ;  /* 0x000fcc0001077983 */ /* 0x000f280000300800 */
[----:B------:R-:W2:Y:S04]  /*7d9a0*/  LDL.64 R12, [R1+0x20] ;  /* 0x00002000010c7983 */ /* 0x000ea80000100a00 */
[----:B--2---:R0:W-:Y:S04]  /*7d9b0*/  STL.64 [R1+0xb568], R12 ;  /* 0x00b5680c01007387 */ /* 0x0041e80000100a00 */
        /* <DEDUP_REMOVED lines=8> */
[----:B------:R-:W2:Y:S04]  /*7da40*/  LDL.LU R10, [R1+0x778] ;  /* 0x00077800010a7983 */ /* 0x000ea80000300800 */
[----:B------:R-:W2:Y:S01]  /*7da50*/  LDL.LU R11, [R1+0x77c] ;  /* 0x00077c00010b7983 */ /* 0x000ea20000300800 */
[----:B------:R-:W-:Y:S03]  /*7da60*/  HMMA.16816.F32.BF16 R16, R20, R24, R16 ;  /* 0x000000181410723c */ /* 0x000fe60000041810 */
        /* <DEDUP_REMOVED lines=13> */
[----:B------:R4:W-:Y:S04]  /*7db40*/  STL.64 [R1+0xfd8], R18 ;  /* 0x000fd81201007387 */ /* 0x0009e80000100a00 */
[----:B0-----:R-:W4:Y:S01]  /*7db50*/  LDL.LU.64 R16, [R1+0xb598] ;  /* 0x00b5980001107983 */ /* 0x001f220000300a00 */
[----:B------:R-:W-:-:S02]  /*7db60*/  IMAD.MOV.U32 R3, RZ, RZ, R24 ;  /* 0x000000ffff037224 */ /* 0x000fc400078e0018 */
[----:B------:R-:W-:Y:S02]  /*7db70*/  IMAD.MOV.U32 R26, RZ, RZ, R25 ;  /* 0x000000ffff1a7224 */ /* 0x000fe400078e0019 */
[----:B------:R-:W3:Y:S01]  /*7db80*/  LDL.LU.64 R24, [R1+0xb590] ;  /* 0x00b5900001187983 */ /* 0x000ee20000300a00 */
[----:B----4-:R-:W-:Y:S03]  /*7db90*/  HMMA.16816.F32.BF16 R16, R20, R16, R4 ;  /* 0x000000101410723c */ /* 0x010fe60000041804 */
[----:B------:R-:W4:-:S15]  /*7dba0*/  LDL.LU.64 R4, [R1+0xb588] ;  /* 0x00b5880001047983 */ /* 0x000f1e0000300a00 */
[----:B------:R-:W-:Y:S01]  /*7dbb0*/  NOP ;  /* 0x0000000000007918 */ /* 0x000fe20000000000 */
        /* <DEDUP_REMOVED lines=10> */
[----:B------:R-:W4:Y:S04]  /*7dc60*/  LDL.LU.64 R4, [R1+0xb570] ;  /* 0x00b5700001047983 */ /* 0x000f280000300a00 */
[----:B------:R0:W-:Y:S04]  /*7dc70*/  STL.64 [R1+0xb4c0], R16 ;  /* 0x00b4c01001007387 */ /* 0x0001e80000100a00 */
[----:B0-----:R-:W2:Y:S01]  /*7dc80*/  LDL.64 R16, [R1+0x150] ;  /* 0x0001500001107983 */ /* 0x001ea20000100a00 */
[----:B----4-:R-:W-:Y:S01]  /*7dc90*/  HMMA.16816.F32.BF16 R20, R20, R4, R12 ;  /* 0x000000041414723c */ /* 0x010fe2000004180c */
[----:B------:R-:W-:-:S02]  /*7dca0*/  IMAD.MOV.U32 R19, RZ, RZ, R4 ;  /* 0x000000ffff137224 */ /* 0x000fc400078e0004 */
[----:B------:R-:W-:Y:S01]  /*7dcb0*/  IMAD.MOV.U32 R18, RZ, RZ, R5 ;  /* 0x000000ffff127224 */ /* 0x000fe200078e0005 */
[----:B--2---:R0:W-:Y:S04]  /*7dcc0*/  STL.64 [R1+0xb4d0], R16 ;  /* 0x00b4d01001007387 */ /* 0x0041e80000100a00 */
[----:B0-----:R-:W2:Y:S04]  /*7dcd0*/  LDL.64 R16, [R1+0x30] ;  /* 0x0000300001107983 */ /* 0x001ea80000100a00 */
[----:B------:R-:W4:Y:S07]  /*7dce0*/  LDL.LU.64 R12, [R1+0xb568] ;  /* 0x00b56800010c7983 */ /* 0x000f2e0000300a00 */
[----:B------:R0:W-:Y:S04]  /*7dcf0*/  STL.64 [R1+0x810], R20 ;  /* 0x0008101401007387 */ /* 0x0001e80000100a00 */
[----:B------:R1:W-:Y:S04]  /*7dd00*/  STL.64 [R1+0x818], R22 ;  /* 0x0008181601007387 */ /* 0x0003e80000100a00 */
[----:B------:R-:W4:Y:S04]  /*7dd10*/  LDL.LU.64 R6, [R1+0xb560] ;  /* 0x00b5600001067983 */ /* 0x000f280000300a00 */
[----:B------:R-:W4:Y:S04]  /*7dd20*/  LDL.LU.64 R4, [R1+0xb558] ;  /* 0x00b5580001047983 */ /* 0x000f280000300a00 */
[----:B0-----:R-:W2:Y:S04]  /*7dd30*/  LDL.LU R20, [R1+0x740] ;  /* 0x0007400001147983 */ /* 0x001ea80000300800 */
[----:B------:R-:W2:Y:S04]  /*7dd40*/  LDL.LU R21, [R1+0x744] ;  /* 0x0007440001157983 */ /* 0x000ea80000300800 */
[----:B-1----:R-:W2:Y:S04]  /*7dd50*/  LDL.LU R22, [R1+0x748] ;  /* 0x0007480001167983 */ /* 0x002ea80000300800 */
[----:B------:R-:W2:Y:S01]  /*7dd60*/  LDL.LU R23, [R1+0x74c] ;  /* 0x00074c0001177983 */ /* 0x000ea20000300800 */
        /* <DEDUP_REMOVED lines=9> */
[----:B----4-:R-:W-:Y:S02]  /*7de00*/  HMMA.16816.F32.BF16 R12, R4, R12, R8 ;  /* 0x0000000c040c723c */ /* 0x010fe40000041808 */
[----:B------:R-:W4:Y:S04]  /*7de10*/  LDL.LU.64 R10, [R1+0xb538] ;  /* 0x00b53800010a7983 */ /* 0x000f280000300a00 */
[----:B------:R-:W4:-:S13]  /*7de20*/  LDL.LU.64 R8, [R1+0xb530] ;  /* 0x00b5300001087983 */ /* 0x000f1a0000300a00 */
[----:B------:R0:W-:Y:S04]  /*7de30*/  STL.64 [R1+0x780], R12 ;  /* 0x0007800c01007387 */ /* 0x0001e80000100a00 */
[----:B------:R4:W-:Y:S04]  /*7de40*/  STL.64 [R1+0x788], R14 ;  /* 0x0007880e01007387 */ /* 0x0009e80000100a00 */
[----:B0-----:R-:W4:Y:S02]  /*7de50*/  LDL.LU.64 R12, [R1+0xb528] ;  /* 0x00b52800010c7983 */ /* 0x001f240000300a00 */
[----:B----4-:R-:W-:Y:S02]  /*7de60*/  HMMA.16816.F32.BF16 R12, R4, R12, R8 ;  /* 0x0000000c040c723c */ /* 0x010fe40000041808 */
[----:B------:R-:W4:Y:S04]  /*7de70*/  LDL.LU.64 R10, [R1+0xb520] ;  /* 0x00b52000010a7983 */ /* 0x000f280000300a00 */
[----:B------:R-:W4:-:S13]  /*7de80*/  LDL.LU.64 R8, [R1+0xb518] ;  /* 0x00b5180001087983 */ /* 0x000f1a0000300a00 */
        /* <DEDUP_REMOVED lines=8> */
[----:B0-----:R-:W3:Y:S04]  /*7df10*/  LDL.LU.64 R14, [R1+0xb500] ;  /* 0x00b50000010e7983 */ /* 0x001ee80000300a00 */
[----:B------:R-:W4:Y:S04]  /*7df20*/  LDL.LU.64 R12, [R1+0xb4f8] ;  /* 0x00b4f800010c7983 */ /* 0x000f280000300a00 */
[----:B------:R-:W-:Y:S04]  /*7df30*/  STL [R1+0xb4e0], R26 ;  /* 0x00b4e01a01007387 */ /* 0x000fe80000100800 */
        /* <DEDUP_REMOVED lines=8> */
[----:B------:R0:W-:Y:S04]  /*7dfc0*/  STL.64 [R1+0x758], R10 ;  /* 0x0007580a01007387 */ /* 0x0001e80000100a00 */
[----:B0-----:R-:W4:Y:S04]  /*7dfd0*/  LDL.LU.64 R10, [R1+0xb4f0] ;  /* 0x00b4f000010a7983 */ /* 0x001f280000300a00 */
[----:B------:R-:W4:Y:S04]  /*7dfe0*/  LDL.LU.64 R8, [R1+0xb4e8] ;  /* 0x00b4e80001087983 */ /* 0x000f280000300a00 */
[----:B---3--:R-:W-:Y:S04]  /*7dff0*/  STL.64 [R1+0xb3c0], R14 ;  /* 0x00b3c00e01007387 */ /* 0x008fe80000100a00 */
[----:B------:R0:W-:Y:S01]  /*7e000*/  STL.64 [R1+0xb3b8], R12 ;  /* 0x00b3b80c01007387 */ /* 0x0001e20000100a00 */
[----:B--2---:R-:W-:Y:S01]  /*7e010*/  HMMA.16816.F32.BF16 R24, R4, R16, R24 ;  /* 0x000000100418723c */ /* 0x004fe20000041818 */
[----:B------:R-:W-:-:S07]  /*7e020*/  IMAD.MOV.U32 R28, RZ, RZ, R16 ;  /* 0x000000ffff1c7224 */ /* 0x000fce00078e0010 */
[----:B----4-:R-:W-:Y:S01]  /*7e030*/  HMMA.16816.F32.BF16 R20, R4, R8, R20 ;  /* 0x000000080414723c */ /* 0x010fe20000041814 */
[----:B0-----:R-:W-:Y:S02]  /*7e040*/  IMAD.MOV.U32 R12, RZ, RZ, R11 ;  /* 0x000000ffff0c7224 */ /* 0x001fe400078e000b */
[----:B------:R-:W-:-:S05]  /*7e050*/  IMAD.MOV.U32 R13, RZ, RZ, R10 ;  /* 0x000000ffff0d7224 */ /* 0x000fca00078e000a */
[----:B------:R0:W-:Y:S04]  /*7e060*/  STL.64 [R1+0xb4c8], R12 ;  /* 0x00b4c80c01007387 */ /* 0x0001e80000100a00 */
[----:B0-----:R-:W2:Y:S04]  /*7e070*/  LDL.LU R12, [R1+0xf00] ;  /* 0x000f0000010c7983 */ /* 0x001ea80000300800 */
[----:B------:R-:W2:Y:S04]  /*7e080*/  LDL.LU R13, [R1+0xf04] ;  /* 0x000f0400010d7983 */ /* 0x000ea80000300800 */
[----:B------:R-:W2:Y:S04]  /*7e090*/  LDL.LU R14, [R1+0xf08] ;  /* 0x000f0800010e7983 */ /* 0x000ea80000300800 */
[----:B------:R-:W2:Y:S04]  /*7e0a0*/  LDL.LU R15, [R1+0xf0c] ;  /* 0x000f0c00010f7983 */ /* 0x000ea80000300800 */
[----:B------:R0:W-:Y:S04]  /*7e0b0*/  STL.64 [R1+0xb3d8], R8 ;  /* 0x00b3d80801007387 */ /* 0x0001e80000100a00 */
[----:B0-----:R-:W3:Y:S04]  /*7e0c0*/  LDL.LU R8, [R1+0xef0] ;  /* 0x000ef00001087983 */ /* 0x001ee80000300800 */
[----:B------:R-:W-:Y:S04]  /*7e0d0*/  STL.64 [R1+0x740], R20 ;  /* 0x0007401401007387 */ /* 0x000fe80000100a00 */
[----:B------:R-:W-:Y:S04]  /*7e0e0*/  STL.64 [R1+0x748], R22 ;  /* 0x0007481601007387 */ /* 0x000fe80000100a00 */
[----:B------:R-:W0:Y:S04]  /*7e0f0*/  LDSM.16.MT88.4 R20, [R29+UR5+0x8180] ;  /* 0x008180051d14783b */ /* 0x000e280008004200 */
[----:B------:R-:W3:Y:S04]  /*7e100*/  LDL.LU R9, [R1+0xef4] ;  /* 0x000ef40001097983 */ /* 0x000ee80000300800 */
[----:B------:R-:W3:Y:S04]  /*7e110*/  LDL.LU R10, [R1+0xef8] ;  /* 0x000ef800010a7983 */ /* 0x000ee80000300800 */
[----:B------:R-:W3:Y:S04]  /*7e120*/  LDL.LU R11, [R1+0xefc] ;  /* 0x000efc00010b7983 */ /* 0x000ee80000300800 */
[----:B0-----:R-:W-:Y:S04]  /*7e130*/  STL.64 [R1+0xb2f8], R22 ;  /* 0x00b2f81601007387 */ /* 0x001fe80000100a00 */
[----:B------:R-:W-:Y:S04]  /*7e140*/  STL.64 [R1+0xb2f0], R20 ;  /* 0x00b2f01401007387 */ /* 0x000fe80000100a00 */
[----:B------:R-:W-:Y:S04]  /*7e150*/  STL.64 [R1+0xf10], R24 ;  /* 0x000f101801007387 */ /* 0x000fe80000100a00 */
[----:B------:R0:W-:Y:S04]  /*7e160*/  STL.64 [R1+0xf18], R26 ;  /* 0x000f181a01007387 */ /* 0x0001e80000100a00 */
[----:B0-----:R-:W4:Y:S04]  /*7e170*/  LDL.LU R26, [R1+0xb4e0] ;  /* 0x00b4e000011a7983 */ /* 0x001f280000300800 */
[----:B------:R-:W2:Y:S01]  /*7e180*/  LDL.LU.64 R24, [R1+0xb4d8] ;  /* 0x00b4d80001187983 */ /* 0x000ea20000300a00 */
[----:B------:R-:W-:-:S03]  /*7e190*/  IMAD.MOV.U32 R27, RZ, RZ, R17 ;  /* 0x000000ffff1b7224 */ /* 0x000fc600078e0011 */
[----:B------:R-:W2:Y:S04]  /*7e1a0*/  LDL.LU.64 R16, [R1+0xb4d0] ;  /* 0x00b4d00001107983 */ /* 0x000ea80000300a00 */
[----:B------:R-:W-:Y:S01]  /*7e1b0*/  STL [R1+0xb480], R27 ;  /* 0x00b4801b01007387 */ /* 0x000fe20000100800 */
[----:B--2---:R-:W-:Y:S03]  /*7e1c0*/  HMMA.16816.F32.BF16 R12, R4, R16, R12 ;  /* 0x00000010040c723c */ /* 0x004fe6000004180c */
[----:B------:R-:W-:-:S15]  /*7e1d0*/  STL.64 [R1+0xb478], R24 ;  /* 0x00b4781801007387 */ /* 0x000fde0000100a00 */
[----:B------:R-:W-:Y:S01]  /*7e1e0*/  NOP ;  /* 0x0000000000007918 */ /* 0x000fe20000000000 */
[----:B------:R0:W-:Y:S04]  /*7e1f0*/  STL.64 [R1+0xf00], R12 ;  /* 0x000f000c01007387 */ /* 0x0001e80000100a00 */
[----:B------:R-:W-:Y:S04]  /*7e200*/  STL.64 [R1+0xf08], R14 ;  /* 0x000f080e01007387 */ /* 0x000fe80000100a00 */
[----:B0-----:R-:W3:Y:S01]  /*7e210*/  LDL.LU.64 R12, [R1+0xb4c8] ;  /* 0x00b4c800010c7983 */ /* 0x001ee20000300a00 */
[----:B------:R-:W-:Y:S02]  /*7e220*/  IMAD.MOV.U32 R23, RZ, RZ, R16 ;  /* 0x000000ffff177224 */ /* 0x000fe400078e0010 */
[----:B------:R-:W-:-:S02]  /*7e230*/  IMAD.MOV.U32 R22, RZ, RZ, R17 ;  /* 0x000000ffff167224 */ /* 0x000fc400078e0011 */
[----:B------:R-:W2:Y:S01]  /*7e240*/  LDL.LU.64 R16, [R1+0xb4c0] ;  /* 0x00b4c00001107983 */ /* 0x000ea20000300a00 */
[----:B------:R-:W-:Y:S02]  /*7e250*/  IMAD.MOV.U32 R20, RZ, RZ, R19 ;  /* 0x000000ffff147224 */ /* 0x000fe400078e0013 */
[----:B------:R-:W-:Y:S01]  /*7e260*/  IMAD.MOV.U32 R21, RZ, RZ, R18 ;  /* 0x000000ffff157224 */ /* 0x000fe200078e0012 */
[----:B------:R-:W-:Y:S04]  /*7e270*/  STL.64 [R1+0xb428], R22 ;  /* 0x00b4281601007387 */ /* 0x000fe80000100a00 */
[----:B------:R2:W-:Y:S01]  /*7e280*/  STL.64 [R1+0xb420], R20 ;  /* 0x00b4201401007387 */ /* 0x0005e20000100a00 */
[----:B---3--:R-:W-:Y:S03]  /*7e290*/  HMMA.16816.F32.BF16 R8, R4, R12, R8 ;  /* 0x0000000c0408723c */ /* 0x008fe60000041808 */
[----:B------:R-:W3:Y:S01]  /*7e2a0*/  LDL.LU R12, [R1+0x680] ;  /* 0x00068000010c7983 */ /* 0x000ee20000300800 */
[----:B--2---:R-:W-:-:S02]  /*7e2b0*/  IMAD.MOV.U32 R20, RZ, RZ, R17 ;  /* 0x000000ffff147224 */ /* 0x004fc400078e0011 */
[----:B------:R-:W-:-:S13]  /*7e2c0*/  IMAD.MOV.U32 R21, RZ, RZ, R16 ;  /* 0x000000ffff157224 */ /* 0x000fda00078e0010 */
[----:B------:R0:W-:Y:S04]  /*7e2d0*/  STL.64 [R1+0xef0], R8 ;  /* 0x000ef00801007387 */ /* 0x0001e80000100a00 */
[----:B------:R1:W-:Y:S04]  /*7e2e0*/  STL.64 [R1+0xef8], R10 ;  /* 0x000ef80a01007387 */ /* 0x0003e80000100a00 */
[----:B------:R-:W3:Y:S04]  /*7e2f0*/  LDL.LU R13, [R1+0x684] ;  /* 0x00068400010d7983 */ /* 0x000ee80000300800 */
[----:B------:R-:W2:Y:S04]  /*7e300*/  LDL.LU R14, [R1+0x688] ;  /* 0x00068800010e7983 */ /* 0x000ea80000300800 */
[----:B------:R-:W2:Y:S04]  /*7e310*/  LDL.LU R15, [R1+0x68c] ;  /* 0x00068c00010f7983 */ /* 0x000ea80000300800 */
[----:B0-----:R-:W2:Y:S04]  /*7e320*/  LDL.LU R8, [R1+0x690] ;  /* 0x0006900001087983 */ /* 0x001ea80000300800 */
[----:B------:R-:W2:Y:S04]  /*7e330*/  LDL.LU R9, [R1+0x694] ;  /* 0x0006940001097983 */ /* 0x000ea80000300800 */
[----:B-1----:R-:W2:Y:S04]  /*7e340*/  LDL.LU R10, [R1+0x698] ;  /* 0x00069800010a7983 */ /* 0x002ea80000300800 */
[----:B------:R-:W2:Y:S04]  /*7e350*/  LDL.LU R11, [R1+0x69c] ;  /* 0x00069c00010b7983 */ /* 0x000ea80000300800 */
[----:B------:R0:W-:Y:S04]  /*7e360*/  STL.64 [R1+0xb440], R20 ;  /* 0x00b4401401007387 */ /* 0x0001e80000100a00 */
[----:B------:R-:W2:Y:S04]  /*7e370*/  LDL.LU R16, [R1+0x730] ;  /* 0x0007300001107983 */ /* 0x000ea80000300800 */
[----:B------:R-:W2:Y:S04]  /*7e380*/  LDL.LU R17, [R1+0x734] ;  /* 0x0007340001117983 */ /* 0x000ea80000300800 */
[----:B------:R-:W2:Y:S04]  /*7e390*/  LDL.LU R18, [R1+0x738] ;  /* 0x0007380001127983 */ /* 0x000ea80000300800 */
[----:B------:R-:W2:Y:S04]  /*7e3a0*/  LDL.LU R19, [R1+0x73c] ;  /* 0x00073c0001137983 */ /* 0x000ea80000300800 */
[----:B0-----:R-:W2:Y:S04]  /*7e3b0*/  LDL R20, [R1+0xf0] ;  /* 0x0000f00001147983 */ /* 0x001ea80000100800 */
[----:B------:R-:W2:Y:S04]  /*7e3c0*/  LDL R21, [R1+0xf4] ;  /* 0x0000f40001157983 */ /* 0x000ea80000100800 */
[----:B--2---:R-:W-:Y:S04]  /*7e3d0*/  STL.64 [R1+0xb458], R20 ;  /* 0x00b4581401007387 */ /* 0x004fe80000100a00 */
[----:B------:R-:W-:Y:S04]  /*7e3e0*/  STL.64 [R1+0xb438], R18 ;  /* 0x00b4381201007387 */ /* 0x000fe80000100a00 */
[----:B------:R0:W-:Y:S04]  /*7e3f0*/  STL.64 [R1+0xb430], R16 ;  /* 0x00b4301001007387 */ /* 0x0001e80000100a00 */
[----:B0-----:R-:W2:Y:S04]  /*7e400*/  LDL.LU R16, [R1+0xe90] ;  /* 0x000e900001107983 */ /* 0x001ea80000300800 */
[----:B------:R-:W2:Y:S04]  /*7e410*/  LDL.LU R17, [R1+0xe94] ;  /* 0x000e940001117983 */ /* 0x000ea80000300800 */
[----:B------:R-:W2:Y:S04]  /*7e420*/  LDL.LU R18, [R1+0xe98] ;  /* 0x000e980001127983 */ /* 0x000ea80000300800 */
[----:B------:R-:W2:Y:S01]  /*7e430*/  LDL.LU R19, [R1+0xe9c] ;  /* 0x000e9c0001137983 */ /* 0x000ea20000300800 */
[----:B------:R-:W-:-:S02]  /*7e440*/  IMAD.MOV.U32 R20, RZ, RZ, R3 ;  /* 0x000000ffff147224 */ /* 0x000fc400078e0003 */
[----:B----4-:R-:W-:Y:S01]  /*7e450*/  IMAD.MOV.U32 R21, RZ, RZ, R26 ;  /* 0x000000ffff157224 */ /* 0x010fe200078e001a */
[----:B------:R-:W4:Y:S04]  /*7e460*/  LDL.LU R3, [R1+0xb4b8] ;  /* 0x00b4b80001037983 */ /* 0x000f280000300800 */
[----:B------:R-:W-:Y:S04]  /*7e470*/  STL.64 [R1+0xb470], R20 ;  /* 0x00b4701401007387 */ /* 0x000fe80000100a00 */
        /* <DEDUP_REMOVED lines=10> */
[----:B--2---:R-:W-:Y:S04]  /*7e520*/  STL.64 [R1+0xb490], R26 ;  /* 0x00b4901a01007387 */ /* 0x004fe80000100a00 */
[----:B------:R0:W-:Y:S04]  /*7e530*/  STL.64 [R1+0xb488], R24 ;  /* 0x00b4881801007387 */ /* 0x0001e80000100a00 */
[----:B0-----:R-:W2:Y:S01]  /*7e540*/  LDL R24, [R1+0x120] ;  /* 0x0001200001187983 */ /* 0x001ea20000100800 */
[----:B----4-:R-:W-:-:S05]  /*7e550*/  IMAD.MOV.U32 R25, RZ, RZ, R3 ;  /* 0x000000ffff197224 */ /* 0x010fca00078e0003 */
[----:B--2---:R0:W-:Y:S04]  /*7e560*/  STL.64 [R1+0xb4a0], R24 ;  /* 0x00b4a01801007387 */ /* 0x0041e80000100a00 */
[----:B------:R-:W2:Y:S04]  /*7e570*/  LDL.64 R20, [R1+0x110] ;  /* 0x0001100001147983 */ /* 0x000ea80000100a00 */
[----:B0-----:R-:W4:Y:S04]  /*7e580*/  LDL.64 R24, [R1+0x130] ;  /* 0x0001300001187983 */ /* 0x001f280000100a00 */
[----:B--2---:R0:W-:Y:S04]  /*7e590*/  STL.64 [R1+0xb498], R20 ;  /* 0x00b4981401007387 */ /* 0x0041e80000100a00 */
[----:B0-----:R-:W2:Y:S04]  /*7e5a0*/  LDL.LU R20, [R1+0xed0] ;  /* 0x000ed00001147983 */ /* 0x001ea80000300800 */
        /* <DEDUP_REMOVED lines=14> */
[----:B------:R-:W2:Y:S04]  /*7e690*/  LDL.LU R19, [R1+0xebc] ;  /* 0x000ebc0001137983 */ /* 0x000ea80000300800 */
[----:B------:R-:W-:Y:S04]  /*7e6a0*/  STL.64 [R1+0xb3e8], R10 ;  /* 0x00b3e80a01007387 */ /* 0x000fe80000100a00 */
[----:B------:R0:W-:Y:S04]  /*7e6b0*/  STL.64 [R1+0xb3e0], R8 ;  /* 0x00b3e00801007387 */ /* 0x0001e80000100a00 */
[----:B0-----:R-:W2:Y:S04]  /*7e6c0*/  LDL.64 R8, [R1+0x10] ;  /* 0x0000100001087983 */ /* 0x001ea80000100a00 */
[----:B--2---:R-:W-:Y:S04]  /*7e6d0*/  STL.64 [R1+0xb3f8], R8 ;  /* 0x00b3f80801007387 */ /* 0x004fe80000100a00 */
[----:B------:R-:W-:Y:S04]  /*7e6e0*/  STL.64 [R1+0xb3d0], R14 ;  /* 0x00b3d00e01007387 */ /* 0x000fe80000100a00 */
[----:B---3--:R0:W-:Y:S04]  /*7e6f0*/  STL.64 [R1+0xb3c8], R12 ;  /* 0x00b3c80c01007387 */ /* 0x0081e80000100a00 */
[----:B0-----:R-:W2:Y:S01]  /*7e700*/  LDL.64 R12, [R1] ;  /* 0x00000000010c7983 */ /* 0x001ea20000100a00 */
[----:B----4-:R-:W-:Y:S03]  /*7e710*/  HMMA.16816.F32.BF16 R20, R4, R24, R20 ;  /* 0x000000180414723c */ /* 0x010fe60000041814 */
[----:B--2---:R0:W-:Y:S04]  /*7e720*/  STL.64 [R1+0xb3f0], R12 ;  /* 0x00b3f00c01007387 */ /* 0x0041e80000100a00 */
[----:B0-----:R-:W2:Y:S04]  /*7e730*/  LDL.LU R12, [R1+0x6a0] ;  /* 0x0006a000010c7983 */ /* 0x001ea80000300800 */
[----:B------:R-:W2:Y:S04]  /*7e740*/  LDL.LU R13, [R1+0x6a4] ;  /* 0x0006a400010d7983 */ /* 0x000ea80000300800 */
[----:B------:R-:W3:Y:S04]  /*7e750*/  LDL.LU R14, [R1+0x6a8] ;  /* 0x0006a800010e7983 */ /* 0x000ee80000300800 */
[----:B------:R-:W3:Y:S01]  /*7e760*/  LDL.LU R15, [R1+0x6ac] ;  /* 0x0006ac00010f7983 */ /* 0x000ee20000300800 */
[----:B------:R-:W-:-:S02]  /*7e770*/  IMAD.MOV.U32 R8, RZ, RZ, R2 ;  /* 0x000000ffff087224 */ /* 0x000fc400078e0002 */
[----:B------:R-:W-:Y:S02]  /*7e780*/  IMAD.MOV.U32 R9, RZ, RZ, R0 ;  /* 0x000000ffff097224 */ /* 0x000fe400078e0000 */
        /* <DEDUP_REMOVED lines=18> */
[----:B0-----:R-:W4:Y:S04]  /*7e8b0*/  LDL.LU.64 R26, [R1+0xb490] ;  /* 0x00b49000011a7983 */ /* 0x001f280000300a00 */
[----:B------:R-:W4:Y:S01]  /*7e8c0*/  LDL.LU.64 R24, [R1+0xb488] ;  /* 0x00b4880001187983 */ /* 0x000f220000300a00 */
[----:B---3--:R-:W-:Y:S01]  /*7e8d0*/  IMAD.MOV.U32 R3, RZ, RZ, R21 ;  /* 0x000000ffff037224 */ /* 0x008fe200078e0015 */
[----:B----4-:R-:W-:-:S15]  /*7e8e0*/  HMMA.16816.F32.BF16 R24, R4, R20, R24 ;  /* 0x000000140418723c */ /* 0x010fde0000041818 */
[----:B------:R-:W-:-:S04]  /*7e8f0*/  NOP ;  /* 0x0000000000007918 */ /* 0x000fc80000000000 */
[----:B------:R-:W-:Y:S04]  /*7e900*/  STL.64 [R1+0xec0], R24 ;  /* 0x000ec01801007387 */ /* 0x000fe80000100a00 */
[----:B------:R0:W-:Y:S04]  /*7e910*/  STL.64 [R1+0xec8], R26 ;  /* 0x000ec81a01007387 */ /* 0x0001e80000100a00 */
[----:B0-----:R-:W3:Y:S04]  /*7e920*/  LDL.LU R27, [R1+0xb480] ;  /* 0x00b48000011b7983 */ /* 0x001ee80000300800 */
[----:B------:R-:W4:Y:S01]  /*7e930*/  LDL.LU.64 R24, [R1+0xb478] ;  /* 0x00b4780001187983 */ /* 0x000f220000300a00 */
[----:B------:R-:W-:-:S03]  /*7e940*/  IMAD.MOV.U32 R26, RZ, RZ, R20 ;  /* 0x000000ffff1a7224 */ /* 0x000fc600078e0014 */
[----:B------:R-:W2:Y:S02]  /*7e950*/  LDL.LU.64 R20, [R1+0xb470] ;  /* 0x00b4700001147983 */ /* 0x000ea40000300a00 */
        /* <DEDUP_REMOVED lines=35> */
[----:B------:R-:W-:Y:S04]  /*7eb90*/  STL.64 [R1+0xb308], R20 ;  /* 0x00b3081401007387 */ /* 0x000fe80000100a00 */
[----:B------:R-:W3:Y:S04]  /*7eba0*/  LDL.LU.64 R14, [R1+0xb408] ;  /* 0x00b40800010e7983 */ /* 0x000ee80000300a00 */
[----:B------:R-:W3:Y:S04]  /*7ebb0*/  LDL.LU.64 R12, [R1+0xb400] ;  /* 0x00b40000010c7983 */ /* 0x000ee80000300a00 */
        /* <DEDUP_REMOVED lines=12> */
[----:B------:R-:W-:Y:S01]  /*7ec80*/  STL.64 [R1+0xb398], R20 ;  /* 0x00b3981401007387 */ /* 0x000fe20000100a00 */
[----:B---3--:R-:W-:-:S15]  /*7ec90*/  HMMA.16816.F32.BF16 R8, R16, R12, R8 ;  /* 0x0000000c1008723c */ /* 0x008fde0000041808 */
[----:B------:R-:W-:-:S04]  /*7eca0*/  NOP ;  /* 0x0000000000007918 */ /* 0x000fc80000000000 */
[----:B------:R0:W-:Y:S04]  /*7ecb0*/  STL.64 [R1+0x690], R8 ;  /* 0x0006900801007387 */ /* 0x0001e80000100a00 */
[----:B------:R1:W-:Y:S04]  /*7ecc0*/  STL.64 [R1+0x698], R10 ;  /* 0x0006980a01007387 */ /* 0x0003e80000100a00 */
[----:B0-----:R-:W3:Y:S01]  /*7ecd0*/  LDL.LU.64 R8, [R1+0xb3d8] ;  /* 0x00b3d80001087983 */ /* 0x001ee20000300a00 */
[----:B-1----:R-:W-:Y:S02]  /*7ece0*/  IMAD.MOV.U32 R11, RZ, RZ, R12 ;  /* 0x000000ffff0b7224 */ /* 0x002fe400078e000c */
[----:B------:R-:W-:Y:S01]  /*7ecf0*/  IMAD.MOV.U32 R10, RZ, RZ, R13 ;  /* 0x000000ffff0a7224 */ /* 0x000fe200078e000d */
[----:B------:R-:W4:Y:S04]  /*7ed00*/  LDL.LU.64 R14, [R1+0xb3d0] ;  /* 0x00b3d000010e7983 */ /* 0x000f280000300a00 */
[----:B------:R-:W4:Y:S02]  /*7ed10*/  LDL.LU.64 R12, [R1+0xb3c8] ;  /* 0x00b3c800010c7983 */ /* 0x000f240000300a00 */
[----:B----4-:R-:W-:-:S15]  /*7ed20*/  HMMA.16816.F32.BF16 R12, R16, R24, R12 ;  /* 0x00000018100c723c */ /* 0x010fde000004180c */
[----:B------:R-:W-:-:S04]  /*7ed30*/  NOP ;  /* 0x0000000000007918 */ /* 0x000fc80000000000 */
[----:B------:R-:W-:Y:S04]  /*7ed40*/  STL.64 [R1+0x680], R12 ;  /* 0x0006800c01007387 */ /* 0x000fe80000100a00 */
[----:B------:R0:W-:Y:S04]  /*7ed50*/  STL.64 [R1+0x688], R14 ;  /* 0x0006880e01007387 */ /* 0x0001e80000100a00 */
[----:B0-----:R-:W4:Y:S04]  /*7ed60*/  LDL.LU.64 R14, [R1+0xb3c0] ;  /* 0x00b3c000010e7983 */ /* 0x001f280000300a00 */
[----:B------:R-:W2:Y:S04]  /*7ed70*/  LDL.LU.64 R12, [R1+0xb3b8] ;  /* 0x00b3b800010c7983 */ /* 0x000ea80000300a00 */
[----:B------:R0:W-:Y:S04]  /*7ed80*/  STL.64 [R1+0xb360], R24 ;  /* 0x00b3601801007387 */ /* 0x0001e80000100a00 */
[----:B------:R1:W-:Y:S01]  /*7ed90*/  STL [R1+0xb3a0], R26 ;  /* 0x00b3a01a01007387 */ /* 0x0003e20000100800 */
[----:B------:R-:W-:-:S03]  /*7eda0*/  IMAD.MOV.U32 R21, RZ, RZ, R27 ;  /* 0x000000ffff157224 */ /* 0x000fc600078e001b */
[----:B0-----:R-:W3:Y:S04]  /*7edb0*/  LDL.LU R24, [R1+0x11d0] ;  /* 0x0011d00001187983 */ /* 0x001ee80000300800 */
[----:B------:R-:W3:Y:S04]  /*7edc0*/  LDL.LU R25, [R1+0x11d4] ;  /* 0x0011d40001197983 */ /* 0x000ee80000300800 */
[----:B-1----:R-:W3:Y:S04]  /*7edd0*/  LDL.LU R26, [R1+0x11d8] ;  /* 0x0011d800011a7983 */ /* 0x002ee80000300800 */
[----:B------:R-:W3:Y:S01]  /*7ede0*/  LDL.LU R27, [R1+0x11dc] ;  /* 0x0011dc00011b7983 */ /* 0x000ee20000300800 */
[----:B--2---:R-:W-:-:S15]  /*7edf0*/  HMMA.16816.F32.BF16 R4, R16, R12, R4 ;  /* 0x0000000c1004723c */ /* 0x004fde0000041804 */
[----:B------:R-:W-:-:S04]  /*7ee00*/  NOP ;  /* 0x0000000000007918 */ /* 0x000fc80000000000 */
[----:B------:R-:W-:Y:S04]  /*7ee10*/  STL.64 [R1+0x670], R4 ;  /* 0x0006700401007387 */ /* 0x000fe80000100a00 */
[----:B------:R0:W-:Y:S04]  /*7ee20*/  STL.64 [R1+0x678], R6 ;  /* 0x0006780601007387 */ /* 0x0001e80000100a00 */
[----:B0-----:R-:W2:Y:S04]  /*7ee30*/  LDL.LU.64 R6, [R1+0xb3b0] ;  /* 0x00b3b00001067983 */ /* 0x001ea80000300a00 */
[----:B------:R-:W2:Y:S04]  /*7ee40*/  LDL.LU.64 R4, [R1+0xb3a8] ;  /* 0x00b3a80001047983 */ /* 0x000ea80000300a00 */
[----:B----4-:R-:W-:Y:S04]  /*7ee50*/  STL.64 [R1+0xb298], R14 ;  /* 0x00b2980e01007387 */ /* 0x010fe80000100a00 */
[----:B------:R-:W-:Y:S04]  /*7ee60*/  STL.64 [R1+0xb290], R12 ;  /* 0x00b2900c01007387 */ /* 0x000fe80000100a00 */
[----:B---3--:R-:W-:Y:S01]  /*7ee70*/  STL.64 [R1+0xb288], R8 ;  /* 0x00b2880801007387 */ /* 0x008fe20000100a00 */
[----:B--2---:R-:W-:-:S15]  /*7ee80*/  HMMA.16816.F32.BF16 R4, R16, R8, R4 ;  /* 0x000000081004723c */ /* 0x004fde0000041804 */
[----:B------:R-:W-:-:S04]  /*7ee90*/  NOP ;  /* 0x0000000000007918 */ /* 0x000fc80000000000 */
[----:B------:R-:W-:Y:S04]  /*7eea0*/  STL.64 [R1+0x660], R4 ;  /* 0x0006600401007387 */ /* 0x000fe80000100a00 */
[----:B------:R-:W-:Y:S04]  /*7eeb0*/  STL.64 [R1+0x668], R6 ;  /* 0x0006680601007387 */ /* 0x000fe80000100a00 */
[----:B------:R-:W0:Y:S04]  /*7eec0*/  LDSM.16.MT88.4 R4, [R29+UR5+0x8200] ;  /* 0x008200051d04783b */ /* 0x000e280008004200 */
[----:B0-----:R-:W-:Y:S04]  /*7eed0*/  STL.64 [R1+0xb1c8], R6 ;  /* 0x00b1c80601007387 */ /* 0x001fe80000100a00 */
[----:B------:R0:W-:Y:S04]  /*7eee0*/  STL.64 [R1+0xb1c0], R4 ;  /* 0x00b1c00401007387 */ /* 0x0001e80000100a00 */
[----:B0-----:R-:W2:Y:S04]  /*7eef0*/  LDL.LU R4, [R1+0xde0] ;  /* 0x000de00001047983 */ /* 0x001ea80000300800 */
[----:B------:R-:W2:Y:S04]  /*7ef00*/  LDL.LU R5, [R1+0xde4] ;  /* 0x000de40001057983 */ /* 0x000ea80000300800 */
[----:B------:R-:W2:Y:S04]  /*7ef10*/  LDL.LU R6, [R1+0xde8] ;  /* 0x000de80001067983 */ /* 0x000ea80000300800 */
[----:B------:R-:W2:Y:S01]  /*7ef20*/  LDL.LU R7, [R1+0xdec] ;  /* 0x000dec0001077983 */ /* 0x000ea20000300800 */
[----:B------:R-:W-:-:S02]  /*7ef30*/  IMAD.MOV.U32 R20, RZ, RZ, R28 ;  /* 0x000000ffff147224 */ /* 0x000fc400078e001c */
[----:B------:R-:W-:Y:S02]  /*7ef40*/  IMAD.MOV.U32 R12, RZ, RZ, R23 ;  /* 0x000000ffff0c7224 */ /* 0x000fe400078e0017 */
[----:B------:R-:W-:-:S03]  /*7ef50*/  IMAD.MOV.U32 R13, RZ, RZ, R22 ;  /* 0x000000ffff0d7224 */ /* 0x000fc600078e0016 */
[----:B------:R-:W-:Y:S01]  /*7ef60*/  HMMA.16816.F32.BF16 R20, R16, R20, R24 ;  /* 0x000000141014723c */ /* 0x000fe20000041818 */
[----:B------:R-:W3:-:S15]  /*7ef70*/  LDL.LU R26, [R1+0xb3a0] ;  /* 0x00b3a000011a7983 */ /* 0x000ede0000300800 */
[----:B------:R-:W-:-:S03]  /*7ef80*/  NOP ;  /* 0x0000000000007918 */ /* 0x000fc60000000000 */
[----:B------:R0:W-:Y:S04]  /*7ef90*/  STL.64 [R1+0xdf0], R20 ;  /* 0x000df01401007387 */ /* 0x0001e80000100a00 */
[----:B------:R-:W-:Y:S04]  /*7efa0*/  STL.64 [R1+0xdf8], R22 ;  /* 0x000df81601007387 */ /* 0x000fe80000100a00 */
[----:B0-----:R-:W4:Y:S01]  /*7efb0*/  LDL.LU.64 R20, [R1+0xb398] ;  /* 0x00b3980001147983 */ /* 0x001f220000300a00 */
[----:B--2---:R-:W-:Y:S03]  /*7efc0*/  HMMA.16816.F32.BF16 R4, R16, R12, R4 ;  /* 0x0000000c1004723c */ /* 0x004fe60000041804 */
[----:B------:R-:W2:-:S15]  /*7efd0*/  LDL.LU R12, [R1+0x5a0] ;  /* 0x0005a000010c7983 */ /* 0x000e9e0000300800 */
[----:B------:R-:W-:Y:S01]  /*7efe0*/  NOP ;  /* 0x0000000000007918 */ /* 0x000fe20000000000 */
[----:B------:R-:W-:Y:S04]  /*7eff0*/  STL.64 [R1+0xde0], R4 ;  /* 0x000de00401007387 */ /* 0x000fe80000100a00 */
[----:B------:R-:W-:Y:S04]  /*7f000*/  STL.64 [R1+0xde8], R6 ;  /* 0x000de80601007387 */ /* 0x000fe80000100a00 */
[----:B------:R-:W2:Y:S04]  /*7f010*/  LDL.LU R13, [R1+0x5a4] ;  /* 0x0005a400010d7983 */ /* 0x000ea80000300800 */
[----:B------:R-:W2:Y:S04]  /*7f020*/  LDL.LU R14, [R1+0x5a8] ;  /* 0x0005a800010e7983 */ /* 0x000ea80000300800 */
[----:B------:R-:W2:Y:S04]  /*7f030*/  LDL.LU R15, [R1+0x5ac] ;  /* 0x0005ac00010f7983 */ /* 0x000ea80000300800 */
[----:B--2---:R-:W-:Y:S04]  /*7f040*/  STL.64 [R1+0xb2a8], R14 ;  /* 0x00b2a80e01007387 */ /* 0x004fe80000100a00 */
[----:B------:R0:W-:Y:S02]  /*7f050*/  STL.64 [R1+0xb2a0], R12 ;  /* 0x00b2a00c01007387 */ /* 0x0001e40000100a00 */
[----:B0-----:R-:W-:-:S02]  /*7f060*/  IMAD.MOV.U32 R12, RZ, RZ, R11 ;  /* 0x000000ffff0c7224 */ /* 0x001fc400078e000b */
[----:B------:R-:W-:-:S05]  /*7f070*/  IMAD.MOV.U32 R13, RZ, RZ, R10 ;  /* 0x000000ffff0d7224 */ /* 0x000fca00078e000a */
        /* <DEDUP_REMOVED lines=13> */
[----:B------:R-:W4:Y:S04]  /*7f150*/  LDL.LU R11, [R1+0x5bc] ;  /* 0x0005bc00010b7983 */ /* 0x000f280000300800 */
[----:B------:R-:W2:Y:S04]  /*7f160*/  LDL.LU R4, [R1+0xd70] ;  /* 0x000d700001047983 */ /* 0x000ea80000300800 */
[----:B------:R-:W2:Y:S04]  /*7f170*/  LDL.LU R5, [R1+0xd74] ;  /* 0x000d740001057983 */ /* 0x000ea80000300800 */
[----:B------:R-:W2:Y:S04]  /*7f180*/  LDL.LU R6, [R1+0xd78] ;  /* 0x000d780001067983 */ /* 0x000ea80000300800 */
[----:B------:R-:W2:Y:S04]  /*7f190*/  LDL.LU R7, [R1+0xd7c] ;  /* 0x000d7c0001077983 */ /* 0x000ea80000300800 */
[----:B--2---:R-:W-:Y:S04]  /*7f1a0*/  STL.64 [R1+0xb318], R6 ;  /* 0x00b3180601007387 */ /* 0x004fe80000100a00 */
[----:B------:R0:W-:Y:S04]  /*7f1b0*/  STL.64 [R1+0xb310], R4 ;  /* 0x00b3100401007387 */ /* 0x0001e80000100a00 */
[----:B0-----:R-:W2:Y:S04]  /*7f1c0*/  LDL.64 R4, [R1+0xf0] ;  /* 0x0000f00001047983 */ /* 0x001ea80000100a00 */
[----:B--2---:R0:W-:Y:S04]  /*7f1d0*/  STL.64 [R1+0xb328], R4 ;  /* 0x00b3280401007387 */ /* 0x0041e80000100a00 */
[----:B0-----:R-:W2:Y:S04]  /*7f1e0*/  LDL.64 R4, [R1+0x100] ;  /* 0x0001000001047983 */ /* 0x001ea80000100a00 */
[----:B--2---:R-:W-:Y:S04]  /*7f1f0*/  STL.64 [R1+0xb340], R4 ;  /* 0x00b3400401007387 */ /* 0x004fe80000100a00 */
[----:B------:R-:W2:Y:S04]  /*7f200*/  LDL.64 R20, [R1+0xe0] ;  /* 0x0000e00001147983 */ /* 0x000ea80000100a00 */
[----:B--2---:R0:W-:Y:S04]  /*7f210*/  STL.64 [R1+0xb320], R20 ;  /* 0x00b3201401007387 */ /* 0x0041e80000100a00 */
[----:B0-----:R-:W2:Y:S04]  /*7f220*/  LDL.LU R20, [R1+0xd80] ;  /* 0x000d800001147983 */ /* 0x001ea80000300800 */
[----:B------:R-:W2:Y:S04]  /*7f230*/  LDL.LU R21, [R1+0xd84] ;  /* 0x000d840001157983 */ /* 0x000ea80000300800 */
[----:B------:R-:W2:Y:S04]  /*7f240*/  LDL.LU R22, [R1+0xd88] ;  /* 0x000d880001167983 */ /* 0x000ea80000300800 */
[----:B------:R-:W2:Y:S01]  /*7f250*/  LDL.LU R23, [R1+0xd8c] ;  /* 0x000d8c0001177983 */ /* 0x000ea20000300800 */
[----:B---3--:R-:W-:-:S02]  /*7f260*/  IMAD.MOV.U32 R4, RZ, RZ, R26 ;  /* 0x000000ffff047224 */ /* 0x008fc400078e001a */
[----:B------:R-:W-:-:S05]  /*7f270*/  IMAD.MOV.U32 R5, RZ, RZ, R3 ;  /* 0x000000ffff057224 */ /* 0x000fca00078e0003 */
[----:B------:R-:W-:Y:S04]  /*7f280*/  STL.64 [R1+0xb358], R4 ;  /* 0x00b3580401007387 */ /* 0x000fe80000100a00 */
[----:B--2---:R-:W-:Y:S04]  /*7f290*/  STL.64 [R1+0xb338], R22 ;  /* 0x00b3381601007387 */ /* 0x004fe80000100a00 */
[----:B------:R0:W-:Y:S04]  /*7f2a0*/  STL.64 [R1+0xb330], R20 ;  /* 0x00b3301401007387 */ /* 0x0001e80000100a00 */
        /* <DEDUP_REMOVED lines=13> */
[----:B------:R-:W2:Y:S04]  /*7f380*/  LDL.64 R4, [R1+0x120] ;  /* 0x0001200001047983 */ /* 0x000ea80000100a00 */
[----:B0-----:R-:W3:Y:S04]  /*7f390*/  LDL.64 R24, [R1+0x140] ;  /* 0x0001400001187983 */ /* 0x001ee80000100a00 */
[----:B--2---:R0:W-:Y:S04]  /*7f3a0*/  STL.64 [R1+0xb378], R4 ;  /* 0x00b3780401007387 */ /* 0x0041e80000100a00 */
        /* <DEDUP_REMOVED lines=14> */
[----:B------:R-:W3:Y:S04]  /*7f490*/  LDL.LU R22, [R1+0xda8] ;  /* 0x000da80001167983 */ /* 0x000ee80000300800 */
[----:B------:R-:W3:Y:S04]  /*7f4a0*/  LDL.LU R23, [R1+0xdac] ;  /* 0x000dac0001177983 */ /* 0x000ee80000300800 */
[----:B------:R-:W2:Y:S04]  /*7f4b0*/  LDL.64 R12, [R1+0x20] ;  /* 0x00002000010c7983 */ /* 0x000ea80000100a00 */
[----:B--2---:R0:W-:Y:S04]  /*7f4c0*/  STL.64 [R1+0xb300], R12 ;  /* 0x00b3000c01007387 */ /* 0x0041e80000100a00 */
[----:B0-----:R-:W2:Y:S04]  /*7f4d0*/  LDL.LU R12, [R1+0x650] ;  /* 0x00065000010c7983 */ /* 0x001ea80000300800 */
[----:B------:R-:W2:Y:S04]  /*7f4e0*/  LDL.LU R13, [R1+0x654] ;  /* 0x00065400010d7983 */ /* 0x000ea80000300800 */
[----:B------:R-:W2:Y:S04]  /*7f4f0*/  LDL.LU R14, [R1+0x658] ;  /* 0x00065800010e7983 */ /* 0x000ea80000300800 */
[----:B------:R-:W2:Y:S04]  /*7f500*/  LDL.LU R15, [R1+0x65c] ;  /* 0x00065c00010f7983 */ /* 0x000ea80000300800 */
[----:B----4-:R-:W-:Y:S04]  /*7f510*/  STL.64 [R1+0xb2d0], R10 ;  /* 0x00b2d00a01007387 */ /* 0x010fe80000100a00 */
[----:B------:R0:W-:Y:S04]  /*7f520*/  STL.64 [R1+0xb2c8], R8 ;  /* 0x00b2c80801007387 */ /* 0x0001e80000100a00 */
[----:B0-----:R-:W4:Y:S04]  /*7f530*/  LDL.LU R8, [R1+0x5c0] ;  /* 0x0005c00001087983 */ /* 0x001f280000300800 */
[----:B------:R-:W4:Y:S04]  /*7f540*/  LDL.LU R9, [R1+0x5c4] ;  /* 0x0005c40001097983 */ /* 0x000f280000300800 */
[----:B------:R-:W2:Y:S04]  /*7f550*/  LDL.LU R10, [R1+0x5c8] ;  /* 0x0005c800010a7983 */ /* 0x000ea80000300800 */
[----:B------:R-:W2:Y:S01]  /*7f560*/  LDL.LU R11, [R1+0x5cc] ;  /* 0x0005cc00010b7983 */ /* 0x000ea20000300800 */
[----:B------:R-:W-:Y:S01]  /*7f570*/  HMMA.16816.F32.BF16 R4, R16, R24, R4 ;  /* 0x000000181004723c */ /* 0x000fe20000041804 */
        /* <DEDUP_REMOVED lines=25> */
[----:B------:R0:W-:Y:S04]  /*7f710*/  STL.64 [R1+0xdb0], R24 ;  /* 0x000db01801007387 */ /* 0x0001e80000100a00 */
[----:B------:R1:W-:Y:S04]  /*7f720*/  STL.64 [R1+0xdb8], R26 ;  /* 0x000db81a01007387 */ /* 0x0003e80000100a00 */
[----:B0-----:R-:W2:Y:S01]  /*7f730*/  LDL.LU.64 R24, [R1+0xb360] ;  /* 0x00b3600001187983 */ /* 0x001ea20000300a00 */
[----:B-1----:R-:W-:-:S03]  /*7f740*/  IMAD.MOV.U32 R26, RZ, RZ, R4 ;  /* 0x000000ffff1a7224 */ /* 0x002fc600078e0004 */
[----:B------:R-:W3:Y:S02]  /*7f750*/  LDL.LU.64 R4, [R1+0xb358] ;  /* 0x00b3580001047983 */ /* 0x000ee40000300a00 */
        /* <DEDUP_REMOVED lines=27> */
[----:B------:R-:W-:Y:S01]  /*7f910*/  STL.64 [R1+0xd78], R6 ;  /* 0x000d780601007387 */ /* 0x000fe20000100a00 */
[----:B0-----:R-:W-:Y:S02]  /*7f920*/  IMAD.MOV.U32 R5, RZ, RZ, R20 ;  /* 0x000000ffff057224 */ /* 0x001fe400078e0014 */
[----:B------:R-:W-:Y:S02]  /*7f930*/  IMAD.MOV.U32 R4, RZ, RZ, R21 ;  /* 0x000000ffff047224 */ /* 0x000fe400078e0015 */
[----:B------:R-:W3:Y:S02]  /*7f940*/  LDL.LU.64 R20, [R1+0xb308] ;  /* 0x00b3080001147983 */ /* 0x000ee40000300a00 */
[----:B---3--:R-:W-:Y:S02]  /*7f950*/  HMMA.16816.F32.BF16 R16, R16, R20, R12 ;  /* 0x000000141010723c */ /* 0x008fe4000004180c */
[----:B------:R-:W3:Y:S04]  /*7f960*/  LDL.LU.64 R12, [R1+0xb300] ;  /* 0x00b30000010c7983 */ /* 0x000ee80000300a00 */
[----:B------:R-:W3:Y:S04]  /*7f970*/  LDL.LU.64 R22, [R1+0xb2f8] ;  /* 0x00b2f80001167983 */ /* 0x000ee80000300a00 */
[----:B------:R-:W3:Y:S09]  /*7f980*/  LDL.LU.64 R20, [R1+0xb2f0] ;  /* 0x00b2f00001147983 */ /* 0x000ef20000300a00 */
[----:B------:R0:W-:Y:S04]  /*7f990*/  STL.64 [R1+0x650], R16 ;  /* 0x0006501001007387 */ /* 0x0001e80000100a00 */
[----:B------:R1:W-:Y:S04]  /*7f9a0*/  STL.64 [R1+0x658], R18 ;  /* 0x0006581201007387 */ /* 0x0003e80000100a00 */
[----:B0-----:R-:W4:Y:S04]  /*7f9b0*/  LDL.LU R16, [R1+0x580] ;  /* 0x0005800001107983 */ /* 0x001f280000300800 */
[----:B------:R-:W4:Y:S04]  /*7f9c0*/  LDL.LU R17, [R1+0x584] ;  /* 0x0005840001117983 */ /* 0x000f280000300800 */
[----:B-1----:R-:W4:Y:S04]  /*7f9d0*/  LDL.LU R18, [R1+0x588] ;  /* 0x0005880001127983 */ /* 0x002f280000300800 */
[----:B------:R-:W4:Y:S01]  /*7f9e0*/  LDL.LU R19, [R1+0x58c] ;  /* 0x00058c0001137983 */ /* 0x000f220000300800 */
        /* <DEDUP_REMOVED lines=40> */
[----:B------:R-:W-:Y:S04]  /*7fc70*/  STL.64 [R1+0x588], R18 ;  /* 0x0005881201007387 */ /* 0x000fe80000100a00 */
[----:B------:R-:W0:Y:S04]  /*7fc80*/  LDSM.16.MT88.4 R16, [R29+UR5+0x8280] ;  /* 0x008280051d10783b */ /* 0x000e280008004200 */
[----:B0-----:R-:W-:Y:S04]  /*7fc90*/  STL.64 [R1+0xb0c0], R18 ;  /* 0x00b0c01201007387 */ /* 0x001fe80000100a00 */
[----:B------:R0:W-:Y:S04]  /*7fca0*/  STL.64 [R1+0xb0b8], R16 ;  /* 0x00b0b81001007387 */ /* 0x0001e80000100a00 */
[----:B0-----:R-:W3:Y:S04]  /*7fcb0*/  LDL.64 R16, [R1+0xd0] ;  /* 0x0000d00001107983 */ /* 0x001ee80000100a00 */
[----:B---3--:R0:W-:Y:S04]  /*7fcc0*/  STL.64 [R1+0xb220], R16 ;  /* 0x00b2201001007387 */ /* 0x0081e80000100a00 */
[----:B0-----:R-:W3:Y:S04]  /*7fcd0*/  LDL.LU R16, [R1+0xfa0] ;  /* 0x000fa00001107983 */ /* 0x001ee80000300800 */
[----:B------:R-:W3:Y:S04]  /*7fce0*/  LDL.LU R17, [R1+0xfa4] ;  /* 0x000fa40001117983 */ /* 0x000ee80000300800 */
[----:B------:R-:W3:Y:S04]  /*7fcf0*/  LDL.LU R18, [R1+0xfa8] ;  /* 0x000fa80001127983 */ /* 0x000ee80000300800 */
[----:B------:R-:W3:Y:S01]  /*7fd00*/  LDL.LU R19, [R1+0xfac] ;  /* 0x000fac0001137983 */ /* 0x000ee20000300800 */
[----:B--2---:R-:W-:-:S02]  /*7fd10*/  IMAD.MOV.U32 R11, RZ, RZ, R12 ;  /* 0x000000ffff0b7224 */ /* 0x004fc400078e000c */
[----:B------:R-:W-:Y:S01]  /*7fd20*/  IMAD.MOV.U32 R10, RZ, RZ, R13 ;  /* 0x000000ffff0a7224 */ /* 0x000fe200078e000d */
[----:B---3--:R-:W-:Y:S01]  /*7fd30*/  HMMA.16816.F32.BF16 R16, R20, R12, R16 ;  /* 0x0000000c1410723c */ /* 0x008fe20000041810 */
[----:B------:R-:W-:Y:S02]  /*7fd40*/  IMAD.MOV.U32 R12, RZ, RZ, R7 ;  /* 0x000000ffff0c7224 */ /* 0x000fe400078e0007 */
[----:B------:R-:W-:-:S15]  /*7fd50*/  IMAD.MOV.U32 R13, RZ, RZ, R6 ;  /* 0x000000ffff0d7224 */ /* 0x000fde00078e0006 */
[----:B------:R-:W-:Y:S01]  /*7fd60*/  NOP ;  /* 0x0000000000007918 */ /* 0x000fe20000000000 */
[----:B------:R-:W-:Y:S04]  /*7fd70*/  STL.64 [R1+0xcd0], R16 ;  /* 0x000cd01001007387 */ /* 0x000fe80000100a00 */
[----:B------:R-:W-:Y:S04]  /*7fd80*/  STL.64 [R1+0xcd8], R18 ;  /* 0x000cd81201007387 */ /* 0x000fe80000100a00 */
[----:B------:R0:W-:Y:S02]  /*7fd90*/  STL.64 [R1+0xb1d0], R12 ;  /* 0x00b1d00c01007387 */ /* 0x0001e40000100a00 */
[----:B0-----:R-:W-:-:S02]  /*7fda0*/  IMAD.MOV.U32 R12, RZ, RZ, R5 ;  /* 0x000000ffff0c7224 */ /* 0x001fc400078e0005 */
[----:B------:R-:W-:-:S05]  /*7fdb0*/  IMAD.MOV.U32 R13, RZ, RZ, R4 ;  /* 0x000000ffff0d7224 */ /* 0x000fca00078e0004 */
[----:B------:R0:W-:Y:S04]  /*7fdc0*/  STL.64 [R1+0xb1e8], R12 ;  /* 0x00b1e80c01007387 */ /* 0x0001e80000100a00 */
[----:B------:R-:W2:Y:S04]  /*7fdd0*/  LDL.LU R4, [R1+0x570] ;  /* 0x0005700001047983 */ /* 0x000ea80000300800 */
[----:B------:R-:W2:Y:S04]  /*7fde0*/  LDL.LU R5, [R1+0x574] ;  /* 0x0005740001057983 */ /* 0x000ea80000300800 */
[----:B------:R-:W3:Y:S04]  /*7fdf0*/  LDL.LU R6, [R1+0x578] ;  /* 0x0005780001067983 */ /* 0x000ee80000300800 */
[----:B------:R-:W3:Y:S01]  /*7fe00*/  LDL.LU R7, [R1+0x57c] ;  /* 0x00057c0001077983 */ /* 0x000ee20000300800 */
[----:B0-----:R-:W-:-:S02]  /*7fe10*/  IMAD.MOV.U32 R12, RZ, RZ, R0 ;  /* 0x000000ffff0c7224 */ /* 0x001fc400078e0000 */
[----:B------:R-:W-:Y:S01]  /*7fe20*/  IMAD.MOV.U32 R13, RZ, RZ, R2 ;  /* 0x000000ffff0d7224 */ /* 0x000fe200078e0002 */
[----:B------:R-:W4:Y:S04]  /*7fe30*/  LDL.LU R0, [R1+0xb284] ;  /* 0x00b2840001007983 */ /* 0x000f280000300800 */
[----:B------:R-:W4:Y:S04]  /*7fe40*/  LDL.LU R2, [R1+0xb280] ;  /* 0x00b2800001027983 */ /* 0x000f280000300800 */
[----:B------:R-:W-:Y:S04]  /*7fe50*/  STL.64 [R1+0xb200], R12 ;  /* 0x00b2000c01007387 */ /* 0x000fe80000100a00 */
[----:B---3--:R-:W-:Y:S04]  /*7fe60*/  STL.64 [R1+0xb1e0], R6 ;  /* 0x00b1e00601007387 */ /* 0x008fe80000100a00 */
[----:B--2---:R0:W-:Y:S04]  /*7fe70*/  STL.64 [R1+0xb1d8], R4 ;  /* 0x00b1d80401007387 */ /* 0x0041e80000100a00 */
[----:B0-----:R-:W2:Y:S04]  /*7fe80*/  LDL.LU R4, [R1+0xc50] ;  /* 0x000c500001047983 */ /* 0x001ea80000300800 */
[----:B------:R-:W2:Y:S04]  /*7fe90*/  LDL.LU R5, [R1+0xc54] ;  /* 0x000c540001057983 */ /* 0x000ea80000300800 */
[----:B------:R-:W3:Y:S04]  /*7fea0*/  LDL.LU R6, [R1+0xc58] ;  /* 0x000c580001067983 */ /* 0x000ee80000300800 */
[----:B------:R-:W3:Y:S01]  /*7feb0*/  LDL.LU R7, [R1+0xc5c] ;  /* 0x000c5c0001077983 */ /* 0x000ee20000300800 */
[----:B------:R-:W-:-:S02]  /*7fec0*/  IMAD.MOV.U32 R12, RZ, RZ, R28 ;  /* 0x000000ffff0c7224 */ /* 0x000fc400078e001c */
[----:B------:R-:W-:-:S05]  /*7fed0*/  IMAD.MOV.U32 R13, RZ, RZ, R27 ;  /* 0x000000ffff0d7224 */ /* 0x000fca00078e001b */
[----:B------:R-:W-:Y:S04]  /*7fee0*/  STL.64 [R1+0xb218], R12 ;  /* 0x00b2180c01007387 */ /* 0x000fe80000100a00 */
        /* <DEDUP_REMOVED lines=23> */
[----:B----4-:R-:W-:-:S02]  /*80060*/  IMAD.MOV.U32 R16, RZ, RZ, R2 ;  /* 0x000000ffff107224 */ /* 0x010fc400078e0002 */
[----:B------:R-:W-:Y:S01]  /*80070*/  IMAD.MOV.U32 R17, RZ, RZ, R0 ;  /* 0x000000ffff117224 */ /* 0x000fe200078e0000 */
[----:B------:R-:W4:Y:S04]  /*80080*/  LDL.LU R24, [R1+0xcc0] ;  /* 0x000cc00001187983 */ /* 0x000f280000300800 */
[----:B------:R-:W4:Y:S04]  /*80090*/  LDL.LU R25, [R1+0xcc4] ;  /* 0x000cc40001197983 */ /* 0x000f280000300800 */
[----:B------:R-:W4:Y:S04]  /*800a0*/  LDL.LU R26, [R1+0xcc8] ;  /* 0x000cc800011a7983 */ /* 0x000f280000300800 */
[----:B------:R-:W4:Y:S04]  /*800b0*/  LDL.LU R27, [R1+0xccc] ;  /* 0x000ccc00011b7983 */ /* 0x000f280000300800 */
[----:B------:R0:W-:Y:S04]  /*800c0*/  STL.64 [R1+0xb270], R16 ;  /* 0x00b2701001007387 */ /* 0x0001e80000100a00 */
[----:B0-----:R-:W4:Y:S04]  /*800d0*/  LDL.64 R16, [R1+0x150] ;  /* 0x0001500001107983 */ /* 0x001f280000100a00 */
        /* <DEDUP_REMOVED lines=18> */
[----:B------:R-:W-:Y:S04]  /*80200*/  STL.64 [R1+0xb180], R10 ;  /* 0x00b1800a01007387 */ /* 0x000fe80000100a00 */
[----:B------:R0:W-:Y:S04]  /*80210*/  STL.64 [R1+0xb178], R8 ;  /* 0x00b1780801007387 */ /* 0x0001e80000100a00 */
[----:B0-----:R-:W2:Y:S01]  /*80220*/  LDL.64 R8, [R1] ;  /* 0x0000000001087983 */ /* 0x001ea20000100a00 */
[----:B----4-:R-:W-:Y:S03]  /*80230*/  HMMA.16816.F32.BF16 R24, R20, R16, R24 ;  /* 0x000000101418723c */ /* 0x010fe60000041818 */
[----:B--2---:R0:W-:Y:S04]  /*80240*/  STL.64 [R1+0xb1a0], R8 ;  /* 0x00b1a00801007387 */ /* 0x0041e80000100a00 */
[----:B0-----:R-:W2:Y:S04]  /*80250*/  LDL.64 R8, [R1+0x10] ;  /* 0x0000100001087983 */ /* 0x001ea80000100a00 */
        /* <DEDUP_REMOVED lines=8> */
[----:B-1----:R-:W-:-:S02]  /*802e0*/  IMAD.MOV.U32 R26, RZ, RZ, R16 ;  /* 0x000000ffff1a7224 */ /* 0x002fc400078e0010 */
[----:B------:R-:W-:Y:S02]  /*802f0*/  IMAD.MOV.U32 R27, RZ, RZ, R17 ;  /* 0x000000ffff1b7224 */ /* 0x000fe400078e0011 */
[----:B------:R-:W2:Y:S04]  /*80300*/  LDL.LU.64 R16, [R1+0xb270] ;  /* 0x00b2700001107983 */ /* 0x000ea80000300a00 */
[----:B------:R-:W-:Y:S01]  /*80310*/  STL.64 [R1+0xb1b0], R26 ;  /* 0x00b1b01a01007387 */ /* 0x000fe20000100a00 */
[C---:B--2---:R-:W-:Y:S03]  /*80320*/  HMMA.16816.F32.BF16 R16, R20.reuse, R16, R12 ;  /* 0x000000101410723c */ /* 0x044fe6000004180c */
[----:B----4-:R0:W-:Y:S04]  /*80330*/  STL.64 [R1+0xb1a8], R24 ;  /* 0x00b1a81801007387 */ /* 0x0101e80000100a00 */
[----:B0-----:R-:W2:Y:S04]  /*80340*/  LDL.LU R24, [R1+0x460] ;  /* 0x0004600001187983 */ /* 0x001ea80000300800 */
[----:B------:R-:W2:Y:S04]  /*80350*/  LDL.LU R25, [R1+0x464] ;  /* 0x0004640001197983 */ /* 0x000ea80000300800 */
[----:B------:R-:W2:Y:S04]  /*80360*/  LDL.LU R26, [R1+0x468] ;  /* 0x00046800011a7983 */ /* 0x000ea80000300800 */
[----:B------:R-:W2:Y:S04]  /*80370*/  LDL.LU R27, [R1+0x46c] ;  /* 0x00046c00011b7983 */ /* 0x000ea80000300800 */
[----:B------:R-:W4:Y:S04]  /*80380*/  LDL.LU.64 R14, [R1+0xb268] ;  /* 0x00b26800010e7983 */ /* 0x000f280000300a00 */
[----:B------:R-:W4:Y:S04]  /*80390*/  LDL.LU.64 R12, [R1+0xb260] ;  /* 0x00b26000010c7983 */ /* 0x000f280000300a00 */
[----:B------:R0:W-:Y:S04]  /*803a0*/  STL.64 [R1+0xcb0], R16 ;  /* 0x000cb01001007387 */ /* 0x0001e80000100a00 */
[----:B------:R-:W-:Y:S04]  /*803b0*/  STL.64 [R1+0xcb8], R18 ;  /* 0x000cb81201007387 */ /* 0x000fe80000100a00 */
        /* <DEDUP_REMOVED lines=11> */
[----:B------:R-:W4:-:S15]  /*80470*/  LDL.LU.64 R12, [R1+0xb238] ;  /* 0x00b23800010c7983 */ /* 0x000f1e0000300a00 */
[----:B------:R-:W-:Y:S02]  /*80480*/  NOP ;  /* 0x0000000000007918 */ /* 0x000fe40000000000 */
        /* <DEDUP_REMOVED lines=25> */
[----:B------:R-:W2:Y:S04]  /*80620*/  LDL.LU.64 R6, [R1+0xb1e0] ;  /* 0x00b1e00001067983 */ /* 0x000ea80000300a00 */
[----:B------:R-:W2:-:S13]  /*80630*/  LDL.LU.64 R4, [R1+0xb1d8] ;  /* 0x00b1d80001047983 */ /* 0x000e9a0000300a00 */
[----:B------:R0:W-:Y:S04]  /*80640*/  STL.64 [R1+0xc50], R12 ;  /* 0x000c500c01007387 */ /* 0x0001e80000100a00 */
[----:B------:R-:W-:Y:S04]  /*80650*/  STL.64 [R1+0xc58], R14 ;  /* 0x000c580e01007387 */ /* 0x000fe80000100a00 */
[----:B0-----:R-:W3:Y:S01]  /*80660*/  LDL.LU.64 R12, [R1+0xb1d0] ;  /* 0x00b1d000010c7983 */ /* 0x001ee20000300a00 */
[----:B--2---:R-:W-:Y:S03]  /*80670*/  HMMA.16816.F32.BF16 R20, R20, R16, R4 ;  /* 0x000000101414723c */ /* 0x004fe60000041804 */
[----:B------:R-:W3:Y:S04]  /*80680*/  LDL.LU.64 R6, [R1+0xb1c8] ;  /* 0x00b1c80001067983 */ /* 0x000ee80000300a00 */
[----:B------:R-:W3:-:S12]  /*80690*/  LDL.LU.64 R4, [R1+0xb1c0] ;  /* 0x00b1c00001047983 */ /* 0x000ed80000300a00 */
[----:B------:R0:W-:Y:S04]  /*806a0*/  STL.64 [R1+0x570], R20 ;  /* 0x0005701401007387 */ /* 0x0001e80000100a00 */
[----:B------:R1:W-:Y:S04]  /*806b0*/  STL.64 [R1+0x578], R22 ;  /* 0x0005781601007387 */ /* 0x0003e80000100a00 */
[----:B0-----:R-:W2:Y:S04]  /*806c0*/  LDL.LU R20, [R1+0x450] ;  /* 0x0004500001147983 */ /* 0x001ea80000300800 */
[----:B------:R-:W2:Y:S04]  /*806d0*/  LDL.LU R21, [R1+0x454] ;  /* 0x0004540001157983 */ /* 0x000ea80000300800 */
[----:B-1----:R-:W2:Y:S04]  /*806e0*/  LDL.LU R22, [R1+0x458] ;  /* 0x0004580001167983 */ /* 0x002ea80000300800 */
[----:B------:R-:W2:Y:S04]  /*806f0*/  LDL.LU R23, [R1+0x45c] ;  /* 0x00045c0001177983 */ /* 0x000ea80000300800 */
[----:B------:R-:W-:Y:S01]  /*80700*/  STL.64 [R1+0xb0d0], R16 ;  /* 0x00b0d01001007387 */ /* 0x000fe20000100a00 */
[----:B---3--:R-:W-:Y:S03]  /*80710*/  HMMA.16816.F32.BF16 R12, R4, R12, R8 ;  /* 0x0000000c040c723c */ /* 0x008fe60000041808 */
[----:B------:R-:W3:-:S15]  /*80720*/  LDL.LU.64 R8, [R1+0xb1b8] ;  /* 0x00b1b80001087983 */ /* 0x000ede0000300a00 */
[----:B------:R-:W-:Y:S01]  /*80730*/  NOP ;  /* 0x0000000000007918 */ /* 0x000fe20000000000 */
        /* <DEDUP_REMOVED lines=13> */
[----:B------:R-:W4:Y:S04]  /*80810*/  LDL.LU.64 R24, [R1+0xb1a8] ;  /* 0x00b1a80001187983 */ /* 0x000f280000300a00 */
[----:B------:R-:W2:Y:S02]  /*80820*/  LDL.LU.64 R8, [R1+0xb1a0] ;  /* 0x00b1a00001087983 */ /* 0x000ea40000300a00 */
[----:B--2---:R-:W-:Y:S01]  /*80830*/  HMMA.16816.F32.BF16 R20, R4, R8, R20 ;  /* 0x000000080414723c */ /* 0x004fe20000041814 */
[----:B------:R-:W-:-:S15]  /*80840*/  IMAD.MOV.U32 R19, RZ, RZ, R9 ;  /* 0x000000ffff137224 */ /* 0x000fde00078e0009 */
[----:B------:R-:W-:-:S03]  /*80850*/  NOP ;  /* 0x0000000000007918 */ /* 0x000fc60000000000 */
[----:B------:R-:W-:Y:S04]  /*80860*/  STL.64 [R1+0x450], R20 ;  /* 0x0004501401007387 */ /* 0x000fe80000100a00 */
[----:B------:R-:W-:Y:S04]  /*80870*/  STL.64 [R1+0x458], R22 ;  /* 0x0004581601007387 */ /* 0x000fe80000100a00 */
[----:B------:R-:W-:Y:S04]  /*80880*/  STL.64 [R1+0xb138], R18 ;  /* 0x00b1381201007387 */ /* 0x000fe80000100a00 */
[----:B------:R0:W-:Y:S04]  /*80890*/  STL.64 [R1+0xb130], R16 ;  /* 0x00b1301001007387 */ /* 0x0001e80000100a00 */
[----:B0-----:R-:W2:Y:S04]  /*808a0*/  LDL.LU R16, [R1+0xc00] ;  /* 0x000c000001107983 */ /* 0x001ea80000300800 */
[----:B------:R-:W2:Y:S04]  /*808b0*/  LDL.LU R17, [R1+0xc04] ;  /* 0x000c040001117983 */ /* 0x000ea80000300800 */
[----:B------:R-:W2:Y:S04]  /*808c0*/  LDL.LU R18, [R1+0xc08] ;  /* 0x000c080001127983 */ /* 0x000ea80000300800 */
[----:B------:R-:W2:Y:S01]  /*808d0*/  LDL.LU R19, [R1+0xc0c] ;  /* 0x000c0c0001137983 */ /* 0x000ea20000300800 */
[----:B------:R-:W-:-:S03]  /*808e0*/  IMAD.MOV.U32 R28, RZ, RZ, R8 ;  /* 0x000000ffff1c7224 */ /* 0x000fc600078e0008 */
        /* <DEDUP_REMOVED lines=8> */
[----:B--2---:R-:W-:Y:S04]  /*80970*/  STL.64 [R1+0xb148], R18 ;  /* 0x00b1481201007387 */ /* 0x004fe80000100a00 */
[----:B------:R0:W-:Y:S04]  /*80980*/  STL.64 [R1+0xb140], R16 ;  /* 0x00b1401001007387 */ /* 0x0001e80000100a00 */
[----:B0-----:R-:W2:Y:S01]  /*80990*/  LDL.64 R16, [R1+0x140] ;  /* 0x0001400001107983 */ /* 0x001ea20000100a00 */
[----:B----4-:R-:W-:Y:S03]  /*809a0*/  HMMA.16816.F32.BF16 R12, R4, R24, R12 ;  /* 0x00000018040c723c */ /* 0x010fe6000004180c */
[----:B--2---:R3:W-:Y:S02]  /*809b0*/  STL.64 [R1+0xb158], R16 ;  /* 0x00b1581001007387 */ /* 0x0047e40000100a00 */
[----:B---3--:R-:W-:-:S02]  /*809c0*/  IMAD.MOV.U32 R16, RZ, RZ, R26 ;  /* 0x000000ffff107224 */ /* 0x008fc400078e001a */
[----:B------:R-:W-:Y:S01]  /*809d0*/  IMAD.MOV.U32 R17, RZ, RZ, R27 ;  /* 0x000000ffff117224 */ /* 0x000fe200078e001b */
[----:B------:R-:W2:Y:S04]  /*809e0*/  LDL.LU R26, [R1+0xb19c] ;  /* 0x00b19c00011a7983 */ /* 0x000ea80000300800 */
[----:B------:R-:W2:Y:S04]  /*809f0*/  LDL.LU R27, [R1+0xb198] ;  /* 0x00b19800011b7983 */ /* 0x000ea80000300800 */
[----:B------:R0:W-:Y:S04]  /*80a00*/  STL.64 [R1+0xb170], R16 ;  /* 0x00b1701001007387 */ /* 0x0001e80000100a00 */
[----:B0-----:R-:W3:Y:S04]  /*80a10*/  LDL.LU R16, [R1+0xe80] ;  /* 0x000e800001107983 */ /* 0x001ee80000300800 */
[----:B------:R-:W3:Y:S04]  /*80a20*/  LDL.LU R17, [R1+0xe84] ;  /* 0x000e840001117983 */ /* 0x000ee80000300800 */
[----:B------:R-:W3:Y:S04]  /*80a30*/  LDL.LU R18, [R1+0xe88] ;  /* 0x000e880001127983 */ /* 0x000ee80000300800 */
[----:B------:R-:W3:Y:S04]  /*80a40*/  LDL.LU R19, [R1+0xe8c] ;  /* 0x000e8c0001137983 */ /* 0x000ee80000300800 */
[----:B------:R-:W-:Y:S04]  /*80a50*/  STL.64 [R1+0x440], R12 ;  /* 0x0004400c01007387 */ /* 0x000fe80000100a00 */
[----:B------:R0:W-:Y:S04]  /*80a60*/  STL.64 [R1+0x448], R14 ;  /* 0x0004480e01007387 */ /* 0x0001e80000100a00 */
[----:B0-----:R-:W4:Y:S04]  /*80a70*/  LDL.LU.64 R14, [R1+0xb190] ;  /* 0x00b19000010e7983 */ /* 0x001f280000300a00 */
[----:B------:R-:W3:Y:S04]  /*80a80*/  LDL.LU.64 R12, [R1+0xb188] ;  /* 0x00b18800010c7983 */ /* 0x000ee80000300a00 */
[----:B--2---:R-:W-:Y:S04]  /*80a90*/  STL.64 [R1+0xb070], R26 ;  /* 0x00b0701a01007387 */ /* 0x004fe80000100a00 */
[----:B------:R0:W-:Y:S04]  /*80aa0*/  STL.64 [R1+0xb068], R24 ;  /* 0x00b0681801007387 */ /* 0x0001e80000100a00 */
[----:B0-----:R-:W2:Y:S04]  /*80ab0*/  LDL.64 R24, [R1+0x120] ;  /* 0x0001200001187983 */ /* 0x001ea80000100a00 */
[----:B--2---:R0:W-:Y:S04]  /*80ac0*/  STL.64 [R1+0xb150], R24 ;  /* 0x00b1501801007387 */ /* 0x0041e80000100a00 */
[----:B0-----:R-:W2:Y:S04]  /*80ad0*/  LDL.LU R24, [R1+0xc10] ;  /* 0x000c100001187983 */ /* 0x001ea80000300800 */
[----:B------:R-:W2:Y:S04]  /*80ae0*/  LDL.LU R25, [R1+0xc14] ;  /* 0x000c140001197983 */ /* 0x000ea80000300800 */
[----:B------:R-:W2:Y:S04]  /*80af0*/  LDL.LU R26, [R1+0xc18] ;  /* 0x000c1800011a7983 */ /* 0x000ea80000300800 */
[----:B------:R-:W2:Y:S01]  /*80b00*/  LDL.LU R27, [R1+0xc1c] ;  /* 0x000c1c00011b7983 */ /* 0x000ea20000300800 */
[C---:B---3--:R-:W-:Y:S03]  /*80b10*/  HMMA.16816.F32.BF16 R8, R4.reuse, R12, R8 ;  /* 0x0000000c0408723c */ /* 0x048fe60000041808 */
[----:B--2---:R-:W-:Y:S04]  /*80b20*/  STL.64 [R1+0xb168], R26 ;  /* 0x00b1681a01007387 */ /* 0x004fe80000100a00 */
[----:B------:R0:W-:Y:S04]  /*80b30*/  STL.64 [R1+0xb160], R24 ;  /* 0x00b1601801007387 */ /* 0x0001e80000100a00 */
[----:B0-----:R-:W2:Y:S04]  /*80b40*/  LDL.LU R24, [R1+0xc20] ;  /* 0x000c200001187983 */ /* 0x001ea80000300800 */
[----:B------:R-:W2:Y:S04]  /*80b50*/  LDL.LU R25, [R1+0xc24] ;  /* 0x000c240001197983 */ /* 0x000ea80000300800 */
[----:B------:R-:W2:Y:S04]  /*80b60*/  LDL.LU R26, [R1+0xc28] ;  /* 0x000c2800011a7983 */ /* 0x000ea80000300800 */
[----:B------:R-:W2:Y:S04]  /*80b70*/  LDL.LU R27, [R1+0xc2c] ;  /* 0x000c2c00011b7983 */ /* 0x000ea80000300800 */
[----:B------:R-:W-:Y:S04]  /*80b80*/  STL.64 [R1+0x430], R8 ;  /* 0x0004300801007387 */ /* 0x000fe80000100a00 */
[----:B------:R0:W-:Y:S04]  /*80b90*/  STL.64 [R1+0x438], R10 ;  /* 0x0004380a01007387 */ /* 0x0001e80000100a00 */
[----:B0-----:R-:W3:Y:S04]  /*80ba0*/  LDL.LU.64 R10, [R1+0xb180] ;  /* 0x00b18000010a7983 */ /* 0x001ee80000300a00 */
[----:B------:R-:W2:Y:S04]  /*80bb0*/  LDL.LU.64 R8, [R1+0xb178] ;  /* 0x00b1780001087983 */ /* 0x000ea80000300a00 */
[----:B----4-:R-:W-:Y:S04]  /*80bc0*/  STL.64 [R1+0xb060], R14 ;  /* 0x00b0600e01007387 */ /* 0x010fe80000100a00 */
[----:B------:R0:W-:Y:S04]  /*80bd0*/  STL.64 [R1+0xb058], R12 ;  /* 0x00b0580c01007387 */ /* 0x0001e80000100a00 */
[----:B0-----:R-:W4:Y:S04]  /*80be0*/  LDL.LU R12, [R1+0xbf0] ;  /* 0x000bf000010c7983 */ /* 0x001f280000300800 */
[----:B------:R-:W4:Y:S04]  /*80bf0*/  LDL.LU R13, [R1+0xbf4] ;  /* 0x000bf400010d7983 */ /* 0x000f280000300800 */
[----:B------:R-:W4:Y:S04]  /*80c00*/  LDL.LU R14, [R1+0xbf8] ;  /* 0x000bf800010e7983 */ /* 0x000f280000300800 */
[----:B------:R-:W4:Y:S01]  /*80c10*/  LDL.LU R15, [R1+0xbfc] ;  /* 0x000bfc00010f7983 */ /* 0x000f220000300800 */
[----:B--2---:R-:W-:-:S15]  /*80c20*/  HMMA.16816.F32.BF16 R20, R4, R8, R20 ;  /* 0x000000080414723c */ /* 0x004fde0000041814 */
[----:B------:R-:W-:-:S04]  /*80c30*/  NOP ;  /* 0x0000000000007918 */ /* 0x000fc80000000000 */
[----:B------:R-:W-:Y:S04]  /*80c40*/  STL.64 [R1+0x420], R20 ;  /* 0x0004201401007387 */ /* 0x000fe80000100a00 */
[----:B------:R-:W-:Y:S04]  /*80c50*/  STL.64 [R1+0x428], R22 ;  /* 0x0004281601007387 */ /* 0x000fe80000100a00 */
[----:B------:R-:W0:Y:S04]  /*80c60*/  LDSM.16.MT88.4 R20, [R29+UR5+0x8300] ;  /* 0x008300051d14783b */ /* 0x000e280008004200 */
[----:B0-----:R-:W-:Y:S04]  /*80c70*/  STL.64 [R1+0xaf70], R22 ;  /* 0x00af701601007387 */ /* 0x001fe80000100a00 */
[----:B------:R3:W-:Y:S02]  /*80c80*/  STL.64 [R1+0xaf68], R20 ;  /* 0x00af681401007387 */ /* 0x0007e40000100a00 */
[----:B---3--:R-:W-:-:S02]  /*80c90*/  IMAD.MOV.U32 R20, RZ, RZ, R11 ;  /* 0x000000ffff147224 */ /* 0x008fc400078e000b */
[----:B------:R-:W-:-:S07]  /*80ca0*/  IMAD.MOV.U32 R21, RZ, RZ, R10 ;  /* 0x000000ffff157224 */ /* 0x000fce00078e000a */
[----:B------:R-:W-:-:S15]  /*80cb0*/  HMMA.16816.F32.BF16 R16, R4, R20, R16 ;  /* 0x000000140410723c */ /* 0x000fde0000041810 */
[----:B------:R-:W-:-:S04]  /*80cc0*/  NOP ;  /* 0x0000000000007918 */ /* 0x000fc80000000000 */
[----:B------:R0:W-:Y:S04]  /*80cd0*/  STL.64 [R1+0xc30], R16 ;  /* 0x000c301001007387 */ /* 0x0001e80000100a00 */
[----:B------:R1:W-:Y:S04]  /*80ce0*/  STL.64 [R1+0xc38], R18 ;  /* 0x000c381201007387 */ /* 0x0003e80000100a00 */
[----:B0-----:R-:W1:Y:S04]  /*80cf0*/  LDL.LU.64 R16, [R1+0xb170] ;  /* 0x00b1700001107983 */ /* 0x001e680000300a00 */
[----:B------:R-:W-:Y:S01]  /*80d00*/  STL.64 [R1+0xb0c8], R20 ;  /* 0x00b0c81401007387 */ /* 0x000fe20000100a00 */
[----:B-1----:R-:W-:Y:S03]  /*80d10*/  HMMA.16816.F32.BF16 R16, R4, R16, R24 ;  /* 0x000000100410723c */ /* 0x002fe60000041818 */
[----:B------:R-:W2:Y:S04]  /*80d20*/  LDL.LU.64 R26, [R1+0xb168] ;  /* 0x00b16800011a7983 */ /* 0x000ea80000300a00 */
[----:B------:R-:W2:-:S12]  /*80d30*/  LDL.LU.64 R24, [R1+0xb160] ;  /* 0x00b1600001187983 */ /* 0x000e980000300a00 */
[----:B------:R0:W-:Y:S04]  /*80d40*/  STL.64 [R1+0xc20], R16 ;  /* 0x000c201001007387 */ /* 0x0001e80000100a00 */
[----:B------:R-:W-:Y:S04]  /*80d50*/  STL.64 [R1+0xc28], R18 ;  /* 0x000c281201007387 */ /* 0x000fe80000100a00 */
[----:B0-----:R-:W2:Y:S01]  /*80d60*/  LDL.LU.64 R16, [R1+0xb158] ;  /* 0x00b1580001107983 */ /* 0x001ea20000300a00 */
[----:B------:R-:W-:Y:S02]  /*80d70*/  IMAD.MOV.U32 R20, RZ, RZ, R3 ;  /* 0x000000ffff147224 */ /* 0x000fe400078e0003 */
[----:B------:R-:W-:Y:S01]  /*80d80*/  IMAD.MOV.U32 R21, RZ, RZ, R2 ;  /* 0x000000ffff157224 */ /* 0x000fe200078e0002 */
        /* <DEDUP_REMOVED lines=9> */
[----:B------:R-:W-:Y:S04]  /*80e20*/  STL [R1+0xb030], R2 ;  /* 0x00b0300201007387 */ /* 0x000fe80000100800 */
[----:B------:R-:W-:Y:S01]  /*80e30*/  STL [R1+0xb02c], R3 ;  /* 0x00b02c0301007387 */ /* 0x000fe20000100800 */
[C---:B----4-:R-:W-:Y:S08]  /*80e40*/  HMMA.16816.F32.BF16 R12, R4.reuse, R24, R12 ;  /* 0x00000018040c723c */ /* 0x050ff0000004180c */
[----:B--2---:R-:W-:Y:S01]  /*80e50*/  HMMA.16816.F32.BF16 R20, R4, R20, R16 ;  /* 0x000000140414723c */ /* 0x004fe20000041810 */
[----:B------:R-:W2:Y:S04]  /*80e60*/  LDL.LU.64 R18, [R1+0xb138] ;  /* 0x00b1380001127983 */ /* 0x000ea80000300a00 */
[----:B------:R-:W3:-:S14]  /*80e70*/  LDL.LU.64 R16, [R1+0xb130] ;  /* 0x00b1300001107983 */ /* 0x000edc0000300a00 */
[----:B------:R-:W-:Y:S04]  /*80e80*/  STL.64 [R1+0xc00], R20 ;  /* 0x000c001401007387 */ /* 0x000fe80000100a00 */
[----:B------:R-:W-:Y:S04]  /*80e90*/  STL.64 [R1+0xc08], R22 ;  /* 0x000c081601007387 */ /* 0x000fe80000100a00 */
[----:B------:R0:W-:Y:S04]  /*80ea0*/  STL.64 [R1+0xbf0], R12 ;  /* 0x000bf00c01007387 */ /* 0x0001e80000100a00 */
[----:B------:R1:W-:Y:S04]  /*80eb0*/  STL.64 [R1+0xbf8], R14 ;  /* 0x000bf80e01007387 */ /* 0x0003e80000100a00 */
[----:B0-----:R-:W4:Y:S04]  /*80ec0*/  LDL.LU R12, [R1+0x350] ;  /* 0x00035000010c7983 */ /* 0x001f280000300800 */
[----:B------:R-:W4:Y:S04]  /*80ed0*/  LDL.LU R13, [R1+0x354] ;  /* 0x00035400010d7983 */ /* 0x000f280000300800 */
[----:B-1----:R-:W3:Y:S04]  /*80ee0*/  LDL.LU R14, [R1+0x358] ;  /* 0x00035800010e7983 */ /* 0x002ee80000300800 */
[----:B------:R-:W3:Y:S01]  /*80ef0*/  LDL.LU R15, [R1+0x35c] ;  /* 0x00035c00010f7983 */ /* 0x000ee20000300800 */
[----:B------:R-:W-:-:S02]  /*80f00*/  IMAD.MOV.U32 R11, RZ, RZ, R24 ;  /* 0x000000ffff0b7224 */ /* 0x000fc400078e0018 */
[----:B------:R-:W-:Y:S02]  /*80f10*/  IMAD.MOV.U32 R10, RZ, RZ, R25 ;  /* 0x000000ffff0a7224 */ /* 0x000fe400078e0019 */
[----:B------:R-:W-:Y:S02]  /*80f20*/  IMAD.MOV.U32 R24, RZ, RZ, R28 ;  /* 0x000000ffff187224 */ /* 0x000fe400078e001c */
[----:B--2---:R-:W-:Y:S01]  /*80f30*/  IMAD.MOV.U32 R25, RZ, RZ, R19 ;  /* 0x000000ffff197224 */ /* 0x004fe200078e0013 */
[----:B---3--:R-:W-:Y:S04]  /*80f40*/  STL.64 [R1+0xb080], R14 ;  /* 0x00b0800e01007387 */ /* 0x008fe80000100a00 */
[----:B----4-:R0:W-:Y:S04]  /*80f50*/  STL.64 [R1+0xb078], R12 ;  /* 0x00b0780c01007387 */ /* 0x0101e80000100a00 */
[----:B------:R1:W-:Y:S04]  /*80f60*/  STL.64 [R1+0xb088], R24 ;  /* 0x00b0881801007387 */ /* 0x0003e80000100a00 */
[----:B0-----:R-:W2:Y:S04]  /*80f70*/  LDL.LU R12, [R1+0x360] ;  /* 0x00036000010c7983 */ /* 0x001ea80000300800 */
[----:B------:R-:W2:Y:S04]  /*80f80*/  LDL.LU R13, [R1+0x364] ;  /* 0x00036400010d7983 */ /* 0x000ea80000300800 */
[----:B------:R-:W3:Y:S04]  /*80f90*/  LDL.LU R14, [R1+0x368] ;  /* 0x00036800010e7983 */ /* 0x000ee80000300800 */
[----:B------:R-:W3:Y:S01]  /*80fa0*/  LDL.LU R15, [R1+0x36c] ;  /* 0x00036c00010f7983 */ /* 0x000ee20000300800 */
[----:B-1----:R-:W-:-:S02]  /*80fb0*/  IMAD.MOV.U32 R24, RZ, RZ, R17 ;  /* 0x000000ffff187224 */ /* 0x002fc400078e0011 */
[----:B------:R-:W-:Y:S01]  /*80fc0*/  IMAD.MOV.U32 R25, RZ, RZ, R16 ;  /* 0x000000ffff197224 */ /* 0x000fe200078e0010 */
[----:B---3--:R-:W-:Y:S04]  /*80fd0*/  STL.64 [R1+0xb098], R14 ;  /* 0x00b0980e01007387 */ /* 0x008fe80000100a00 */
[----:B--2---:R-:W-:Y:S04]  /*80fe0*/  STL.64 [R1+0xb090], R12 ;  /* 0x00b0900c01007387 */ /* 0x004fe80000100a00 */
[----:B------:R-:W2:Y:S04]  /*80ff0*/  LDL.64 R16, [R1+0xe0] ;  /* 0x0000e00001107983 */ /* 0x000ea80000100a00 */
[----:B--2---:R0:W-:Y:S04]  /*81000*/  STL.64 [R1+0xb0e8], R16 ;  /* 0x00b0e81001007387 */ /* 0x0041e80000100a00 */
[----:B0-----:R-:W2:Y:S04]  /*81010*/  LDL.64 R16, [R1+0xf0] ;  /* 0x0000f00001107983 */ /* 0x001ea80000100a00 */
[----:B--2---:R0:W-:Y:S04]  /*81020*/  STL.64 [R1+0xb100], R16 ;  /* 0x00b1001001007387 */ /* 0x0041e80000100a00 */
[----:B0-----:R-:W2:Y:S04]  /*81030*/  LDL.64 R16, [R1+0x100] ;  /* 0x0001000001107983 */ /* 0x001ea80000100a00 */
[----:B--2---:R-:W-:Y:S04]  /*81040*/  STL.64 [R1+0xb118], R16 ;  /* 0x00b1181001007387 */ /* 0x004fe80000100a00 */
[----:B------:R-:W2:Y:S04]  /*81050*/  LDL.LU R20, [R1+0x410] ;  /* 0x0004100001147983 */ /* 0x000ea80000300800 */
        /* <DEDUP_REMOVED lines=21> */
[----:B------:R-:W-:-:S02]  /*811b0*/  IMAD.MOV.U32 R16, RZ, RZ, R18 ;  /* 0x000000ffff107224 */ /* 0x000fc400078e0012 */
        /* <DEDUP_REMOVED lines=9> */
[----:B------:R-:W4:Y:S04]  /*81250*/  LDL.LU R12, [R1+0x370] ;  /* 0x00037000010c7983 */ /* 0x000f280000300800 */
[----:B------:R-:W4:Y:S04]  /*81260*/  LDL.LU R13, [R1+0x374] ;  /* 0x00037400010d7983 */ /* 0x000f280000300800 */
[----:B------:R-:W3:Y:S04]  /*81270*/  LDL.LU R14, [R1+0x378] ;  /* 0x00037800010e7983 */ /* 0x000ee80000300800 */
[----:B------:R-:W3:Y:S01]  /*81280*/  LDL.LU R15, [R1+0x37c] ;  /* 0x00037c00010f7983 */ /* 0x000ee20000300800 */
[C---:B--2---:R-:W-:Y:S03]  /*81290*/  HMMA.16816.F32.BF16 R16, R4.reuse, R16, R20 ;  /* 0x000000100410723c */ /* 0x044fe60000041814 */
[----:B---3--:R-:W-:Y:S04]  /*812a0*/  STL.64 [R1+0xb0b0], R14 ;  /* 0x00b0b00e01007387 */ /* 0x008fe80000100a00 */
[----:B----4-:R0:W-:Y:S04]  /*812b0*/  STL.64 [R1+0xb0a8], R12 ;  /* 0x00b0a80c01007387 */ /* 0x0101e80000100a00 */
[----:B0-----:R-:W2:Y:S04]  /*812c0*/  LDL.LU R12, [R1+0x380] ;  /* 0x00038000010c7983 */ /* 0x001ea80000300800 */
[----:B------:R-:W2:Y:S04]  /*812d0*/  LDL.LU R13, [R1+0x384] ;  /* 0x00038400010d7983 */ /* 0x000ea80000300800 */
[----:B------:R-:W2:Y:S04]  /*812e0*/  LDL.LU R14, [R1+0x388] ;  /* 0x00038800010e7983 */ /* 0x000ea80000300800 */
[----:B------:R-:W2:Y:S04]  /*812f0*/  LDL.LU R15, [R1+0x38c] ;  /* 0x00038c00010f7983 */ /* 0x000ea80000300800 */
[----:B------:R-:W-:Y:S04]  /*81300*/  STL [R1+0xb038], R10 ;  /* 0x00b0380a01007387 */ /* 0x000fe80000100800 */
[----:B------:R-:W-:Y:S04]  /*81310*/  STL [R1+0xb034], R11 ;  /* 0x00b0340b01007387 */ /* 0x000fe80000100800 */
        /* <DEDUP_REMOVED lines=13> */
[----:B------:R-:W3:Y:S04]  /*813f0*/  LDL.LU.64 R16, [R1+0xb100] ;  /* 0x00b1000001107983 */ /* 0x000ee80000300a00 */
[----:B------:R-:W-:Y:S04]  /*81400*/  STL [R1+0xb040], R3 ;  /* 0x00b0400301007387 */ /* 0x000fe80000100800 */
[----:B------:R-:W-:Y:S01]  /*81410*/  STL [R1+0xb03c], R2 ;  /* 0x00b03c0201007387 */ /* 0x000fe20000100800 */
        /* <DEDUP_REMOVED lines=25> */
[----:B------:R-:W3:Y:S01]  /*815b0*/  LDL.LU.64 R20, [R1+0xb0c8] ;  /* 0x00b0c80001147983 */ /* 0x000ee20000300a00 */
[----:B------:R-:W-:-:S02]  /*815c0*/  IMAD.MOV.U32 R23, RZ, RZ, R16 ;  /* 0x000000ffff177224 */ /* 0x000fc400078e0010 */
[----:B------:R-:W-:-:S14]  /*815d0*/  IMAD.MOV.U32 R22, RZ, RZ, R17 ;  /* 0x000000ffff167224 */ /* 0x000fdc00078e0011 */
[----:B------:R0:W-:Y:S04]  /*815e0*/  STL.64 [R1+0x410], R4 ;  /* 0x0004100401007387 */ /* 0x0001e80000100a00 */
[----:B------:R1:W-:Y:S04]  /*815f0*/  STL.64 [R1+0x418], R6 ;  /* 0x0004180601007387 */ /* 0x0003e80000100a00 */
[----:B------:R-:W2:Y:S04]  /*81600*/  LDL.LU.64 R18, [R1+0xb0c0] ;  /* 0x00b0c00001127983 */ /* 0x000ea80000300a00 */
[----:B------:R-:W2:Y:S01]  /*81610*/  LDL.LU.64 R16, [R1+0xb0b8] ;  /* 0x00b0b80001107983 */ /* 0x000ea20000300a00 */
[----:B------:R-:W-:-:S02]  /*81620*/  IMAD.MOV.U32 R28, RZ, RZ, R24 ;  /* 0x000000ffff1c7224 */ /* 0x000fc400078e0018 */
[----:B------:R-:W-:Y:S01]  /*81630*/  IMAD.MOV.U32 R0, RZ, RZ, R25 ;  /* 0x000000ffff007224 */ /* 0x000fe200078e0019 */
        /* <DEDUP_REMOVED lines=29> */
[----:B------:R-:W4:Y:S04]  /*81810*/  LDL.LU.64 R12, [R1+0xb058] ;  /* 0x00b05800010c7983 */ /* 0x000f280000300a00 */
        /* <DEDUP_REMOVED lines=11> */
[----:B------:R-:W3:Y:S04]  /*818d0*/  LDL.LU.64 R8, [R1+0xb048] ;  /* 0x00b0480001087983 */ /* 0x000ee80000300a00 */
[----:B--2---:R-:W-:Y:S04]  /*818e0*/  STL.64 [R1+0xaf30], R14 ;  /* 0x00af300e01007387 */ /* 0x004fe80000100a00 */
[----:B------:R-:W-:Y:S01]  /*818f0*/  STL.64 [R1+0xaf28], R12 ;  /* 0x00af280c01007387 */ /* 0x000fe20000100a00 */
[----:B---3--:R-:W-:Y:S03]  /*81900*/  HMMA.16816.F32.BF16 R4, R16, R8, R4 ;  /* 0x000000081004723c */ /* 0x008fe60000041804 */
[----:B------:R-:W-:Y:S04]  /*81910*/  STL [R1+0xaf20], R9 ;  /* 0x00af200901007387 */ /* 0x000fe80000100800 */
[----:B------:R-:W-:-:S12]  /*81920*/  STL [R1+0xb028], R8 ;  /* 0x00b0280801007387 */ /* 0x000fd80000100800 */
[----:B------:R-:W-:Y:S04]  /*81930*/  STL.64 [R1+0x330], R4 ;  /* 0x0003300401007387 */ /* 0x000fe80000100a00 */
[----:B------:R-:W-:Y:S04]  /*81940*/  STL.64 [R1+0x338], R6 ;  /* 0x0003380601007387 */ /* 0x000fe80000100a00 */
[----:B------:R-:W0:Y:S04]  /*81950*/  LDSM.16.MT88.4 R4, [R29+UR5+0x8380] ;  /* 0x008380051d04783b */ /* 0x000e280008004200 */
[----:B0-----:R-:W-:Y:S04]  /*81960*/  STL.64 [R1+0xae90], R6 ;  /* 0x00ae900601007387 */ /* 0x001fe80000100a00 */
[----:B------:R0:W-:Y:S02]  /*81970*/  STL.64 [R1+0xae88], R4 ;  /* 0x00ae880401007387 */ /* 0x0001e40000100a00 */
[----:B0-----:R-:W-:-:S02]  /*81980*/  IMAD.MOV.U32 R4, RZ, RZ, R23 ;  /* 0x000000ffff047224 */ /* 0x001fc400078e0017 */
[----:B------:R-:W-:-:S05]  /*81990*/  IMAD.MOV.U32 R5, RZ, RZ, R22 ;  /* 0x000000ffff057224 */ /* 0x000fca00078e0016 */
[----:B------:R0:W-:Y:S02]  /*819a0*/  STL.64 [R1+0xaf78], R4 ;  /* 0x00af780401007387 */ /* 0x0001e40000100a00 */
[----:B0-----:R-:W-:Y:S02]  /*819b0*/  HMMA.16816.F32.BF16 R4, R16, R20, R24 ;  /* 0x000000141004723c */ /* 0x001fe40000041818 */
[----:B------:R-:W2:-:S15]  /*819c0*/  LDL.LU R20, [R1+0x320] ;  /* 0x0003200001147983 */ /* 0x000e9e0000300800 */
[----:B------:R-:W-:Y:S02]  /*819d0*/  NOP ;  /* 0x0000000000007918 */ /* 0x000fe40000000000 */
[----:B------:R0:W-:Y:S04]  /*819e0*/  STL.64 [R1+0xb20], R4 ;  /* 0x000b200401007387 */ /* 0x0001e80000100a00 */
[----:B------:R-:W-:Y:S04]  /*819f0*/  STL.64 [R1+0xb28], R6 ;  /* 0x000b280601007387 */ /* 0x000fe80000100a00 */
[----:B------:R-:W2:Y:S04]  /*81a00*/  LDL.LU R21, [R1+0x324] ;  /* 0x0003240001157983 */ /* 0x000ea80000300800 */
[----:B------:R-:W3:Y:S04]  /*81a10*/  LDL.LU R22, [R1+0x328] ;  /* 0x0003280001167983 */ /* 0x000ee80000300800 */
[----:B------:R-:W3:Y:S01]  /*81a20*/  LDL.LU R23, [R1+0x32c] ;  /* 0x00032c0001177983 */ /* 0x000ee20000300800 */
[----:B0-----:R-:W-:-:S02]  /*81a30*/  IMAD.MOV.U32 R4, RZ, RZ, R3 ;  /* 0x000000ffff047224 */ /* 0x001fc400078e0003 */
[----:B------:R-:W-:Y:S01]  /*81a40*/  IMAD.MOV.U32 R5, RZ, RZ, R2 ;  /* 0x000000ffff057224 */ /* 0x000fe200078e0002 */
[----:B---3--:R-:W-:Y:S04]  /*81a50*/  STL.64 [R1+0xaf88], R22 ;  /* 0x00af881601007387 */ /* 0x008fe80000100a00 */
[----:B--2---:R-:W-:Y:S04]  /*81a60*/  STL.64 [R1+0xaf80], R20 ;  /* 0x00af801401007387 */ /* 0x004fe80000100a00 */
[----:B------:R-:W2:Y:S04]  /*81a70*/  LDL.LU R3, [R1+0xb040] ;  /* 0x00b0400001037983 */ /* 0x000ea80000300800 */
[----:B------:R-:W3:Y:S04]  /*81a80*/  LDL.LU R2, [R1+0xb03c] ;  /* 0x00b03c0001027983 */ /* 0x000ee80000300800 */
[----:B------:R4:W-:Y:S02]  /*81a90*/  STL.64 [R1+0xaf90], R4 ;  /* 0x00af900401007387 */ /* 0x0009e40000100a00 */
[----:B----4-:R-:W-:-:S02]  /*81aa0*/  IMAD.MOV.U32 R4, RZ, RZ, R10 ;  /* 0x000000ffff047224 */ /* 0x010fc400078e000a */
[----:B------:R-:W-:Y:S01]  /*81ab0*/  IMAD.MOV.U32 R5, RZ, RZ, R11 ;  /* 0x000000ffff057224 */ /* 0x000fe200078e000b */
[----:B------:R-:W4:Y:S04]  /*81ac0*/  LDL.LU R10, [R1+0xb038] ;  /* 0x00b03800010a7983 */ /* 0x000f280000300800 */
[----:B------:R-:W4:Y:S04]  /*81ad0*/  LDL.LU R11, [R1+0xb034] ;  /* 0x00b03400010b7983 */ /* 0x000f280000300800 */
[----:B------:R2:W-:Y:S04]  /*81ae0*/  STL.64 [R1+0xafa8], R4 ;  /* 0x00afa80401007387 */ /* 0x0005e80000100a00 */
[----:B------:R-:W4:Y:S04]  /*81af0*/  LDL.LU R20, [R1+0xaa0] ;  /* 0x000aa00001147983 */ /* 0x000f280000300800 */
[----:B------:R-:W4:Y:S04]  /*81b00*/  LDL.LU R21, [R1+0xaa4] ;  /* 0x000aa40001157983 */ /* 0x000f280000300800 */
[----:B------:R-:W4:Y:S04]  /*81b10*/  LDL.LU R22, [R1+0xaa8] ;  /* 0x000aa80001167983 */ /* 0x000f280000300800 */
[----:B------:R-:W4:Y:S01]  /*81b20*/  LDL.LU R23, [R1+0xaac] ;  /* 0x000aac0001177983 */ /* 0x000f220000300800 */
[----:B--2---:R-:W-:-:S02]  /*81b30*/  IMAD.MOV.U32 R5, RZ, RZ, R3 ;  /* 0x000000ffff057224 */ /* 0x004fc400078e0003 */
[----:B---3--:R-:W-:Y:S02]  /*81b40*/  IMAD.MOV.U32 R4, RZ, RZ, R2 ;  /* 0x000000ffff047224 */ /* 0x008fe400078e0002 */
[----:B------:R-:W2:Y:S04]  /*81b50*/  LDL.LU R2, [R1+0xb030] ;  /* 0x00b0300001027983 */ /* 0x000ea80000300800 */
[----:B------:R-:W3:Y:S04]  /*81b60*/  LDL.LU R3, [R1+0xb02c] ;  /* 0x00b02c0001037983 */ /* 0x000ee80000300800 */
[----:B------:R-:W-:Y:S04]  /*81b70*/  STL.64 [R1+0xafc0], R4 ;  /* 0x00afc00401007387 */ /* 0x000fe80000100a00 */
[----:B----4-:R-:W-:Y:S04]  /*81b80*/  STL.64 [R1+0xafa0], R22 ;  /* 0x00afa01601007387 */ /* 0x010fe80000100a00 */
[----:B------:R0:W-:Y:S04]  /*81b90*/  STL.64 [R1+0xaf98], R20 ;  /* 0x00af981401007387 */ /* 0x0001e80000100a00 */
[----:B0-----:R-:W4:Y:S04]  /*81ba0*/  LDL.LU R20, [R1+0xab0] ;  /* 0x000ab00001147983 */ /* 0x001f280000300800 */
[----:B------:R-:W4:Y:S04]  /*81bb0*/  LDL.LU R21, [R1+0xab4] ;  /* 0x000ab40001157983 */ /* 0x000f280000300800 */
[----:B------:R-:W2:Y:S04]  /*81bc0*/  LDL.LU R22, [R1+0xab8] ;  /* 0x000ab80001167983 */ /* 0x000ea80000300800 */
[----:B------:R-:W2:Y:S04]  /*81bd0*/  LDL.LU R23, [R1+0xabc] ;  /* 0x000abc0001177983 */ /* 0x000ea80000300800 */
[----:B------:R-:W2:Y:S04]  /*81be0*/  LDL.64 R4, [R1+0x110] ;  /* 0x0001100001047983 */ /* 0x000ea80000100a00 */
[----:B--2---:R0:W-:Y:S04]  /*81bf0*/  STL.64 [R1+0xafd8], R4 ;  /* 0x00afd80401007387 */ /* 0x0041e80000100a00 */
[----:B------:R-:W-:Y:S04]  /*81c00*/  STL.64 [R1+0xafb8], R22 ;  /* 0x00afb81601007387 */ /* 0x000fe80000100a00 */
[----:B----4-:R1:W-:Y:S01]  /*81c10*/  STL.64 [R1+0xafb0], R20 ;  /* 0x00afb01401007387 */ /* 0x0103e20000100a00 */
[----:B0-----:R-:W-:-:S02]  /*81c20*/  IMAD.MOV.U32 R4, RZ, RZ, R11 ;  /* 0x000000ffff047224 */ /* 0x001fc400078e000b */
[----:B------:R-:W-:Y:S01]  /*81c30*/  IMAD.MOV.U32 R5, RZ, RZ, R10 ;  /* 0x000000ffff057224 */ /* 0x000fe200078e000a */
[----:B-1----:R-:W2:Y:S04]  /*81c40*/  LDL.LU R20, [R1+0xac0] ;  /* 0x000ac00001147983 */ /* 0x002ea80000300800 */
        /* <DEDUP_REMOVED lines=38> */
[----:B------:R-:W3:Y:S04]  /*81eb0*/  LDL.64 R24, [R1] ;  /* 0x0000000001187983 */ /* 0x000ee80000100a00 */
[----:B---3--:R0:W-:Y:S04]  /*81ec0*/  STL.64 [R1+0xaf58], R24 ;  /* 0x00af581801007387 */ /* 0x0081e80000100a00 */
[----:B0-----:R-:W3:Y:S01]  /*81ed0*/  LDL.64 R24, [R1+0x10] ;  /* 0x0000100001187983 */ /* 0x001ee20000100a00 */
[----:B----4-:R-:W-:Y:S03]  /*81ee0*/  HMMA.16816.F32.BF16 R8, R16, R4, R8 ;  /* 0x000000041008723c */ /* 0x010fe60000041808 */
        /* <DEDUP_REMOVED lines=15> */
[----:B------:R0:W-:Y:S04]  /*81fe0*/  STL.64 [R1+0xb10], R8 ;  /* 0x000b100801007387 */ /* 0x0001e80000100a00 */
[----:B------:R1:W-:Y:S04]  /*81ff0*/  STL.64 [R1+0xb18], R10 ;  /* 0x000b180a01007387 */ /* 0x0003e80000100a00 */
[----:B0-----:R-:W4:Y:S01]  /*82000*/  LDL.LU R8, [R1+0xb028] ;  /* 0x00b0280001087983 */ /* 0x001f220000300800 */
[----:B-1----:R-:W-:-:S02]  /*82010*/  IMAD.MOV.U32 R11, RZ, RZ, R4 ;  /* 0x000000ffff0b7224 */ /* 0x002fc400078e0004 */
[----:B------:R-:W-:Y:S02]  /*82020*/  IMAD.MOV.U32 R10, RZ, RZ, R5 ;  /* 0x000000ffff0a7224 */ /* 0x000fe400078e0005 */
        /* <DEDUP_REMOVED lines=48> */
[----:B--2---:R-:W-:Y:S02]  /*82330*/  HMMA.16816.F32.BF16 R16, R16, R4, R20 ;  /* 0x000000041010723c */ /* 0x004fe40000041814 */
[----:B------:R-:W3:Y:S04]  /*82340*/  LDL.LU.64 R22, [R1+0xaf70] ;  /* 0x00af700001167983 */ /* 0x000ee80000300a00 */
[----:B------:R-:W3:-:S13]  /*82350*/  LDL.LU.64 R20, [R1+0xaf68] ;  /* 0x00af680001147983 */ /* 0x000eda0000300a00 */
[----:B------:R0:W-:Y:S04]  /*82360*/  STL.64 [R1+0x320], R16 ;  /* 0x0003201001007387 */ /* 0x0001e80000100a00 */
[----:B------:R-:W-:Y:S04]  /*82370*/  STL.64 [R1+0x328], R18 ;  /* 0x0003281201007387 */ /* 0x000fe80000100a00 */
[----:B------:R1:W-:Y:S01]  /*82380*/  STL.64 [R1+0xaea0], R4 ;  /* 0x00aea00401007387 */ /* 0x0003e20000100a00 */
[----:B0-----:R-:W-:Y:S02]  /*82390*/  IMAD.MOV.U32 R16, RZ, RZ, R28 ;  /* 0x000000ffff107224 */ /* 0x001fe400078e001c */
[----:B------:R-:W-:Y:S01]  /*823a0*/  IMAD.MOV.U32 R17, RZ, RZ, R0 ;  /* 0x000000ffff117224 */ /* 0x000fe200078e0000 */
[----:B-1----:R-:W2:Y:S04]  /*823b0*/  LDL.LU R4, [R1+0x2f0] ;  /* 0x0002f00001047983 */ /* 0x002ea80000300800 */
[----:B------:R-:W2:Y:S04]  /*823c0*/  LDL.LU R5, [R1+0x2f4] ;  /* 0x0002f40001057983 */ /* 0x000ea80000300800 */
[----:B------:R-:W2:Y:S04]  /*823d0*/  LDL.LU R6, [R1+0x2f8] ;  /* 0x0002f80001067983 */ /* 0x000ea80000300800 */
[----:B------:R-:W2:Y:S01]  /*823e0*/  LDL.LU R7, [R1+0x2fc] ;  /* 0x0002fc0001077983 */ /* 0x000ea20000300800 */
[----:B---3--:R-:W-:Y:S03]  /*823f0*/  HMMA.16816.F32.BF16 R16, R20, R16, R24 ;  /* 0x000000101410723c */ /* 0x008fe60000041818 */
[----:B------:R-:W2:-:S15]  /*82400*/  LDL.LU.64 R24, [R1+0xaf60] ;  /* 0x00af600001187983 */ /* 0x000e9e0000300a00 */
[----:B------:R-:W-:Y:S01]  /*82410*/  NOP ;  /* 0x0000000000007918 */ /* 0x000fe20000000000 */
[----:B------:R0:W-:Y:S04]  /*82420*/  STL.64 [R1+0x300], R16 ;  /* 0x0003001001007387 */ /* 0x0001e80000100a00 */
[----:B------:R1:W-:Y:S04]  /*82430*/  STL.64 [R1+0x308], R18 ;  /* 0x0003081201007387 */ /* 0x0003e80000100a00 */
[----:B0-----:R-:W4:Y:S04]  /*82440*/  LDL.LU R16, [R1+0x2b0] ;  /* 0x0002b00001107983 */ /* 0x001f280000300800 */
[----:B------:R-:W4:Y:S04]  /*82450*/  LDL.LU R17, [R1+0x2b4] ;  /* 0x0002b40001117983 */ /* 0x000f280000300800 */
[----:B-1----:R-:W4:Y:S04]  /*82460*/  LDL.LU R18, [R1+0x2b8] ;  /* 0x0002b80001127983 */ /* 0x002f280000300800 */
[----:B------:R-:W4:Y:S01]  /*82470*/  LDL.LU R19, [R1+0x2bc] ;  /* 0x0002bc0001137983 */ /* 0x000f220000300800 */
[----:B--2---:R-:W-:-:S15]  /*82480*/  HMMA.16816.F32.BF16 R4, R20, R24, R4 ;  /* 0x000000181404723c */ /* 0x004fde0000041804 */
[----:B------:R-:W-:-:S04]  /*82490*/  NOP ;  /* 0x0000000000007918 */ /* 0x000fc80000000000 */
[----:B------:R-:W-:Y:S04]  /*824a0*/  STL.64 [R1+0x2f0], R4 ;  /* 0x0002f00401007387 */ /* 0x000fe80000100a00 */
[----:B------:R0:W-:Y:S02]  /*824b0*/  STL.64 [R1+0x2f8], R6 ;  /* 0x0002f80601007387 */ /* 0x0001e40000100a00 */
[----:B0-----:R-:W-:Y:S02]  /*824c0*/  IMAD.MOV.U32 R7, RZ, RZ, R24 ;  /* 0x000000ffff077224 */ /* 0x001fe400078e0018 */
[----:B------:R-:W-:Y:S02]  /*824d0*/  IMAD.MOV.U32 R6, RZ, RZ, R25 ;  /* 0x000000ffff067224 */ /* 0x000fe400078e0019 */
[----:B------:R-:W2:Y:S04]  /*824e0*/  LDL.LU.64 R24, [R1+0xaf58] ;  /* 0x00af580001187983 */ /* 0x000ea80000300a00 */
[----:B------:R0:W-:Y:S04]  /*824f0*/  STL.64 [R1+0xaee8], R6 ;  /* 0x00aee80601007387 */ /* 0x0001e80000100a00 */
[----:B------:R-:W3:Y:S04]  /*82500*/  LDL.LU R4, [R1+0x2c0] ;  /* 0x0002c00001047983 */ /* 0x000ee80000300800 */
[----:B------:R-:W3:Y:S04]  /*82510*/  LDL.LU R5, [R1+0x2c4] ;  /* 0x0002c40001057983 */ /* 0x000ee80000300800 */
[----:B0-----:R-:W3:Y:S04]  /*82520*/  LDL.LU R6, [R1+0x2c8] ;  /* 0x0002c80001067983 */ /* 0x001ee80000300800 */
[----:B------:R-:W3:Y:S01]  /*82530*/  LDL.LU R7, [R1+0x2cc] ;  /* 0x0002cc0001077983 */ /* 0x000ee20000300800 */
        /* <DEDUP_REMOVED lines=8> */
[----:B------:R-:W2:Y:S04]  /*825c0*/  LDL.LU.64 R24, [R1+0xaf38] ;  /* 0x00af380001187983 */ /* 0x000ea80000300a00 */
[----:B------:R-:W-:Y:S01]  /*825d0*/  STL [R1+0xa758], R29 ;  /* 0x00a7581d01007387 */ /* 0x000fe20000100800 */
[----:B--2---:R-:W-:-:S15]  /*825e0*/  HMMA.16816.F32.BF16 R12, R20, R24, R12 ;  /* 0x00000018140c723c */ /* 0x004fde000004180c */
[----:B------:R-:W-:-:S04]  /*825f0*/  NOP ;  /* 0x0000000000007918 */ /* 0x000fc80000000000 */
[----:B------:R-:W-:Y:S04]  /*82600*/  STL.64 [R1+0x2d0], R12 ;  /* 0x0002d00c01007387 */ /* 0x000fe80000100a00 */
[----:B------:R0:W-:Y:S04]  /*82610*/  STL.64 [R1+0x2d8], R14 ;  /* 0x0002d80e01007387 */ /* 0x0001e80000100a00 */
[----:B0-----:R-:W2:Y:S04]  /*82620*/  LDL.LU.64 R14, [R1+0xaf30] ;  /* 0x00af3000010e7983 */ /* 0x001ea80000300a00 */
[----:B------:R-:W3:Y:S04]  /*82630*/  LDL.LU.64 R12, [R1+0xaf28] ;  /* 0x00af2800010c7983 */ /* 0x000ee80000300a00 */
[----:B------:R-:W-:Y:S04]  /*82640*/  STL.64 [R1+0xae58], R26 ;  /* 0x00ae581a01007387 */ /* 0x000fe80000100a00 */
[----:B------:R0:W-:Y:S04]  /*82650*/  STL.64 [R1+0xae50], R24 ;  /* 0x00ae501801007387 */ /* 0x0001e80000100a00 */
[----:B0-----:R-:W2:Y:S04]  /*82660*/  LDL.LU R24, [R1+0xc40] ;  /* 0x000c400001187983 */ /* 0x001ea80000300800 */
[----:B------:R-:W2:Y:S04]  /*82670*/  LDL.LU R25, [R1+0xc44] ;  /* 0x000c440001197983 */ /* 0x000ea80000300800 */
[----:B------:R-:W2:Y:S04]  /*82680*/  LDL.LU R26, [R1+0xc48] ;  /* 0x000c4800011a7983 */ /* 0x000ea80000300800 */
[----:B------:R-:W2:Y:S01]  /*82690*/  LDL.LU R27, [R1+0xc4c] ;  /* 0x000c4c00011b7983 */ /* 0x000ea20000300800 */
        /* <DEDUP_REMOVED lines=9> */
[----:B---3--:R0:W-:Y:S02]  /*82730*/  STL.64 [R1+0xaef0], R4 ;  /* 0x00aef00401007387 */ /* 0x0081e40000100a00 */
[----:B0-----:R-:W-:-:S02]  /*82740*/  IMAD.MOV.U32 R4, RZ, RZ, R9 ;  /* 0x000000ffff047224 */ /* 0x001fc400078e0009 */
[----:B------:R-:W4:Y:S04]  /*82750*/  LDL.LU R9, [R1+0xaf20] ;  /* 0x00af200001097983 */ /* 0x000f280000300800 */
[----:B------:R-:W2:Y:S04]  /*82760*/  LDL R5, [R1+0x134] ;  /* 0x0001340001057983 */ /* 0x000ea80000100800 */
[----:B--2---:R0:W-:Y:S04]  /*82770*/  STL.64 [R1+0xaf08], R4 ;  /* 0x00af080401007387 */ /* 0x0041e80000100a00 */
[----:B0-----:R-:W2:Y:S01]  /*82780*/  LDL.64 R4, [R1+0x140] ;  /* 0x0001400001047983 */ /* 0x001ea20000100a00 */
[----:B----4-:R-:W-:Y:S01]  /*82790*/  HMMA.16816.F32.BF16 R16, R20, R8, R16 ;  /* 0x000000081410723c */ /* 0x010fe20000041810 */
[----:B------:R-:W-:-:S02]  /*827a0*/  LOP3.LUT R0, R29, 0x40, RZ, 0x3c, !PT ;  /* 0x000000401d007812 */ /* 0x000fc400078e3cff */
[----:B--2---:R0:W-:Y:S04]  /*827b0*/  STL.64 [R1+0xaf18], R4 ;  /* 0x00af180401007387 */ /* 0x0041e80000100a00 */
[----:B0-----:R-:W2:Y:S04]  /*827c0*/  LDL.64 R4, [R1+0x30] ;  /* 0x0000300001047983 */ /* 0x001ea80000100a00 */
[----:B------:R-:W-:Y:S04]  /*827d0*/  STL.64 [R1+0xae48], R14 ;  /* 0x00ae480e01007387 */ /* 0x000fe80000100a00 */
[----:B------:R-:W-:Y:S04]  /*827e0*/  STL.64 [R1+0xae40], R12 ;  /* 0x00ae400c01007387 */ /* 0x000fe80000100a00 */
[----:B------:R0:W-:Y:S04]  /*827f0*/  STL.64 [R1+0xaf10], R8 ;  /* 0x00af100801007387 */ /* 0x0001e80000100a00 */
[----:B0-----:R-:W3:Y:S04]  /*82800*/  LDL.LU R8, [R1+0x980] ;  /* 0x0009800001087983 */ /* 0x001ee80000300800 */
[----:B------:R-:W-:Y:S04]  /*82810*/  STL.64 [R1+0x2b0], R16 ;  /* 0x0002b01001007387 */ /* 0x000fe80000100a00 */
[----:B------:R-:W-:Y:S04]  /*82820*/  STL.64 [R1+0x2b8], R18 ;  /* 0x0002b81201007387 */ /* 0x000fe80000100a00 */
[----:B------:R-:W0:Y:S01]  /*82830*/  LDSM.16.MT88.4 R16, [R0+UR5+0x8000] ;  /* 0x008000050010783b */ /* 0x000e220008004200 */
[----:B------:R-:W-:-:S03]  /*82840*/  IMAD.MOV.U32 R13, RZ, RZ, R10 ;  /* 0x000000ffff0d7224 */ /* 0x000fc600078e000a */
[----:B------:R-:W3:Y:S01]  /*82850*/  LDL.LU R9, [R1+0x984] ;  /* 0x0009840001097983 */ /* 0x000ee20000300800 */
[----:B------:R-:W-:-:S03]  /*82860*/  IMAD.MOV.U32 R12, RZ, RZ, R11 ;  /* 0x000000ffff0c7224 */ /* 0x000fc600078e000b */
[----:B------:R-:W3:Y:S04]  /*82870*/  LDL.LU R10, [R1+0x988] ;  /* 0x00098800010a7983 */ /* 0x000ee80000300800 */
[----:B------:R-:W3:Y:S04]  /*82880*/  LDL.LU R11, [R1+0x98c] ;  /* 0x00098c00010b7983 */ /* 0x000ee80000300800 */
[----:B0-----:R-:W-:Y:S04]  /*82890*/  STL.64 [R1+0xad80], R18 ;  /* 0x00ad801201007387 */ /* 0x001fe80000100a00 */
        /* <DEDUP_REMOVED lines=8> */
[----:B------:R0:W-:Y:S02]  /*82920*/  STL.64 [R1+0x9a8], R26 ;  /* 0x0009a81a01007387 */ /* 0x0001e40000100a00 */
[----:B0-----:R-:W-:Y:S02]  /*82930*/  IMAD.MOV.U32 R27, RZ, RZ, R4 ;  /* 0x000000ffff1b7224 */ /* 0x001fe400078e0004 */
[----:B------:R-:W-:Y:S02]  /*82940*/  IMAD.MOV.U32 R26, RZ, RZ, R5 ;  /* 0x000000ffff1a7224 */ /* 0x000fe400078e0005 */
[----:B------:R-:W3:Y:S04]  /*82950*/  LDL.LU.64 R4, [R1+0xaf18] ;  /* 0x00af180001047983 */ /* 0x000ee80000300a00 */
[----:B------:R-:W-:Y:S01]  /*82960*/  STL.64 [R1+0xaed0], R26 ;  /* 0x00aed01a01007387 */ /* 0x000fe20000100a00 */
[----:B----4-:R-:W-:Y:S03]  /*82970*/  HMMA.16816.F32.BF16 R12, R20, R12, R16 ;  /* 0x0000000c140c723c */ /* 0x010fe60000041810 */
[----:B------:R-:W2:-:S15]  /*82980*/  LDL.LU R16, [R1+0x940] ;  /* 0x0009400001107983 */ /* 0x000e9e0000300800 */
[----:B------:R-:W-:Y:S01]  /*82990*/  NOP ;  /* 0x0000000000007918 */ /* 0x000fe20000000000 */
[----:B------:R-:W-:Y:S04]  /*829a0*/  STL.64 [R1+0x990], R12 ;  /* 0x0009900c01007387 */ /* 0x000fe80000100a00 */
[----:B------:R-:W-:Y:S04]  /*829b0*/  STL.64 [R1+0x998], R14 ;  /* 0x0009980e01007387 */ /* 0x000fe80000100a00 */
[----:B------:R-:W2:Y:S04]  /*829c0*/  LDL.LU R17, [R1+0x944] ;  /* 0x0009440001117983 */ /* 0x000ea80000300800 */
[----:B------:R-:W4:Y:S04]  /*829d0*/  LDL.LU R18, [R1+0x948] ;  /* 0x0009480001127983 */ /* 0x000f280000300800 */
[----:B------:R-:W4:Y:S01]  /*829e0*/  LDL.LU R19, [R1+0x94c] ;  /* 0x00094c0001137983 */ /* 0x000f220000300800 */
[----:B------:R-:W-:-:S02]  /*829f0*/  IMAD.MOV.U32 R24, RZ, RZ, R3 ;  /* 0x000000ffff187224 */ /* 0x000fc400078e0003 */
[----:B------:R-:W-:Y:S01]  /*82a00*/  IMAD.MOV.U32 R25, RZ, RZ, R2 ;  /* 0x000000ffff197224 */ /* 0x000fe200078e0002 */
[----:B---3--:R-:W-:Y:S01]  /*82a10*/  HMMA.16816.F32.BF16 R8, R20, R4, R8 ;  /* 0x000000041408723c */ /* 0x008fe20000041808 */
[----:B----4-:R-:W-:Y:S04]  /*82a20*/  STL.64 [R1+0xaee0], R18 ;  /* 0x00aee01201007387 */ /* 0x010fe80000100a00 */
[----:B--2---:R-:W-:Y:S04]  /*82a30*/  STL.64 [R1+0xaed8], R16 ;  /* 0x00aed81001007387 */ /* 0x004fe80000100a00 */
[----:B------:R0:W-:Y:S04]  /*82a40*/  STL.64 [R1+0xaf00], R24 ;  /* 0x00af001801007387 */ /* 0x0001e80000100a00 */
[----:B0-----:R-:W2:Y:S04]  /*82a50*/  LDL.LU R24, [R1+0x970] ;  /* 0x0009700001187983 */ /* 0x001ea80000300800 */
[----:B------:R-:W2:Y:S04]  /*82a60*/  LDL.LU R25, [R1+0x974] ;  /* 0x0009740001197983 */ /* 0x000ea80000300800 */
[----:B------:R-:W2:Y:S04]  /*82a70*/  LDL.LU R26, [R1+0x978] ;  /* 0x00097800011a7983 */ /* 0x000ea80000300800 */
[----:B------:R-:W2:Y:S04]  /*82a80*/  LDL.LU R27, [R1+0x97c] ;  /* 0x00097c00011b7983 */ /* 0x000ea80000300800 */
[----:B------:R-:W3:Y:S04]  /*82a90*/  LDL.LU R16, [R1+0x950] ;  /* 0x0009500001107983 */ /* 0x000ee80000300800 */
[----:B------:R-:W3:Y:S04]  /*82aa0*/  LDL.LU R17, [R1+0x954] ;  /* 0x0009540001117983 */ /* 0x000ee80000300800 */
[----:B------:R-:W3:Y:S04]  /*82ab0*/  LDL.LU R18, [R1+0x958] ;  /* 0x0009580001127983 */ /* 0x000ee80000300800 */
[----:B------:R-:W3:Y:S04]  /*82ac0*/  LDL.LU R19, [R1+0x95c] ;  /* 0x00095c0001137983 */ /* 0x000ee80000300800 */
[----:B------:R-:W4:Y:S04]  /*82ad0*/  LDL.64 R12, [R1+0x100] ;  /* 0x00010000010c7983 */ /* 0x000f280000100a00 */
[----:B------:R0:W-:Y:S04]  /*82ae0*/  STL.64 [R1+0x980], R8 ;  /* 0x0009800801007387 */ /* 0x0001e80000100a00 */
[----:B------:R1:W-:Y:S04]  /*82af0*/  STL.64 [R1+0x988], R10 ;  /* 0x0009880a01007387 */ /* 0x0003e80000100a00 */
[----:B0-----:R-:W2:Y:S01]  /*82b00*/  LDL.LU.64 R8, [R1+0xaf10] ;  /* 0x00af100001087983 */ /* 0x001ea20000300a00 */
[----:B-1----:R-:W-:-:S02]  /*82b10*/  IMAD.MOV.U32 R11, RZ, RZ, R4 ;  /* 0x000000ffff0b7224 */ /* 0x002fc400078e0004 */
[----:B------:R-:W-:Y:S02]  /*82b20*/  IMAD.MOV.U32 R10, RZ, RZ, R5 ;  /* 0x000000ffff0a7224 */ /* 0x000fe400078e0005 */
[----:B------:R-:W2:Y:S04]  /*82b30*/  LDL.LU.64 R4, [R1+0xaf08] ;  /* 0x00af080001047983 */ /* 0x000ea80000300a00 */
[----:B------:R-:W-:Y:S01]  /*82b40*/  STL.64 [R1+0xae38], R10 ;  /* 0x00ae380a01007387 */ /* 0x000fe20000100a00 */
[C---:B--2---:R-:W-:Y:S03]  /*82b50*/  HMMA.16816.F32.BF16 R4, R20.reuse, R4, R24 ;  /* 0x000000041404723c */ /* 0x044fe60000041818 */
[----:B------:R0:W-:Y:S04]  /*82b60*/  STL.64 [R1+0xae30], R8 ;  /* 0x00ae300801007387 */ /* 0x0001e80000100a00 */
        /* <DEDUP_REMOVED lines=11> */
[----:B------:R-:W2:Y:S04]  /*82c20*/  LDL R4, [R1+0xe0] ;  /* 0x0000e00001047983 */ /* 0x000ea80000100800 */
[----:B------:R-:W2:Y:S01]  /*82c30*/  LDL R5, [R1+0xe4] ;  /* 0x0000e40001057983 */ /* 0x000ea20000100800 */
[----:B------:R-:W-:-:S02]  /*82c40*/  IMAD.MOV.U32 R3, RZ, RZ, R8 ;  /* 0x000000ffff037224 */ /* 0x000fc400078e0008 */
[----:B------:R-:W-:Y:S01]  /*82c50*/  IMAD.MOV.U32 R2, RZ, RZ, R9 ;  /* 0x000000ffff027224 */ /* 0x000fe200078e0009 */
[----:B--2---:R-:W-:Y:S04]  /*82c60*/  STL.64 [R1+0xaeb8], R4 ;  /* 0x00aeb80401007387 */ /* 0x004fe80000100a00 */
[----:B------:R-:W2:Y:S04]  /*82c70*/  LDL.64 R8, [R1+0x20] ;  /* 0x0000200001087983 */ /* 0x000ea80000100a00 */
[----:B--2---:R0:W-:Y:S04]  /*82c80*/  STL.64 [R1+0xae98], R8 ;  /* 0x00ae980801007387 */ /* 0x0041e80000100a00 */
[----:B0-----:R-:W2:Y:S04]  /*82c90*/  LDL.LU R8, [R1+0x2a0] ;  /* 0x0002a00001087983 */ /* 0x001ea80000300800 */
[----:B------:R-:W2:Y:S04]  /*82ca0*/  LDL.LU R9, [R1+0x2a4] ;  /* 0x0002a40001097983 */ /* 0x000ea80000300800 */
[----:B------:R-:W2:Y:S04]  /*82cb0*/  LDL.LU R10, [R1+0x2a8] ;  /* 0x0002a800010a7983 */ /* 0x000ea80000300800 */
[----:B------:R-:W2:Y:S04]  /*82cc0*/  LDL.LU R11, [R1+0x2ac] ;  /* 0x0002ac00010b7983 */ /* 0x000ea80000300800 */
[----:B------:R-:W3:Y:S04]  /*82cd0*/  LDL.64 R4, [R1+0xf0] ;  /* 0x0000f00001047983 */ /* 0x000ee80000100a00 */
[----:B--2---:R-:W-:Y:S04]  /*82ce0*/  STL.64 [R1+0xaeb0], R10 ;  /* 0x00aeb00a01007387 */ /* 0x004fe80000100a00 */
[----:B------:R0:W-:Y:S04]  /*82cf0*/  STL.64 [R1+0xaea8], R8 ;  /* 0x00aea80801007387 */ /* 0x0001e80000100a00 */
        /* <DEDUP_REMOVED lines=11> */
[----:B------:R-:W4:Y:S04]  /*82db0*/  LDL.LU.64 R18, [R1+0xaee0] ;  /* 0x00aee00001127983 */ /* 0x000f280000300a00 */
[----:B------:R-:W4:Y:S04]  /*82dc0*/  LDL.LU.64 R16, [R1+0xaed8] ;  /* 0x00aed80001107983 */ /* 0x000f280000300a00 */
[----:B------:R-:W-:Y:S04]  /*82dd0*/  STL.64 [R1+0x950], R24 ;  /* 0x0009501801007387 */ /* 0x000fe80000100a00 */
[----:B------:R0:W-:Y:S04]  /*82de0*/  STL.64 [R1+0x958], R26 ;  /* 0x0009581a01007387 */ /* 0x0001e80000100a00 */
[----:B0-----:R-:W3:Y:S01]  /*82df0*/  LDL.LU.64 R26, [R1+0xaed0] ;  /* 0x00aed000011a7983 */ /* 0x001ee20000300a00 */
[----:B----4-:R-:W-:-:S15]  /*82e00*/  HMMA.16816.F32.BF16 R16, R20, R12, R16 ;  /* 0x0000000c1410723c */ /* 0x010fde0000041810 */
[----:B------:R-:W-:-:S04]  /*82e10*/  NOP ;  /* 0x0000000000007918 */ /* 0x000fc80000000000 */
[----:B------:R0:W-:Y:S04]  /*82e20*/  STL.64 [R1+0x940], R16 ;  /* 0x0009401001007387 */ /* 0x0001e80000100a00 */
[----:B------:R-:W-:Y:S04]  /*82e30*/  STL.64 [R1+0x948], R18 ;  /* 0x0009481201007387 */ /* 0x000fe80000100a00 */
[----:B------:R-:W4:Y:S01]  /*82e40*/  LDL R24, [R1] ;  /* 0x0000000001187983 */ /* 0x000f220000100800 */
[----:B------:R-:W-:Y:S02]  /*82e50*/  IMAD.MOV.U32 R25, RZ, RZ, R28 ;  /* 0x000000ffff197224 */ /* 0x000fe400078e001c */
[----:B0-----:R-:W-:-:S02]  /*82e60*/  IMAD.MOV.U32 R17, RZ, RZ, R12 ;  /* 0x000000ffff117224 */ /* 0x001fc400078e000c */
[----:B------:R-:W-:Y:S01]  /*82e70*/  IMAD.MOV.U32 R16, RZ, RZ, R13 ;  /* 0x000000ffff107224 */ /* 0x000fe200078e000d */
[----:B----4-:R-:W-:Y:S04]  /*82e80*/  STL.64 [R1+0xae70], R24 ;  /* 0x00ae701801007387 */ /* 0x010fe80000100a00 */
[----:B------:R-:W4:Y:S04]  /*82e90*/  LDL.LU R12, [R1+0x170] ;  /* 0x00017000010c7983 */ /* 0x000f280000300800 */
[----:B------:R-:W4:Y:S04]  /*82ea0*/  LDL.LU R13, [R1+0x174] ;  /* 0x00017400010d7983 */ /* 0x000f280000300800 */
[----:B------:R-:W3:Y:S04]  /*82eb0*/  LDL.LU R14, [R1+0x178] ;  /* 0x00017800010e7983 */ /* 0x000ee80000300800 */
[----:B------:R-:W3:Y:S01]  /*82ec0*/  LDL.LU R15, [R1+0x17c] ;  /* 0x00017c00010f7983 */ /* 0x000ee20000300800 */
[----:B--2---:R-:W-:Y:S03]  /*82ed0*/  HMMA.16816.F32.BF16 R8, R20, R4, R8 ;  /* 0x000000041408723c */ /* 0x004fe60000041808 */
[----:B---3--:R-:W-:Y:S04]  /*82ee0*/  STL.64 [R1+0xae68], R14 ;  /* 0x00ae680e01007387 */ /* 0x008fe80000100a00 */
[----:B----4-:R0:W-:Y:S04]  /*82ef0*/  STL.64 [R1+0xae60], R12 ;  /* 0x00ae600c01007387 */ /* 0x0101e80000100a00 */
        /* <DEDUP_REMOVED lines=16> */
[----:B------:R-:W3:Y:S01]  /*83000*/  LDL.LU.64 R4, [R1+0xaeb8] ;  /* 0x00aeb80001047983 */ /* 0x000ee20000300a00 */
[----:B------:R-:W-:-:S02]  /*83010*/  IMAD.MOV.U32 R24, RZ, RZ, R7 ;  /* 0x000000ffff187224 */ /* 0x000fc400078e0007 */
[----:B------:R-:W-:Y:S02]  /*83020*/  IMAD.MOV.U32 R25, RZ, RZ, R6 ;  /* 0x000000ffff197224 */ /* 0x000fe400078e0006 */
[----:B---3--:R-:W-:Y:S01]  /*83030*/  HMMA.16816.F32.BF16 R4, R20, R4, R8 ;  /* 0x000000041404723c */ /* 0x008fe20000041808 */
[----:B------:R-:W3:Y:S04]  /*83040*/  LDL.LU.64 R10, [R1+0xaeb0] ;  /* 0x00aeb000010a7983 */ /* 0x000ee80000300a00 */
[----:B------:R-:W3:-:S14]  /*83050*/  LDL.LU.64 R8, [R1+0xaea8] ;  /* 0x00aea80001087983 */ /* 0x000edc0000300a00 */
[----:B------:R0:W-:Y:S04]  /*83060*/  STL.64 [R1+0x920], R4 ;  /* 0x0009200401007387 */ /* 0x0001e80000100a00 */
[----:B------:R1:W-:Y:S04]  /*83070*/  STL.64 [R1+0x928], R6 ;  /* 0x0009280601007387 */ /* 0x0003e80000100a00 */
[----:B0-----:R-:W3:Y:S02]  /*83080*/  LDL.LU.64 R4, [R1+0xaea0] ;  /* 0x00aea00001047983 */ /* 0x001ee40000300a00 */
[----:B---3--:R-:W-:Y:S02]  /*83090*/  HMMA.16816.F32.BF16 R20, R20, R4, R8 ;  /* 0x000000041414723c */ /* 0x008fe40000041808 */
[----:B------:R-:W3:Y:S04]  /*830a0*/  LDL.LU.64 R8, [R1+0xae98] ;  /* 0x00ae980001087983 */ /* 0x000ee80000300a00 */
[----:B-1----:R-:W4:Y:S04]  /*830b0*/  LDL.LU.64 R6, [R1+0xae90] ;  /* 0x00ae900001067983 */ /* 0x002f280000300a00 */
[----:B------:R-:W4:Y:S09]  /*830c0*/  LDL.LU.64 R4, [R1+0xae88] ;  /* 0x00ae880001047983 */ /* 0x000f320000300a00 */
[----:B------:R0:W-:Y:S04]  /*830d0*/  STL.64 [R1+0x2a0], R20 ;  /* 0x0002a01401007387 */ /* 0x0001e80000100a00 */
[----:B------:R1:W-:Y:S04]  /*830e0*/  STL.64 [R1+0x2a8], R22 ;  /* 0x0002a81601007387 */ /* 0x0003e80000100a00 */
[----:B0-----:R-:W4:Y:S04]  /*830f0*/  LDL.LU R20, [R1+0x1a0] ;  /* 0x0001a00001147983 */ /* 0x001f280000300800 */
[----:B------:R-:W4:Y:S04]  /*83100*/  LDL.LU R21, [R1+0x1a4] ;  /* 0x0001a40001157983 */ /* 0x000f280000300800 */
[----:B-1----:R-:W4:Y:S04]  /*83110*/  LDL.LU R22, [R1+0x1a8] ;  /* 0x0001a80001167983 */ /* 0x002f280000300800 */
[----:B------:R-:W4:Y:S01]  /*83120*/  LDL.LU R23, [R1+0x1ac] ;  /* 0x0001ac0001177983 */ /* 0x000f220000300800 */
[----:B---3--:R-:W-:-:S02]  /*83130*/  IMAD.MOV.U32 R19, RZ, RZ, R8 ;  /* 0x000000ffff137224 */ /* 0x008fc400078e0008 */
[----:B------:R-:W-:Y:S01]  /*83140*/  IMAD.MOV.U32 R18, RZ, RZ, R9 ;  /* 0x000000ffff127224 */ /* 0x000fe200078e0009 */
[----:B----4-:R-:W-:-:S15]  /*83150*/  HMMA.16816.F32.BF16 R20, R4, R8, R20 ;  /* 0x000000080414723c */ /* 0x010fde0000041814 */
[----:B------:R-:W-:-:S04]  /*83160*/  NOP ;  /* 0x0000000000007918 */ /* 0x000fc80000000000 */
[----:B------:R0:W-:Y:S04]  /*83170*/  STL.64 [R1+0x1a0], R20 ;  /* 0x0001a01401007387 */ /* 0x0001e80000100a00 */
[----:B------:R1:W-:Y:S04]  /*83180*/  STL.64 [R1+0x1a8], R22 ;  /* 0x0001a81601007387 */ /* 0x0003e80000100a00 */
[----:B------:R-:W3:Y:S04]  /*83190*/  LDL.LU R8, [R1+0x160] ;  /* 0x0001600001087983 */ /* 0x000ee80000300800 */
[----:B------:R-:W3:Y:S04]  /*831a0*/  LDL.LU R9, [R1+0x164] ;  /* 0x0001640001097983 */ /* 0x000ee80000300800 */
[----:B------:R-:W3:Y:S04]  /*831b0*/  LDL.LU R10, [R1+0x168] ;  /* 0x00016800010a7983 */ /* 0x000ee80000300800 */
[----:B------:R-:W3:Y:S04]  /*831c0*/  LDL.LU R11, [R1+0x16c] ;  /* 0x00016c00010b7983 */ /* 0x000ee80000300800 */
[----:B0-----:R-:W4:Y:S04]  /*831d0*/  LDL.LU R20, [R1+0x910] ;  /* 0x0009100001147983 */ /* 0x001f280000300800 */
[----:B------:R-:W4:Y:S04]  /*831e0*/  LDL.LU R21, [R1+0x914] ;  /* 0x0009140001157983 */ /* 0x000f280000300800 */
[----:B-1----:R-:W4:Y:S04]  /*831f0*/  LDL.LU R22, [R1+0x918] ;  /* 0x0009180001167983 */ /* 0x002f280000300800 */
[----:B------:R-:W4:Y:S04]  /*83200*/  LDL.LU R23, [R1+0x91c] ;  /* 0x00091c0001177983 */ /* 0x000f280000300800 */
[----:B------:R-:W-:Y:S04]  /*83210*/  STL.64 [R1+0xadf8], R18 ;  /* 0x00adf81201007387 */ /* 0x000fe80000100a00 */
        /* <DEDUP_REMOVED lines=9> */
[----:B0-----:R-:W-:-:S02]  /*832b0*/  IMAD.MOV.U32 R16, RZ, RZ, R27 ;  /* 0x000000ffff107224 */ /* 0x001fc400078e001b */
[----:B------:R-:W-:Y:S02]  /*832c0*/  IMAD.MOV.U32 R17, RZ, RZ, R26 ;  /* 0x000000ffff117224 */ /* 0x000fe400078e001a */
[----:B------:R-:W-:Y:S01]  /*832d0*/  HMMA.16816.F32.BF16 R24, R4, R24, R12 ;  /* 0x000000180418723c */ /* 0x000fe2000004180c */
        /* <DEDUP_REMOVED lines=36> */
[----:B------:R-:W4:Y:S04]  /*83520*/  LDL.LU.64 R8, [R1+0xae30] ;  /* 0x00ae300001087983 */ /* 0x000f280000300a00 */
[----:B------:R-:W-:Y:S04]  /*83530*/  STL.64 [R1+0xad30], R14 ;  /* 0x00ad300e01007387 */ /* 0x000fe80000100a00 */
[----:B------:R-:W-:Y:S01]  /*83540*/  STL.64 [R1+0xad28], R12 ;  /* 0x00ad280c01007387 */ /* 0x000fe20000100a00 */
[----:B----4-:R-:W-:-:S15]  /*83550*/  HMMA.16816.F32.BF16 R20, R4, R8, R20 ;  /* 0x000000080414723c */ /* 0x010fde0000041814 */
[----:B------:R-:W-:-:S04]  /*83560*/  NOP ;  /* 0x0000000000007918 */ /* 0x000fc80000000000 */
[----:B------:R-:W-:Y:S04]  /*83570*/  STL.64 [R1+0xc0], R20 ;  /* 0x0000c01401007387 */ /* 0x000fe80000100a00 */
[----:B------:R-:W-:Y:S04]  /*83580*/  STL.64 [R1+0xc8], R22 ;  /* 0x0000c81601007387 */ /* 0x000fe80000100a00 */
[----:B------:R-:W0:Y:S01]  /*83590*/  LDSM.16.MT88.4 R20, [R0+UR5+0x8080] ;  /* 0x008080050014783b */ /* 0x000e220008004200 */
[C---:B--2---:R-:W-:Y:S03]  /*835a0*/  HMMA.16816.F32.BF16 R16, R4.reuse, R16, R24 ;  /* 0x000000100410723c */ /* 0x044fe60000041818 */
[----:B------:R-:W-:Y:S04]  /*835b0*/  STL [R1+0xad38], R0 ;  /* 0x00ad380001007387 */ /* 0x000fe80000100800 */
[----:B0-----:R-:W-:Y:S04]  /*835c0*/  STL.64 [R1+0xac68], R22 ;  /* 0x00ac681601007387 */ /* 0x001fe80000100a00 */
[----:B------:R0:W-:Y:S04]  /*835d0*/  STL.64 [R1+0xac60], R20 ;  /* 0x00ac601401007387 */ /* 0x0001e80000100a00 */
        /* <DEDUP_REMOVED lines=10> */
[----:B------:R-:W-:-:S15]  /*83680*/  IMAD.MOV.U32 R0, RZ, RZ, R17 ;  /* 0x000000ffff007224 */ /* 0x000fde00078e0011 */
[----:B------:R-:W-:-:S03]  /*83690*/  NOP ;  /* 0x0000000000007918 */ /* 0x000fc60000000000 */
[----:B------:R0:W-:Y:S04]  /*836a0*/  STL.64 [R1+0x900], R24 ;  /* 0x0009001801007387 */ /* 0x0001e80000100a00 */
[----:B------:R-:W-:Y:S04]  /*836b0*/  STL.64 [R1+0x908], R26 ;  /* 0x0009081a01007387 */ /* 0x000fe80000100a00 */
[----:B0-----:R-:W2:Y:S04]  /*836c0*/  LDL.LU.64 R24, [R1+0xae10] ;  /* 0x00ae100001187983 */ /* 0x001ea80000300a00 */
[----:B------:R-:W4:Y:S04]  /*836d0*/  LDL.LU.64 R18, [R1+0xae08] ;  /* 0x00ae080001127983 */ /* 0x000f280000300a00 */
[----:B------:R-:W4:Y:S01]  /*836e0*/  LDL.LU.64 R16, [R1+0xae00] ;  /* 0x00ae000001107983 */ /* 0x000f220000300a00 */
[----:B---3--:R-:W-:-:S02]  /*836f0*/  IMAD.MOV.U32 R12, RZ, RZ, R11 ;  /* 0x000000ffff0c7224 */ /* 0x008fc400078e000b */
[----:B------:R-:W-:-:S07]  /*83700*/  IMAD.MOV.U32 R13, RZ, RZ, R10 ;  /* 0x000000ffff0d7224 */ /* 0x000fce00078e000a */
[----:B----4-:R-:W-:Y:S01]  /*83710*/  HMMA.16816.F32.BF16 R12, R4, R12, R16 ;  /* 0x0000000c040c723c */ /* 0x010fe20000041810 */
[----:B------:R-:W3:Y:S04]  /*83720*/  LDL.LU.64 R18, [R1+0xadf8] ;  /* 0x00adf80001127983 */ /* 0x000ee80000300a00 */
[----:B------:R-:W4:-:S14]  /*83730*/  LDL.LU.64 R16, [R1+0xadf0] ;  /* 0x00adf00001107983 */ /* 0x000f1c0000300a00 */
[----:B------:R0:W-:Y:S04]  /*83740*/  STL.64 [R1+0x8f0], R12 ;  /* 0x0008f00c01007387 */ /* 0x0001e80000100a00 */
[----:B------:R-:W-:Y:S04]  /*83750*/  STL.64 [R1+0x8f8], R14 ;  /* 0x0008f80e01007387 */ /* 0x000fe80000100a00 */
[----:B0-----:R-:W2:Y:S04]  /*83760*/  LDL.64 R12, [R1+0xe0] ;  /* 0x0000e000010c7983 */ /* 0x001ea80000100a00 */
[----:B--2---:R0:W-:Y:S02]  /*83770*/  STL.64 [R1+0xad90], R12 ;  /* 0x00ad900c01007387 */ /* 0x0041e40000100a00 */
[----:B0-----:R-:W-:-:S15]  /*83780*/  HMMA.16816.F32.BF16 R12, R4, R24, R20 ;  /* 0x00000018040c723c */ /* 0x001fde0000041814 */
[----:B------:R-:W-:-:S04]  /*83790*/  NOP ;  /* 0x0000000000007918 */ /* 0x000fc80000000000 */
[----:B------:R0:W-:Y:S04]  /*837a0*/  STL.64 [R1+0x8e0], R12 ;  /* 0x0008e00c01007387 */ /* 0x0001e80000100a00 */
[----:B------:R-:W-:Y:S01]  /*837b0*/  STL.64 [R1+0x8e8], R14 ;  /* 0x0008e80e01007387 */ /* 0x000fe20000100a00 */
[----:B0-----:R-:W-:Y:S02]  /*837c0*/  IMAD.MOV.U32 R12, RZ, RZ, R29 ;  /* 0x000000ffff0c7224 */ /* 0x001fe400078e001d */
[----:B------:R-:W-:-:S05]  /*837d0*/  IMAD.MOV.U32 R13, RZ, RZ, R28 ;  /* 0x000000ffff0d7224 */ /* 0x000fca00078e001c */
[----:B------:R4:W-:Y:S04]  /*837e0*/  STL.64 [R1+0xada8], R12 ;  /* 0x00ada80c01007387 */ /* 0x0009e80000100a00 */
[----:B------:R-:W2:Y:S04]  /*837f0*/  LDL.LU R20, [R1+0x7f0] ;  /* 0x0007f00001147983 */ /* 0x000ea80000300800 */
[----:B------:R-:W2:Y:S04]  /*83800*/  LDL.LU R21, [R1+0x7f4] ;  /* 0x0007f40001157983 */ /* 0x000ea80000300800 */
[----:B------:R-:W2:Y:S04]  /*83810*/  LDL.LU R22, [R1+0x7f8] ;  /* 0x0007f80001167983 */ /* 0x000ea80000300800 */
[----:B------:R-:W2:Y:S01]  /*83820*/  LDL.LU R23, [R1+0x7fc] ;  /* 0x0007fc0001177983 */ /* 0x000ea20000300800 */
[----:B----4-:R-:W-:-:S02]  /*83830*/  IMAD.MOV.U32 R12, RZ, RZ, R17 ;  /* 0x000000ffff0c7224 */ /* 0x010fc400078e0011 */
[----:B------:R-:W-:Y:S01]  /*83840*/  IMAD.MOV.U32 R13, RZ, RZ, R16 ;  /* 0x000000ffff0d7224 */ /* 0x000fe200078e0010 */
[----:B--2---:R-:W-:Y:S04]  /*83850*/  STL.64 [R1+0xad68], R22 ;  /* 0x00ad681601007387 */ /* 0x004fe80000100a00 */
[----:B------:R-:W-:Y:S04]  /*83860*/  STL.64 [R1+0xad60], R20 ;  /* 0x00ad601401007387 */ /* 0x000fe80000100a00 */
[----:B------:R0:W-:Y:S04]  /*83870*/  STL.64 [R1+0xadc0], R12 ;  /* 0x00adc00c01007387 */ /* 0x0001e80000100a00 */
[----:B0-----:R-:W2:Y:S01]  /*83880*/  LDL.64 R12, [R1+0x110] ;  /* 0x00011000010c7983 */ /* 0x001ea20000100a00 */
[----:B---3--:R-:W-:-:S02]  /*83890*/  IMAD.MOV.U32 R20, RZ, RZ, R19 ;  /* 0x000000ffff147224 */ /* 0x008fc400078e0013 */
[----:B------:R-:W-:Y:S01]  /*838a0*/  IMAD.MOV.U32 R21, RZ, RZ, R18 ;  /* 0x000000ffff157224 */ /* 0x000fe200078e0012 */
[----:B--2---:R-:W-:Y:S04]  /*838b0*/  STL.64 [R1+0xadd8], R12 ;  /* 0x00add80c01007387 */ /* 0x004fe80000100a00 */
        /* <DEDUP_REMOVED lines=35> */
[----:B------:R-:W4:Y:S01]  /*83af0*/  LDL.64 R24, [R1] ;  /* 0x0000000001187983 */ /* 0x000f220000100a00 */
[----:B------:R-:W-:-:S02]  /*83b00*/  IMAD.MOV.U32 R12, RZ, RZ, R3 ;  /* 0x000000ffff0c7224 */ /* 0x000fc400078e0003 */
[----:B------:R-:W-:-:S07]  /*83b10*/  IMAD.MOV.U32 R13, RZ, RZ, R2 ;  /* 0x000000ffff0d7224 */ /* 0x000fce00078e0002 */
[C---:B--2---:R-:W-:Y:S01]  /*83b20*/  HMMA.16816.F32.BF16 R12, R4.reuse, R12, R20 ;  /* 0x0000000c040c723c */ /* 0x044fe20000041814 */
[----:B----4-:R0:W-:Y:S04]  /*83b30*/  STL.64 [R1+0xad70], R24 ;  /* 0x00ad701801007387 */ /* 0x0101e80000100a00 */
[----:B0-----:R-:W2:Y:S04]  /*83b40*/  LDL.LU R24, [R1+0x800] ;  /* 0x0008000001187983 */ /* 0x001ea80000300800 */
[----:B------:R-:W2:Y:S04]  /*83b50*/  LDL.LU R25, [R1+0x804] ;  /* 0x0008040001197983 */ /* 0x000ea80000300800 */
[----:B------:R-:W2:Y:S04]  /*83b60*/  LDL.LU R26, [R1+0x808] ;  /* 0x00080800011a7983 */ /* 0x000ea80000300800 */
[----:B------:R-:W2:Y:S04]  /*83b70*/  LDL.LU R27, [R1+0x80c] ;  /* 0x00080c00011b7983 */ /* 0x000ea80000300800 */
[----:B------:R-:W-:Y:S04]  /*83b80*/  STL.64 [R1+0xad20], R10 ;  /* 0x00ad200a01007387 */ /* 0x000fe80000100a00 */
[----:B------:R0:W-:Y:S04]  /*83b90*/  STL.64 [R1+0xad18], R8 ;  /* 0x00ad180801007387 */ /* 0x0001e80000100a00 */
[----:B0-----:R-:W3:Y:S04]  /*83ba0*/  LDL.64 R8, [R1+0xd0] ;  /* 0x0000d00001087983 */ /* 0x001ee80000100a00 */
        /* <DEDUP_REMOVED lines=19> */
[----:B------:R0:W-:Y:S04]  /*83ce0*/  STL.64 [R1+0x8b0], R12 ;  /* 0x0008b00c01007387 */ /* 0x0001e80000100a00 */
[----:B------:R4:W-:Y:S04]  /*83cf0*/  STL.64 [R1+0x8b8], R14 ;  /* 0x0008b80e01007387 */ /* 0x0009e80000100a00 */
[----:B0-----:R-:W4:Y:S02]  /*83d00*/  LDL.LU.64 R12, [R1+0xada8] ;  /* 0x00ada800010c7983 */ /* 0x001f240000300a00 */
[----:B----4-:R-:W-:Y:S02]  /*83d10*/  HMMA.16816.F32.BF16 R12, R4, R12, R20 ;  /* 0x0000000c040c723c */ /* 0x010fe40000041814 */
[----:B------:R-:W4:Y:S04]  /*83d20*/  LDL.LU.64 R22, [R1+0xada0] ;  /* 0x00ada00001167983 */ /* 0x000f280000300a00 */
[----:B------:R-:W4:-:S13]  /*83d30*/  LDL.LU.64 R20, [R1+0xad98] ;  /* 0x00ad980001147983 */ /* 0x000f1a0000300a00 */
[----:B------:R0:W-:Y:S04]  /*83d40*/  STL.64 [R1+0x8a0], R12 ;  /* 0x0008a00c01007387 */ /* 0x0001e80000100a00 */
[----:B------:R-:W-:Y:S04]  /*83d50*/  STL.64 [R1+0x8a8], R14 ;  /* 0x0008a80e01007387 */ /* 0x000fe80000100a00 */
[----:B0-----:R-:W4:Y:S02]  /*83d60*/  LDL.LU.64 R12, [R1+0xad90] ;  /* 0x00ad9000010c7983 */ /* 0x001f240000300a00 */
[----:B----4-:R-:W-:Y:S01]  /*83d70*/  HMMA.16816.F32.BF16 R20, R4, R12, R20 ;  /* 0x0000000c0414723c */ /* 0x010fe20000041814 */
[----:B------:R-:W-:-:S02]  /*83d80*/  IMAD.MOV.U32 R2, RZ, RZ, R12 ;  /* 0x000000ffff027224 */ /* 0x000fc400078e000c */
[----:B------:R-:W-:-:S15]  /*83d90*/  IMAD.MOV.U32 R3, RZ, RZ, R13 ;  /* 0x000000ffff037224 */ /* 0x000fde00078e000d */
[----:B------:R-:W-:Y:S01]  /*83da0*/  NOP ;  /* 0x0000000000007918 */ /* 0x000fe20000000000 */
[----:B------:R0:W-:Y:S04]  /*83db0*/  STL.64 [R1+0x890], R20 ;  /* 0x0008901401007387 */ /* 0x0001e80000100a00 */
[----:B------:R-:W-:Y:S04]  /*83dc0*/  STL.64 [R1+0x898], R22 ;  /* 0x0008981601007387 */ /* 0x000fe80000100a00 */
[----:B0-----:R-:W2:Y:S04]  /*83dd0*/  LDL.LU.64 R20, [R1+0xad88] ;  /* 0x00ad880001147983 */ /* 0x001ea80000300a00 */
[----:B------:R-:W4:Y:S04]  /*83de0*/  LDL.LU R12, [R1+0x7d0] ;  /* 0x0007d000010c7983 */ /* 0x000f280000300800 */
        /* <DEDUP_REMOVED lines=10> */
[----:B------:R-:W3:Y:S04]  /*83e90*/  LDL.LU.64 R18, [R1+0xad80] ;  /* 0x00ad800001127983 */ /* 0x000ee80000300a00 */
[----:B------:R-:W3:Y:S04]  /*83ea0*/  LDL.LU.64 R16, [R1+0xad78] ;  /* 0x00ad780001107983 */ /* 0x000ee80000300a00 */
[----:B------:R0:W-:Y:S04]  /*83eb0*/  STL.64 [R1+0xb0], R4 ;  /* 0x0000b00401007387 */ /* 0x0001e80000100a00 */
[----:B------:R-:W-:Y:S01]  /*83ec0*/  STL.64 [R1+0xb8], R6 ;  /* 0x0000b80601007387 */ /* 0x000fe20000100a00 */
[----:B------:R-:W-:-:S02]  /*83ed0*/  IMAD.MOV.U32 R29, RZ, RZ, R8 ;  /* 0x000000ffff1d7224 */ /* 0x000fc400078e0008 */
[----:B------:R-:W-:Y:S01]  /*83ee0*/  IMAD.MOV.U32 R28, RZ, RZ, R9 ;  /* 0x000000ffff1c7224 */ /* 0x000fe200078e0009 */
[----:B0-----:R-:W4:Y:S04]  /*83ef0*/  LDL.64 R4, [R1+0x10] ;  /* 0x0000100001047983 */ /* 0x001f280000100a00 */
[----:B------:R-:W2:Y:S04]  /*83f00*/  LDL.LU R8, [R1+0x7c0] ;  /* 0x0007c00001087983 */ /* 0x000ea80000300800 */
[----:B------:R-:W2:Y:S04]  /*83f10*/  LDL.LU R9, [R1+0x7c4] ;  /* 0x0007c40001097983 */ /* 0x000ea80000300800 */
[----:B------:R-:W2:Y:S04]  /*83f20*/  LDL.LU R10, [R1+0x7c8] ;  /* 0x0007c800010a7983 */ /* 0x000ea80000300800 */
[----:B------:R-:W2:Y:S01]  /*83f30*/  LDL.LU R11, [R1+0x7cc] ;  /* 0x0007cc00010b7983 */ /* 0x000ea20000300800 */
[----:B---3--:R-:W-:Y:S03]  /*83f40*/  HMMA.16816.F32.BF16 R20, R16, R20, R24 ;  /* 0x000000141014723c */ /* 0x008fe60000041818 */
[----:B------:R-:W2:-:S15]  /*83f50*/  LDL.LU.64 R24, [R1+0xad70] ;  /* 0x00ad700001187983 */ /* 0x000e9e0000300a00 */
[----:B------:R-:W-:Y:S01]  /*83f60*/  NOP ;  /* 0x0000000000007918 */ /* 0x000fe20000000000 */
[----:B------:R-:W-:Y:S04]  /*83f70*/  STL.64 [R1+0x800], R20 ;  /* 0x0008001401007387 */ /* 0x000fe80000100a00 */
[----:B------:R0:W-:Y:S04]  /*83f80*/  STL.64 [R1+0x808], R22 ;  /* 0x0008081601007387 */ /* 0x0001e80000100a00 */
[----:B0-----:R-:W4:Y:S04]  /*83f90*/  LDL.LU.64 R22, [R1+0xad68] ;  /* 0x00ad680001167983 */ /* 0x001f280000300a00 */
[----:B------:R-:W4:Y:S01]  /*83fa0*/  LDL.LU.64 R20, [R1+0xad60] ;  /* 0x00ad600001147983 */ /* 0x000f220000300a00 */
[C---:B--2---:R-:W-:Y:S08]  /*83fb0*/  HMMA.16816.F32.BF16 R12, R16.reuse, R24, R12 ;  /* 0x00000018100c723c */ /* 0x044ff0000004180c */
[----:B----4-:R-:W-:-:S15]  /*83fc0*/  HMMA.16816.F32.BF16 R20, R16, R4, R20 ;  /* 0x000000041014723c */ /* 0x010fde0000041814 */
[----:B------:R-:W-:-:S04]  /*83fd0*/  NOP ;  /* 0x0000000000007918 */ /* 0x000fc80000000000 */
[----:B------:R0:W-:Y:S04]  /*83fe0*/  STL.64 [R1+0x7f0], R20 ;  /* 0x0007f01401007387 */ /* 0x0001e80000100a00 */
[----:B------:R1:W-:Y:S01]  /*83ff0*/  STL.64 [R1+0x7f8], R22 ;  /* 0x0007f81601007387 */ /* 0x0003e20000100a00 */
[----:B0-----:R-:W-:Y:S02]  /*84000*/  IMAD.MOV.U32 R21, RZ, RZ, R4 ;  /* 0x000000ffff157224 */ /* 0x001fe400078e0004 */
[----:B------:R-:W-:Y:S01]  /*84010*/  IMAD.MOV.U32 R20, RZ, RZ, R5 ;  /* 0x000000ffff147224 */ /* 0x000fe200078e0005 */
[----:B------:R-:W2:Y:S04]  /*84020*/  LDL.LU R4, [R1+0x7b0] ;  /* 0x0007b00001047983 */ /* 0x000ea80000300800 */
[----:B------:R-:W2:Y:S04]  /*84030*/  LDL.LU R5, [R1+0x7b4] ;  /* 0x0007b40001057983 */ /* 0x000ea80000300800 */
[----:B------:R-:W2:Y:S04]  /*84040*/  LDL.LU R6, [R1+0x7b8] ;  /* 0x0007b80001067983 */ /* 0x000ea80000300800 */
[----:B------:R-:W2:Y:S04]  /*84050*/  LDL.LU R7, [R1+0x7bc] ;  /* 0x0007bc0001077983 */ /* 0x000ea80000300800 */
[----:B------:R-:W-:Y:S04]  /*84060*/  STL.64 [R1+0x7e0], R12 ;  /* 0x0007e00c01007387 */ /* 0x000fe80000100a00 */
[----:B------:R0:W-:Y:S01]  /*84070*/  STL.64 [R1+0x7e8], R14 ;  /* 0x0007e80e01007387 */ /* 0x0001e20000100a00 */
[----:B-1----:R-:W-:-:S02]  /*84080*/  IMAD.MOV.U32 R23, RZ, RZ, R24 ;  /* 0x000000ffff177224 */ /* 0x002fc400078e0018 */
[----:B------:R-:W-:Y:S01]  /*84090*/  IMAD.MOV.U32 R22, RZ, RZ, R25 ;  /* 0x000000ffff167224 */ /* 0x000fe200078e0019 */
[----:B0-----:R-:W3:Y:S04]  /*840a0*/  LDL.LU.64 R14, [R1+0xad58] ;  /* 0x00ad5800010e7983 */ /* 0x001ee80000300a00 */
[----:B------:R-:W3:Y:S04]  /*840b0*/  LDL.LU.64 R12, [R1+0xad50] ;  /* 0x00ad5000010c7983 */ /* 0x000ee80000300a00 */
[----:B------:R-:W4:Y:S04]  /*840c0*/  LDL.LU.64 R26, [R1+0xad48] ;  /* 0x00ad4800011a7983 */ /* 0x000f280000300a00 */
[----:B------:R-:W3:Y:S04]  /*840d0*/  LDL.LU.64 R24, [R1+0xad40] ;  /* 0x00ad400001187983 */ /* 0x000ee80000300a00 */
        /* <DEDUP_REMOVED lines=8> */
[----:B0-----:R-:W2:Y:S01]  /*84160*/  LDL R20, [R1+0x150] ;  /* 0x0001500001147983 */ /* 0x001ea20000100800 */
[----:B---3--:R-:W-:Y:S01]  /*84170*/  HMMA.16816.F32.BF16 R12, R16, R24, R12 ;  /* 0x00000018100c723c */ /* 0x008fe2000004180c */
[----:B------:R-:W-:-:S02]  /*84180*/  IMAD.MOV.U32 R21, RZ, RZ, R0 ;  /* 0x000000ffff157224 */ /* 0x000fc400078e0000 */
[----:B------:R-:W3:Y:S04]  /*84190*/  LDL.LU R0, [R1+0xad38] ;  /* 0x00ad380001007983 */ /* 0x000ee80000300800 */
[----:B--2---:R0:W-:Y:S04]  /*841a0*/  STL.64 [R1+0xad08], R20 ;  /* 0x00ad081401007387 */ /* 0x0041e80000100a00 */
[----:B0-----:R-:W2:Y:S08]  /*841b0*/  LDL.64 R20, [R1+0x30] ;  /* 0x0000300001147983 */ /* 0x001eb00000100a00 */
[----:B------:R-:W-:Y:S04]  /*841c0*/  STL.64 [R1+0x7d0], R12 ;  /* 0x0007d00c01007387 */ /* 0x000fe80000100a00 */
[----:B------:R0:W-:Y:S04]  /*841d0*/  STL.64 [R1+0x7d8], R14 ;  /* 0x0007d80e01007387 */ /* 0x0001e80000100a00 */
[----:B0-----:R-:W2:Y:S04]  /*841e0*/  LDL.LU.64 R14, [R1+0xad30] ;  /* 0x00ad3000010e7983 */ /* 0x001ea80000300a00 */
        /* <DEDUP_REMOVED lines=10> */
[----:B------:R0:W-:Y:S04]  /*84290*/  STL.64 [R1+0x7c8], R10 ;  /* 0x0007c80a01007387 */ /* 0x0001e80000100a00 */
[----:B0-----:R-:W2:Y:S04]  /*842a0*/  LDL.LU.64 R10, [R1+0xad20] ;  /* 0x00ad2000010a7983 */ /* 0x001ea80000300a00 */
[----:B------:R-:W3:Y:S04]  /*842b0*/  LDL.LU.64 R8, [R1+0xad18] ;  /* 0x00ad180001087983 */ /* 0x000ee80000300a00 */
[----:B------:R-:W-:Y:S04]  /*842c0*/  STL.64 [R1+0xac00], R14 ;  /* 0x00ac000e01007387 */ /* 0x000fe80000100a00 */
[----:B------:R2:W-:Y:S02]  /*842d0*/  STL.64 [R1+0xabf8], R12 ;  /* 0x00abf80c01007387 */ /* 0x0005e40000100a00 */
[----:B--2---:R-:W-:-:S02]  /*842e0*/  IMAD.MOV.U32 R12, RZ, RZ, R11 ;  /* 0x000000ffff0c7224 */ /* 0x004fc400078e000b */
[----:B------:R-:W-:Y:S01]  /*842f0*/  IMAD.MOV.U32 R13, RZ, RZ, R10 ;  /* 0x000000ffff0d7224 */ /* 0x000fe200078e000a */
[----:B------:R-:W2:Y:S04]  /*84300*/  LDL.LU R11, [R1+0xad14] ;  /* 0x00ad1400010b7983 */ /* 0x000ea80000300800 */
[----:B------:R-:W2:Y:S01]  /*84310*/  LDL.LU R10, [R1+0xad10] ;  /* 0x00ad1000010a7983 */ /* 0x000ea20000300800 */
[C---:B---3--:R-:W-:Y:S03]  /*84320*/  HMMA.16816.F32.BF16 R4, R16.reuse, R8, R4 ;  /* 0x000000081004723c */ /* 0x048fe60000041804 */
[----:B------:R0:W-:Y:S04]  /*84330*/  STL.64 [R1+0xad00], R12 ;  /* 0x00ad000c01007387 */ /* 0x0001e80000100a00 */
[----:B0-----:R-:W3:Y:S04]  /*84340*/  LDL.LU R12, [R1+0xf90] ;  /* 0x000f9000010c7983 */ /* 0x001ee80000300800 */
[----:B------:R-:W3:Y:S04]  /*84350*/  LDL.LU R13, [R1+0xf94] ;  /* 0x000f9400010d7983 */ /* 0x000ee80000300800 */
[----:B------:R-:W3:Y:S04]  /*84360*/  LDL.LU R14, [R1+0xf98] ;  /* 0x000f9800010e7983 */ /* 0x000ee80000300800 */
[----:B------:R-:W3:Y:S01]  /*84370*/  LDL.LU R15, [R1+0xf9c] ;  /* 0x000f9c00010f7983 */ /* 0x000ee20000300800 */
[----:B----4-:R-:W-:Y:S03]  /*84380*/  HMMA.16816.F32.BF16 R24, R16, R20, R24 ;  /* 0x000000141018723c */ /* 0x010fe60000041818 */
[----:B--2---:R-:W-:Y:S04]  /*84390*/  STL.64 [R1+0xabf0], R10 ;  /* 0x00abf00a01007387 */ /* 0x004fe80000100a00 */
[----:B------:R0:W-:Y:S04]  /*843a0*/  STL.64 [R1+0xabe8], R8 ;  /* 0x00abe80801007387 */ /* 0x0001e80000100a00 */
[----:B------:R-:W-:Y:S04]  /*843b0*/  STL.64 [R1+0x7b0], R4 ;  /* 0x0007b00401007387 */ /* 0x000fe80000100a00 */
[----:B------:R-:W-:Y:S04]  /*843c0*/  STL.64 [R1+0x7b8], R6 ;  /* 0x0007b80601007387 */ /* 0x000fe80000100a00 */
[----:B------:R-:W1:Y:S04]  /*843d0*/  LDSM.16.MT88.4 R4, [R0+UR5+0x8100] ;  /* 0x008100050004783b */ /* 0x000e680008004200 */
[----:B0-----:R-:W2:Y:S04]  /*843e0*/  LDL.LU R8, [R1+0xf70] ;  /* 0x000f700001087983 */ /* 0x001ea80000300800 */
[----:B------:R-:W2:Y:S04]  /*843f0*/  LDL.LU R9, [R1+0xf74] ;  /* 0x000f740001097983 */ /* 0x000ea80000300800 */
[----:B------:R-:W2:Y:S04]  /*84400*/  LDL.LU R10, [R1+0xf78] ;  /* 0x000f7800010a7983 */ /* 0x000ea80000300800 */
[----:B------:R-:W2:Y:S04]  /*84410*/  LDL.LU R11, [R1+0xf7c] ;  /* 0x000f7c00010b7983 */ /* 0x000ea80000300800 */
[----:B-1----:R-:W-:Y:S04]  /*84420*/  STL.64 [R1+0xab28], R6 ;  /* 0x00ab280601007387 */ /* 0x002fe80000100a00 */
[----:B------:R0:W-:Y:S02]  /*84430*/  STL.64 [R1+0xab20], R4 ;  /* 0x00ab200401007387 */ /* 0x0001e40000100a00 */
[----:B0-----:R-:W-:-:S02]  /*84440*/  IMAD.MOV.U32 R4, RZ, RZ, R29 ;  /* 0x000000ffff047224 */ /* 0x001fc400078e001d */
[----:B------:R-:W-:-:S05]  /*84450*/  IMAD.MOV.U32 R5, RZ, RZ, R28 ;  /* 0x000000ffff057224 */ /* 0x000fca00078e001c */
[----:B------:R0:W-:Y:S04]  /*84460*/  STL.64 [R1+0xaca8], R4 ;  /* 0x00aca80401007387 */ /* 0x0001e80000100a00 */
[----:B0-----:R-:W4:Y:S04]  /*84470*/  LDL.64 R4, [R1+0x140] ;  /* 0x0001400001047983 */ /* 0x001f280000100a00 */
[----:B------:R-:W-:Y:S04]  /*84480*/  STL.64 [R1+0xfa0], R24 ;  /* 0x000fa01801007387 */ /* 0x000fe80000100a00 */
[----:B------:R0:W-:Y:S02]  /*84490*/  STL.64 [R1+0xfa8], R26 ;  /* 0x000fa81a01007387 */ /* 0x0001e40000100a00 */
[----:B0-----:R-:W-:-:S02]  /*844a0*/  IMAD.MOV.U32 R27, RZ, RZ, R20 ;  /* 0x000000ffff1b7224 */ /* 0x001fc400078e0014 */
[----:B------:R-:W-:Y:S02]  /*844b0*/  IMAD.MOV.U32 R26, RZ, RZ, R21 ;  /* 0x000000ffff1a7224 */ /* 0x000fe400078e0015 */
[----:B------:R-:W3:Y:S02]  /*844c0*/  LDL.LU.64 R20, [R1+0xad08] ;  /* 0x00ad080001147983 */ /* 0x000ee40000300a00 */
[----:B---3--:R-:W-:Y:S02]  /*844d0*/  HMMA.16816.F32.BF16 R20, R16, R20, R12 ;  /* 0x000000141014723c */ /* 0x008fe4000004180c */
[----:B------:R-:W2:-:S15]  /*844e0*/  LDL.LU.64 R12, [R1+0xad00] ;  /* 0x00ad0000010c7983 */ /* 0x000e9e0000300a00 */
[----:B------:R-:W-:Y:S02]  /*844f0*/  NOP ;  /* 0x0000000000007918 */ /* 0x000fe40000000000 */
[----:B------:R-:W-:Y:S04]  /*84500*/  STL.64 [R1+0xf90], R20 ;  /* 0x000f901401007387 */ /* 0x000fe80000100a00 */
[----:B------:R0:W-:Y:S04]  /*84510*/  STL.64 [R1+0xf98], R22 ;  /* 0x000f981601007387 */ /* 0x0001e80000100a00 */
[----:B0-----:R-:W3:Y:S04]  /*84520*/  LDL.LU.64 R22, [R1+0xacf8] ;  /* 0x00acf80001167983 */ /* 0x001ee80000300a00 */
[----:B------:R-:W3:Y:S01]  /*84530*/  LDL.LU.64 R20, [R1+0xacf0] ;  /* 0x00acf00001147983 */ /* 0x000ee20000300a00 */
[----:B----4-:R-:W-:-:S02]  /*84540*/  IMAD.MOV.U32 R29, RZ, RZ, R4 ;  /* 0x000000ffff1d7224 */ /* 0x010fc400078e0004 */
[----:B------:R-:W-:Y:S01]  /*84550*/  IMAD.MOV.U32 R28, RZ, RZ, R5 ;  /* 0x000000ffff1c7224 */ /* 0x000fe200078e0005 */
[C---:B---3--:R-:W-:Y:S08]  /*84560*/  HMMA.16816.F32.BF16 R20, R16.reuse, R4, R20 ;  /* 0x000000041014723c */ /* 0x048ff00000041814 */
[----:B--2---:R-:W-:Y:S11]  /*84570*/  HMMA.16816.F32.BF16 R4, R16, R12, R8 ;  /* 0x0000000c1004723c */ /* 0x004ff60000041808 */
        /* <DEDUP_REMOVED lines=8> */
[----:B------:R-:W3:Y:S04]  /*84600*/  LDL.LU R14, [R1+0x6f8] ;  /* 0x0006f800010e7983 */ /* 0x000ee80000300800 */
[----:B------:R-:W3:Y:S01]  /*84610*/  LDL.LU R15, [R1+0x6fc] ;  /* 0x0006fc00010f7983 */ /* 0x000ee20000300800 */
[----:B--2---:R-:W-:-:S02]  /*84620*/  IMAD.MOV.U32 R24, RZ, RZ, R23 ;  /* 0x000000ffff187224 */ /* 0x004fc400078e0017 */
[----:B------:R-:W-:Y:S01]  /*84630*/  IMAD.MOV.U32 R25, RZ, RZ, R22 ;  /* 0x000000ffff197224 */ /* 0x000fe200078e0016 */
        /* <DEDUP_REMOVED lines=11> */
[----:B------:R-:W2:Y:S04]  /*846f0*/  LDL.LU R20, [R1+0x7a0] ;  /* 0x0007a00001147983 */ /* 0x000ea80000300800 */
[----:B------:R-:W2:Y:S04]  /*84700*/  LDL.LU R21, [R1+0x7a4] ;  /* 0x0007a40001157983 */ /* 0x000ea80000300800 */
[----:B------:R-:W3:Y:S04]  /*84710*/  LDL.LU R22, [R1+0x7a8] ;  /* 0x0007a80001167983 */ /* 0x000ee80000300800 */
[----:B------:R-:W3:Y:S04]  /*84720*/  LDL.LU R23, [R1+0x7ac] ;  /* 0x0007ac0001177983 */ /* 0x000ee80000300800 */
[----:B---3--:R-:W-:Y:S04]  /*84730*/  STL.64 [R1+0xac78], R22 ;  /* 0x00ac781601007387 */ /* 0x008fe80000100a00 */
[----:B--2---:R0:W-:Y:S02]  /*84740*/  STL.64 [R1+0xac70], R20 ;  /* 0x00ac701401007387 */ /* 0x0041e40000100a00 */
[----:B0-----:R-:W-:-:S02]  /*84750*/  IMAD.MOV.U32 R20, RZ, RZ, R2 ;  /* 0x000000ffff147224 */ /* 0x001fc400078e0002 */
[----:B------:R-:W-:Y:S01]  /*84760*/  IMAD.MOV.U32 R21, RZ, RZ, R3 ;  /* 0x000000ffff157224 */ /* 0x000fe200078e0003 */
[----:B------:R-:W2:Y:S04]  /*84770*/  LDL.LU R2, [R1+0xacdc] ;  /* 0x00acdc0001027983 */ /* 0x000ea80000300800 */
[----:B------:R-:W3:Y:S04]  /*84780*/  LDL.LU R3, [R1+0xacd8] ;  /* 0x00acd80001037983 */ /* 0x000ee80000300800 */
[----:B------:R-:W4:Y:S04]  /*84790*/  LDL.LU R4, [R1+0xf40] ;  /* 0x000f400001047983 */ /* 0x000f280000300800 */
[----:B------:R-:W4:Y:S04]  /*847a0*/  LDL.LU R5, [R1+0xf44] ;  /* 0x000f440001057983 */ /* 0x000f280000300800 */
[----:B------:R-:W4:Y:S04]  /*847b0*/  LDL.LU R6, [R1+0xf48] ;  /* 0x000f480001067983 */ /* 0x000f280000300800 */
[----:B------:R-:W4:Y:S01]  /*847c0*/  LDL.LU R7, [R1+0xf4c] ;  /* 0x000f4c0001077983 */ /* 0x000f220000300800 */
[----:B--2---:R-:W-:-:S02]  /*847d0*/  IMAD.MOV.U32 R9, RZ, RZ, R2 ;  /* 0x000000ffff097224 */ /* 0x004fc400078e0002 */
[----:B---3--:R-:W-:Y:S01]  /*847e0*/  IMAD.MOV.U32 R8, RZ, RZ, R3 ;  /* 0x000000ffff087224 */ /* 0x008fe200078e0003 */
[----:B----4-:R-:W-:Y:S04]  /*847f0*/  STL.64 [R1+0xacb8], R6 ;  /* 0x00acb80601007387 */ /* 0x010fe80000100a00 */
[----:B------:R-:W-:Y:S04]  /*84800*/  STL.64 [R1+0xacb0], R4 ;  /* 0x00acb00401007387 */ /* 0x000fe80000100a00 */
[----:B------:R0:W-:Y:S04]  /*84810*/  STL.64 [R1+0xacc0], R8 ;  /* 0x00acc00801007387 */ /* 0x0001e80000100a00 */
[----:B0-----:R-:W2:Y:S04]  /*84820*/  LDL.64 R8, [R1+0x120] ;  /* 0x0001200001087983 */ /* 0x001ea80000100a00 */
        /* <DEDUP_REMOVED lines=10> */
[----:B------:R0:W-:Y:S04]  /*848d0*/  STL.64 [R1+0xac88], R20 ;  /* 0x00ac881401007387 */ /* 0x0001e80000100a00 */
[----:B0-----:R-:W3:Y:S04]  /*848e0*/  LDL.64 R20, [R1+0xf0] ;  /* 0x0000f00001147983 */ /* 0x001ee80000100a00 */
[----:B---3--:R0:W-:Y:S04]  /*848f0*/  STL.64 [R1+0xaca0], R20 ;  /* 0x00aca01401007387 */ /* 0x0081e80000100a00 */
[----:B0-----:R-:W3:Y:S04]  /*84900*/  LDL.64 R20, [R1+0x100] ;  /* 0x0001000001147983 */ /* 0x001ee80000100a00 */
[----:B------:R-:W-:Y:S04]  /*84910*/  STL.64 [R1+0xac48], R26 ;  /* 0x00ac481a01007387 */ /* 0x000fe80000100a00 */
[----:B------:R0:W-:Y:S04]  /*84920*/  STL.64 [R1+0xac40], R24 ;  /* 0x00ac401801007387 */ /* 0x0001e80000100a00 */
[----:B0-----:R-:W4:Y:S04]  /*84930*/  LDL.64 R24, [R1+0x20] ;  /* 0x0000200001187983 */ /* 0x001f280000100a00 */
[----:B----4-:R0:W-:Y:S04]  /*84940*/  STL.64 [R1+0xac80], R24 ;  /* 0x00ac801801007387 */ /* 0x0101e80000100a00 */
[----:B0-----:R-:W4:Y:S04]  /*84950*/  LDL.LU R24, [R1+0xf20] ;  /* 0x000f200001187983 */ /* 0x001f280000300800 */
        /* <DEDUP_REMOVED lines=10> */
[----:B------:R-:W3:Y:S04]  /*84a00*/  LDL.LU R12, [R1+0x710] ;  /* 0x00071000010c7983 */ /* 0x000ee80000300800 */
[----:B------:R-:W3:Y:S04]  /*84a10*/  LDL.LU R13, [R1+0x714] ;  /* 0x00071400010d7983 */ /* 0x000ee80000300800 */
[----:B------:R-:W4:Y:S04]  /*84a20*/  LDL.LU R14, [R1+0x718] ;  /* 0x00071800010e7983 */ /* 0x000f280000300800 */
[----:B------:R-:W4:Y:S01]  /*84a30*/  LDL.LU R15, [R1+0x71c] ;  /* 0x00071c00010f7983 */ /* 0x000f220000300800 */
[----:B------:R-:W-:-:S02]  /*84a40*/  IMAD.MOV.U32 R3, RZ, RZ, R8 ;  /* 0x000000ffff037224 */ /* 0x000fc400078e0008 */
[----:B------:R-:W-:Y:S01]  /*84a50*/  IMAD.MOV.U32 R2, RZ, RZ, R9 ;  /* 0x000000ffff027224 */ /* 0x000fe200078e0009 */
[----:B----4-:R-:W-:Y:S04]  /*84a60*/  STL.64 [R1+0xac58], R14 ;  /* 0x00ac580e01007387 */ /* 0x010fe80000100a00 */
[----:B---3--:R0:W-:Y:S04]  /*84a70*/  STL.64 [R1+0xac50], R12 ;  /* 0x00ac500c01007387 */ /* 0x0081e80000100a00 */
[----:B0-----:R-:W3:Y:S04]  /*84a80*/  LDL.LU R12, [R1+0x720] ;  /* 0x00072000010c7983 */ /* 0x001ee80000300800 */
[----:B------:R-:W3:Y:S04]  /*84a90*/  LDL.LU R13, [R1+0x724] ;  /* 0x00072400010d7983 */ /* 0x000ee80000300800 */
[----:B------:R-:W3:Y:S04]  /*84aa0*/  LDL.LU R14, [R1+0x728] ;  /* 0x00072800010e7983 */ /* 0x000ee80000300800 */
[----:B------:R-:W3:Y:S04]  /*84ab0*/  LDL.LU R15, [R1+0x72c] ;  /* 0x00072c00010f7983 */ /* 0x000ee80000300800 */
        /* <DEDUP_REMOVED lines=12> */
[----:B0-----:R-:W2:Y:S04]  /*84b80*/  LDL.LU R8, [R1+0x6e0] ;  /* 0x0006e00001087983 */ /* 0x001ea80000300800 */
[----:B------:R-:W2:Y:S04]  /*84b90*/  LDL.LU R9, [R1+0x6e4] ;  /* 0x0006e40001097983 */ /* 0x000ea80000300800 */
[----:B-1----:R-:W2:Y:S04]  /*84ba0*/  LDL.LU R10, [R1+0x6e8] ;  /* 0x0006e800010a7983 */ /* 0x002ea80000300800 */
[----:B------:R-:W2:Y:S01]  /*84bb0*/  LDL.LU R11, [R1+0x6ec] ;  /* 0x0006ec00010b7983 */ /* 0x000ea20000300800 */
[----:B----4-:R-:W-:-:S15]  /*84bc0*/  HMMA.16816.F32.BF16 R4, R16, R20, R4 ;  /* 0x000000141004723c */ /* 0x010fde0000041804 */
[----:B------:R-:W-:-:S04]  /*84bd0*/  NOP ;  /* 0x0000000000007918 */ /* 0x000fc80000000000 */
[----:B------:R0:W-:Y:S04]  /*84be0*/  STL.64 [R1+0xf40], R4 ;  /* 0x000f400401007387 */ /* 0x0001e80000100a00 */
[----:B------:R1:W-:Y:S04]  /*84bf0*/  STL.64 [R1+0xf48], R6 ;  /* 0x000f480601007387 */ /* 0x0003e80000100a00 */
[----:B0-----:R-:W4:Y:S01]  /*84c00*/  LDL.LU.64 R4, [R1+0xaca8] ;  /* 0x00aca80001047983 */ /* 0x001f220000300a00 */
[----:B-1----:R-:W-:Y:S02]  /*84c10*/  IMAD.MOV.U32 R7, RZ, RZ, R20 ;  /* 0x000000ffff077224 */ /* 0x002fe400078e0014 */
[----:B------:R-:W-:-:S02]  /*84c20*/  IMAD.MOV.U32 R6, RZ, RZ, R21 ;  /* 0x000000ffff067224 */ /* 0x000fc400078e0015 */
[----:B------:R-:W2:Y:S02]  /*84c30*/  LDL.LU.64 R20, [R1+0xaca0] ;  /* 0x00aca00001147983 */ /* 0x000ea40000300a00 */
        /* <DEDUP_REMOVED lines=10> */
[----:B------:R-:W2:-:S15]  /*84ce0*/  LDL.LU.64 R24, [R1+0xac80] ;  /* 0x00ac800001187983 */ /* 0x000e9e0000300a00 */
[----:B------:R-:W-:Y:S02]  /*84cf0*/  NOP ;  /* 0x0000000000007918 */ /* 0x000fe40000000000 */
[----:B------:R-:W-:Y:S04]  /*84d00*/  STL.64 [R1+0xf20], R20 ;  /* 0x000f201401007387 */ /* 0x000fe80000100a00 */
[----:B------:R0:W-:Y:S04]  /*84d10*/  STL.64 [R1+0xf28], R22 ;  /* 0x000f281601007387 */ /* 0x0001e80000100a00 */
[----:B0-----:R-:W4:Y:S04]  /*84d20*/  LDL.LU.64 R22, [R1+0xac78] ;  /* 0x00ac780001167983 */ /* 0x001f280000300a00 */
[----:B------:R-:W4:Y:S02]  /*84d30*/  LDL.LU.64 R20, [R1+0xac70] ;  /* 0x00ac700001147983 */ /* 0x000f240000300a00 */
[----:B----4-:R-:W-:Y:S02]  /*84d40*/  HMMA.16816.F32.BF16 R16, R16, R4, R20 ;  /* 0x000000041010723c */ /* 0x010fe40000041814 */
[----:B------:R-:W3:Y:S04]  /*84d50*/  LDL.LU.64 R22, [R1+0xac68] ;  /* 0x00ac680001167983 */ /* 0x000ee80000300a00 */
[----:B------:R-:W3:-:S13]  /*84d60*/  LDL.LU.64 R20, [R1+0xac60] ;  /* 0x00ac600001147983 */ /* 0x000eda0000300a00 */
[----:B------:R0:W-:Y:S04]  /*84d70*/  STL.64 [R1+0x7a0], R16 ;  /* 0x0007a01001007387 */ /* 0x0001e80000100a00 */
[----:B------:R1:W-:Y:S04]  /*84d80*/  STL.64 [R1+0x7a8], R18 ;  /* 0x0007a81201007387 */ /* 0x0003e80000100a00 */
[----:B0-----:R-:W4:Y:S04]  /*84d90*/  LDL.LU R16, [R1+0x6d0] ;  /* 0x0006d00001107983 */ /* 0x001f280000300800 */
[----:B------:R-:W4:Y:S04]  /*84da0*/  LDL.LU R17, [R1+0x6d4] ;  /* 0x0006d40001117983 */ /* 0x000f280000300800 */
[----:B-1----:R-:W4:Y:S04]  /*84db0*/  LDL.LU R18, [R1+0x6d8] ;  /* 0x0006d80001127983 */ /* 0x002f280000300800 */
[----:B------:R-:W4:Y:S04]  /*84dc0*/  LDL.LU R19, [R1+0x6dc] ;  /* 0x0006dc0001137983 */ /* 0x000f280000300800 */
[----:B------:R2:W-:Y:S02]  /*84dd0*/  STL.64 [R1+0xab38], R4 ;  /* 0x00ab380401007387 */ /* 0x0005e40000100a00 */
[----:B--2---:R-:W-:-:S02]  /*84de0*/  IMAD.MOV.U32 R5, RZ, RZ, R24 ;  /* 0x000000ffff057224 */ /* 0x004fc400078e0018 */
[----:B------:R-:W-:Y:S01]  /*84df0*/  IMAD.MOV.U32 R4, RZ, RZ, R25 ;  /* 0x000000ffff047224 */ /* 0x000fe200078e0019 */
[----:B---3--:R-:W-:-:S15]  /*84e00*/  HMMA.16816.F32.BF16 R12, R20, R24, R12 ;  /* 0x00000018140c723c */ /* 0x008fde000004180c */
[----:B------:R-:W-:-:S04]  /*84e10*/  NOP ;  /* 0x0000000000007918 */ /* 0x000fc80000000000 */
[----:B------:R-:W-:Y:S04]  /*84e20*/  STL.64 [R1+0x720], R12 ;  /* 0x0007200c01007387 */ /* 0x000fe80000100a00 */
[----:B------:R0:W-:Y:S04]  /*84e30*/  STL.64 [R1+0x728], R14 ;  /* 0x0007280e01007387 */ /* 0x0001e80000100a00 */
[----:B0-----:R-:W2:Y:S04]  /*84e40*/  LDL.LU.64 R14, [R1+0xac58] ;  /* 0x00ac5800010e7983 */ /* 0x001ea80000300a00 */
[----:B------:R-:W2:Y:S04]  /*84e50*/  LDL.LU.64 R12, [R1+0xac50] ;  /* 0x00ac5000010c7983 */ /* 0x000ea80000300a00 */
[----:B------:R-:W3:Y:S04]  /*84e60*/  LDL.LU.64 R26, [R1+0xac48] ;  /* 0x00ac4800011a7983 */ /* 0x000ee80000300a00 */
[----:B------:R-:W2:Y:S04]  /*84e70*/  LDL.LU.64 R24, [R1+0xac40] ;  /* 0x00ac400001187983 */ /* 0x000ea80000300a00 */
[----:B------:R-:W-:Y:S04]  /*84e80*/  STL.64 [R1+0xabd8], R6 ;  /* 0x00abd80601007387 */ /* 0x000fe80000100a00 */
[----:B------:R3:W-:Y:S02]  /*84e90*/  STL.64 [R1+0xabd0], R4 ;  /* 0x00abd00401007387 */ /* 0x0007e40000100a00 */
[----:B---3--:R-:W-:-:S02]  /*84ea0*/  IMAD.MOV.U32 R4, RZ, RZ, R27 ;  /* 0x000000ffff047224 */ /* 0x008fc400078e001b */
[----:B------:R-:W-:Y:S02]  /*84eb0*/  IMAD.MOV.U32 R5, RZ, RZ, R26 ;  /* 0x000000ffff057224 */ /* 0x000fe400078e001a */
        /* <DEDUP_REMOVED lines=18> */
[----:B------:R-:W2:Y:S04]  /*84fe0*/  LDL.LU.64 R12, [R1+0xabf8] ;  /* 0x00abf800010c7983 */ /* 0x000ea80000300a00 */
[----:B---3--:R-:W-:Y:S04]  /*84ff0*/  STL.64 [R1+0xaae8], R26 ;  /* 0x00aae81a01007387 */ /* 0x008fe80000100a00 */
[----:B------:R0:W-:Y:S02]  /*85000*/  STL.64 [R1+0xaae0], R24 ;  /* 0x00aae01801007387 */ /* 0x0001e40000100a00 */
[----:B0-----:R-:W-:-:S02]  /*85010*/  IMAD.MOV.U32 R24, RZ, RZ, R29 ;  /* 0x000000ffff187224 */ /* 0x001fc400078e001d */
[----:B------:R-:W-:-:S05]  /*85020*/  IMAD.MOV.U32 R25, RZ, RZ, R28 ;  /* 0x000000ffff197224 */ /* 0x000fca00078e001c */
[----:B------:R0:W-:Y:S04]  /*85030*/  STL.64 [R1+0xabe0], R24 ;  /* 0x00abe01801007387 */ /* 0x0001e80000100a00 */
[----:B0-----:R-:W3:Y:S04]  /*85040*/  LDL.LU R24, [R1+0x11e0] ;  /* 0x0011e00001187983 */ /* 0x001ee80000300800 */
[----:B------:R-:W3:Y:S04]  /*85050*/  LDL.LU R25, [R1+0x11e4] ;  /* 0x0011e40001197983 */ /* 0x000ee80000300800 */
[----:B------:R-:W3:Y:S04]  /*85060*/  LDL.LU R26, [R1+0x11e8] ;  /* 0x0011e800011a7983 */ /* 0x000ee80000300800 */
[----:B------:R-:W3:Y:S01]  /*85070*/  LDL.LU R27, [R1+0x11ec] ;  /* 0x0011ec00011b7983 */ /* 0x000ee20000300800 */
        /* <DEDUP_REMOVED lines=12> */
[C---:B---3--:R-:W-:Y:S08]  /*85140*/  HMMA.16816.F32.BF16 R4, R20.reuse, R4, R24 ;  /* 0x000000041404723c */ /* 0x048ff00000041818 */
[----:B----4-:R-:W-:Y:S01]  /*85150*/  HMMA.16816.F32.BF16 R16, R20, R8, R16 ;  /* 0x000000081410723c */ /* 0x010fe20000041810 */
[----:B--2---:R-:W-:Y:S04]  /*85160*/  STL.64 [R1+0xaac8], R10 ;  /* 0x00aac80a01007387 */ /* 0x004fe80000100a00 */
[----:B------:R0:W-:-:S14]  /*85170*/  STL.64 [R1+0xaac0], R8 ;  /* 0x00aac00801007387 */ /* 0x0001dc0000100a00 */
[----:B------:R-:W-:Y:S04]  /*85180*/  STL.64 [R1+0x6d0], R16 ;  /* 0x0006d01001007387 */ /* 0x000fe80000100a00 */
[----:B------:R-:W-:Y:S04]  /*85190*/  STL.64 [R1+0x6d8], R18 ;  /* 0x0006d81201007387 */ /* 0x000fe80000100a00 */
[----:B------:R-:W1:Y:S04]  /*851a0*/  LDSM.16.MT88.4 R16, [R0+UR5+0x8180] ;  /* 0x008180050010783b */ /* 0x000e680008004200 */
[----:B0-----:R-:W2:Y:S04]  /*851b0*/  LDL.64 R8, [R1+0x150] ;  /* 0x0001500001087983 */ /* 0x001ea80000100a00 */
[----:B-1----:R-:W-:Y:S04]  /*851c0*/  STL.64 [R1+0xa9f0], R18 ;  /* 0x00a9f01201007387 */ /* 0x002fe80000100a00 */
[----:B------:R0:W-:Y:S04]  /*851d0*/  STL.64 [R1+0xa9e8], R16 ;  /* 0x00a9e81001007387 */ /* 0x0001e80000100a00 */
[----:B0-----:R-:W3:Y:S04]  /*851e0*/  LDL.LU R16, [R1+0xe70] ;  /* 0x000e700001107983 */ /* 0x001ee80000300800 */
[----:B------:R-:W3:Y:S04]  /*851f0*/  LDL.LU R17, [R1+0xe74] ;  /* 0x000e740001117983 */ /* 0x000ee80000300800 */
[----:B------:R-:W3:Y:S04]  /*85200*/  LDL.LU R18, [R1+0xe78] ;  /* 0x000e780001127983 */ /* 0x000ee80000300800 */
[----:B------:R-:W3:Y:S04]  /*85210*/  LDL.LU R19, [R1+0xe7c] ;  /* 0x000e7c0001137983 */ /* 0x000ee80000300800 */
[----:B------:R-:W4:Y:S04]  /*85220*/  LDL.LU.64 R24, [R1+0xabe0] ;  /* 0x00abe00001187983 */ /* 0x000f280000300a00 */
[----:B------:R-:W-:Y:S04]  /*85230*/  STL.64 [R1+0xe80], R4 ;  /* 0x000e800401007387 */ /* 0x000fe80000100a00 */
[----:B------:R0:W-:Y:S04]  /*85240*/  STL.64 [R1+0xe88], R6 ;  /* 0x000e880601007387 */ /* 0x0001e80000100a00 */
[----:B0-----:R-:W4:Y:S04]  /*85250*/  LDL.LU.64 R6, [R1+0xabd8] ;  /* 0x00abd80001067983 */ /* 0x001f280000300a00 */
[----:B------:R-:W4:Y:S01]  /*85260*/  LDL.LU.64 R4, [R1+0xabd0] ;  /* 0x00abd00001047983 */ /* 0x000f220000300a00 */
[----:B--2---:R-:W-:-:S02]  /*85270*/  IMAD.MOV.U32 R29, RZ, RZ, R8 ;  /* 0x000000ffff1d7224 */ /* 0x004fc400078e0008 */
[----:B------:R-:W-:Y:S01]  /*85280*/  IMAD.MOV.U32 R28, RZ, RZ, R9 ;  /* 0x000000ffff1c7224 */ /* 0x000fe200078e0009 */
[C---:B---3--:R-:W-:Y:S08]  /*85290*/  HMMA.16816.F32.BF16 R16, R20.reuse, R8, R16 ;  /* 0x000000081410723c */ /* 0x048ff00000041810 */
[----:B----4-:R-:W-:Y:S11]  /*852a0*/  HMMA.16816.F32.BF16 R8, R20, R24, R12 ;  /* 0x000000181408723c */ /* 0x010ff6000004180c */
[----:B------:R0:W-:Y:S04]  /*852b0*/  STL.64 [R1+0xe70], R16 ;  /* 0x000e701001007387 */ /* 0x0001e80000100a00 */
[----:B------:R1:W-:Y:S04]  /*852c0*/  STL.64 [R1+0xe78], R18 ;  /* 0x000e781201007387 */ /* 0x0003e80000100a00 */
[----:B------:R-:W-:Y:S04]  /*852d0*/  STL [R1+0xaaac], R28 ;  /* 0x00aaac1c01007387 */ /* 0x000fe80000100800 */
[----:B------:R-:W-:Y:S04]  /*852e0*/  STL [R1+0xaaa8], R29 ;  /* 0x00aaa81d01007387 */ /* 0x000fe80000100800 */
[----:B0-----:R-:W2:Y:S04]  /*852f0*/  LDL.LU R16, [R1+0x620] ;  /* 0x0006200001107983 */ /* 0x001ea80000300800 */
[----:B------:R-:W-:Y:S04]  /*85300*/  STL.64 [R1+0xe60], R8 ;  /* 0x000e600801007387 */ /* 0x000fe80000100a00 */
[----:B------:R-:W-:Y:S04]  /*85310*/  STL.64 [R1+0xe68], R10 ;  /* 0x000e680a01007387 */ /* 0x000fe80000100a00 */
[----:B------:R-:W2:Y:S04]  /*85320*/  LDL.LU R17, [R1+0x624] ;  /* 0x0006240001117983 */ /* 0x000ea80000300800 */
[----:B-1----:R-:W3:Y:S04]  /*85330*/  LDL.LU R18, [R1+0x628] ;  /* 0x0006280001127983 */ /* 0x002ee80000300800 */
[----:B------:R-:W3:Y:S04]  /*85340*/  LDL.LU R19, [R1+0x62c] ;  /* 0x00062c0001137983 */ /* 0x000ee80000300800 */
[----:B---3--:R-:W-:Y:S04]  /*85350*/  STL.64 [R1+0xaaf8], R18 ;  /* 0x00aaf81201007387 */ /* 0x008fe80000100a00 */
[----:B--2---:R0:W-:Y:S04]  /*85360*/  STL.64 [R1+0xaaf0], R16 ;  /* 0x00aaf01001007387 */ /* 0x0041e80000100a00 */
[----:B0-----:R-:W2:Y:S04]  /*85370*/  LDL.64 R16, [R1+0x10] ;  /* 0x0000100001107983 */ /* 0x001ea80000100a00 */
[----:B--2---:R0:W-:Y:S02]  /*85380*/  STL.64 [R1+0xab08], R16 ;  /* 0x00ab081001007387 */ /* 0x0041e40000100a00 */
[----:B0-----:R-:W-:-:S02]  /*85390*/  IMAD.MOV.U32 R16, RZ, RZ, R5 ;  /* 0x000000ffff107224 */ /* 0x001fc400078e0005 */
[----:B------:R-:W-:-:S05]  /*853a0*/  IMAD.MOV.U32 R17, RZ, RZ, R4 ;  /* 0x000000ffff117224 */ /* 0x000fca00078e0004 */
[----:B------:R-:W-:Y:S04]  /*853b0*/  STL.64 [R1+0xab30], R16 ;  /* 0x00ab301001007387 */ /* 0x000fe80000100a00 */
[----:B------:R-:W2:Y:S04]  /*853c0*/  LDL.64 R24, [R1] ;  /* 0x0000000001187983 */ /* 0x000ea80000100a00 */
[----:B--2---:R0:W-:Y:S04]  /*853d0*/  STL.64 [R1+0xab00], R24 ;  /* 0x00ab001801007387 */ /* 0x0041e80000100a00 */
[----:B0-----:R-:W2:Y:S04]  /*853e0*/  LDL.LU R24, [R1+0x630] ;  /* 0x0006300001187983 */ /* 0x001ea80000300800 */
[----:B------:R-:W2:Y:S04]  /*853f0*/  LDL.LU R25, [R1+0x634] ;  /* 0x0006340001197983 */ /* 0x000ea80000300800 */
[----:B------:R-:W3:Y:S04]  /*85400*/  LDL.LU R26, [R1+0x638] ;  /* 0x00063800011a7983 */ /* 0x000ee80000300800 */
[----:B------:R-:W3:Y:S04]  /*85410*/  LDL.LU R27, [R1+0x63c] ;  /* 0x00063c00011b7983 */ /* 0x000ee80000300800 */
[----:B------:R-:W4:Y:S04]  /*85420*/  LDL.64 R4, [R1+0xe0] ;  /* 0x0000e00001047983 */ /* 0x000f280000100a00 */
[----:B----4-:R0:W-:Y:S04]  /*85430*/  STL.64 [R1+0xab50], R4 ;  /* 0x00ab500401007387 */ /* 0x0101e80000100a00 */
[----:B------:R-:W4:Y:S04]  /*85440*/  LDL.LU R16, [R1+0x6c0] ;  /* 0x0006c00001107983 */ /* 0x000f280000300800 */
[----:B------:R-:W4:Y:S04]  /*85450*/  LDL.LU R17, [R1+0x6c4] ;  /* 0x0006c40001117983 */ /* 0x000f280000300800 */
[----:B------:R-:W2:Y:S04]  /*85460*/  LDL.LU R18, [R1+0x6c8] ;  /* 0x0006c80001127983 */ /* 0x000ea80000300800 */
[----:B------:R-:W2:Y:S01]  /*85470*/  LDL.LU R19, [R1+0x6cc] ;  /* 0x0006cc0001137983 */ /* 0x000ea20000300800 */
[----:B0-----:R-:W-:-:S02]  /*85480*/  IMAD.MOV.U32 R4, RZ, RZ, R2 ;  /* 0x000000ffff047224 */ /* 0x001fc400078e0002 */
[----:B------:R-:W-:Y:S01]  /*85490*/  IMAD.MOV.U32 R5, RZ, RZ, R3 ;  /* 0x000000ffff057224 */ /* 0x000fe200078e0003 */
[----:B------:R-:W3:Y:S04]  /*854a0*/  LDL.LU R2, [R1+0xabcc] ;  /* 0x00abcc0001027983 */ /* 0x000ee80000300800 */
[----:B------:R-:W3:Y:S04]  /*854b0*/  LDL.LU R3, [R1+0xabc8] ;  /* 0x00abc80001037983 */ /* 0x000ee80000300800 */
[----:B------:R0:W-:Y:S02]  /*854c0*/  STL.64 [R1+0xab68], R4 ;  /* 0x00ab680401007387 */ /* 0x0001e40000100a00 */
[----:B0-----:R-:W-:-:S02]  /*854d0*/  IMAD.MOV.U32 R4, RZ, RZ, R7 ;  /* 0x000000ffff047224 */ /* 0x001fc400078e0007 */
[----:B------:R-:W-:Y:S01]  /*854e0*/  IMAD.MOV.U32 R5, RZ, RZ, R6 ;  /* 0x000000ffff057224 */ /* 0x000fe200078e0006 */
[----:B--2---:R-:W-:Y:S04]  /*854f0*/  STL.64 [R1+0xab48], R18 ;  /* 0x00ab481201007387 */ /* 0x004fe80000100a00 */
[----:B----4-:R0:W-:Y:S04]  /*85500*/  STL.64 [R1+0xab40], R16 ;  /* 0x00ab401001007387 */ /* 0x0101e80000100a00 */
        /* <DEDUP_REMOVED lines=55> */
[----:B---3--:R-:W-:-:S02]  /*85880*/  IMAD.MOV.U32 R28, RZ, RZ, R4 ;  /* 0x000000ffff1c7224 */ /* 0x008fc400078e0004 */
[----:B------:R-:W-:Y:S01]  /*85890*/  IMAD.MOV.U32 R29, RZ, RZ, R5 ;  /* 0x000000ffff1d7224 */ /* 0x000fe200078e0005 */
[----:B--2---:R-:W-:-:S15]  /*858a0*/  HMMA.16816.F32.BF16 R16, R20, R4, R16 ;  /* 0x000000041410723c */ /* 0x004fde0000041810 */
[----:B------:R-:W-:-:S04]  /*858b0*/  NOP ;  /* 0x0000000000007918 */ /* 0x000fc80000000000 */
[----:B------:R-:W-:Y:S04]  /*858c0*/  STL.64 [R1+0xe50], R16 ;  /* 0x000e501001007387 */ /* 0x000fe80000100a00 */
[----:B------:R0:W-:Y:S04]  /*858d0*/  STL.64 [R1+0xe58], R18 ;  /* 0x000e581201007387 */ /* 0x0001e80000100a00 */
[----:B0-----:R-:W2:Y:S04]  /*858e0*/  LDL.LU.64 R18, [R1+0xabc0] ;  /* 0x00abc00001127983 */ /* 0x001ea80000300a00 */
[----:B------:R-:W2:Y:S04]  /*858f0*/  LDL.LU.64 R16, [R1+0xabb8] ;  /* 0x00abb80001107983 */ /* 0x000ea80000300a00 */
[----:B------:R-:W2:Y:S04]  /*85900*/  LDL.LU.64 R4, [R1+0xabb0] ;  /* 0x00abb00001047983 */ /* 0x000ea80000300a00 */
[----:B------:R-:W-:Y:S04]  /*85910*/  STL [R1+0xaab4], R29 ;  /* 0x00aab41d01007387 */ /* 0x000fe80000100800 */
[----:B------:R-:W-:Y:S01]  /*85920*/  STL [R1+0xaab0], R28 ;  /* 0x00aab01c01007387 */ /* 0x000fe20000100800 */
[----:B--2---:R-:W-:Y:S03]  /*85930*/  HMMA.16816.F32.BF16 R4, R20, R4, R16 ;  /* 0x000000041404723c */ /* 0x004fe60000041810 */
[----:B------:R-:W2:Y:S04]  /*85940*/  LDL.LU.64 R18, [R1+0xaba8] ;  /* 0x00aba80001127983 */ /* 0x000ea80000300a00 */
[----:B------:R-:W2:-:S12]  /*85950*/  LDL.LU.64 R16, [R1+0xaba0] ;  /* 0x00aba00001107983 */ /* 0x000e980000300a00 */
        /* <DEDUP_REMOVED lines=46> */
[----:B------:R-:W3:Y:S04]  /*85c40*/  LDL.LU.64 R26, [R1+0xab18] ;  /* 0x00ab1800011a7983 */ /* 0x000ee80000300a00 */
[----:B------:R-:W3:-:S12]  /*85c50*/  LDL.LU.64 R24, [R1+0xab10] ;  /* 0x00ab100001187983 */ /* 0x000ed80000300a00 */
        /* <DEDUP_REMOVED lines=8> */
[----:B------:R1:W-:Y:S04]  /*85ce0*/  STL.64 [R1+0x638], R26 ;  /* 0x0006381a01007387 */ /* 0x0003e80000100a00 */
[----:B0-----:R-:W3:Y:S04]  /*85cf0*/  LDL.LU.64 R24, [R1+0xab00] ;  /* 0x00ab000001187983 */ /* 0x001ee80000300a00 */
[----:B------:R-:W3:Y:S04]  /*85d00*/  LDL.LU.64 R18, [R1+0xaaf8] ;  /* 0x00aaf80001127983 */ /* 0x000ee80000300a00 */
[----:B------:R-:W3:Y:S02]  /*85d10*/  LDL.LU.64 R16, [R1+0xaaf0] ;  /* 0x00aaf00001107983 */ /* 0x000ee40000300a00 */
[----:B---3--:R-:W-:-:S15]  /*85d20*/  HMMA.16816.F32.BF16 R16, R4, R24, R16 ;  /* 0x000000180410723c */ /* 0x008fde0000041810 */
[----:B------:R-:W-:-:S04]  /*85d30*/  NOP ;  /* 0x0000000000007918 */ /* 0x000fc80000000000 */
[----:B------:R0:W-:Y:S04]  /*85d40*/  STL.64 [R1+0x620], R16 ;  /* 0x0006201001007387 */ /* 0x0001e80000100a00 */
[----:B------:R-:W-:Y:S04]  /*85d50*/  STL.64 [R1+0x628], R18 ;  /* 0x0006281201007387 */ /* 0x000fe80000100a00 */
[----:B-1----:R-:W3:Y:S01]  /*85d60*/  LDL.LU.64 R26, [R1+0xaae8] ;  /* 0x00aae800011a7983 */ /* 0x002ee20000300a00 */
[----:B0-----:R-:W-:Y:S02]  /*85d70*/  IMAD.MOV.U32 R17, RZ, RZ, R24 ;  /* 0x000000ffff117224 */ /* 0x001fe400078e0018 */
[----:B------:R-:W-:-:S02]  /*85d80*/  IMAD.MOV.U32 R16, RZ, RZ, R25 ;  /* 0x000000ffff107224 */ /* 0x000fc400078e0019 */
[----:B------:R-:W4:Y:S02]  /*85d90*/  LDL.LU.64 R24, [R1+0xaae0] ;  /* 0x00aae00001187983 */ /* 0x000f240000300a00 */
[----:B----4-:R-:W-:-:S15]  /*85da0*/  HMMA.16816.F32.BF16 R12, R4, R24, R12 ;  /* 0x00000018040c723c */ /* 0x010fde000004180c */
[----:B------:R-:W-:-:S04]  /*85db0*/  NOP ;  /* 0x0000000000007918 */ /* 0x000fc80000000000 */
[----:B------:R-:W-:Y:S04]  /*85dc0*/  STL.64 [R1+0x610], R12 ;  /* 0x0006100c01007387 */ /* 0x000fe80000100a00 */
[----:B------:R0:W-:Y:S04]  /*85dd0*/  STL.64 [R1+0x618], R14 ;  /* 0x0006180e01007387 */ /* 0x0001e80000100a00 */
[----:B0-----:R-:W4:Y:S04]  /*85de0*/  LDL.LU.64 R14, [R1+0xaad8] ;  /* 0x00aad800010e7983 */ /* 0x001f280000300a00 */
[----:B------:R-:W2:Y:S04]  /*85df0*/  LDL.LU.64 R12, [R1+0xaad0] ;  /* 0x00aad000010c7983 */ /* 0x000ea80000300a00 */
[----:B---3--:R-:W-:Y:S04]  /*85e00*/  STL.64 [R1+0xa9b8], R26 ;  /* 0x00a9b81a01007387 */ /* 0x008fe80000100a00 */
[----:B------:R0:W-:Y:S04]  /*85e10*/  STL.64 [R1+0xa9b0], R24 ;  /* 0x00a9b01801007387 */ /* 0x0001e80000100a00 */
[----:B0-----:R-:W3:Y:S01]  /*85e20*/  LDL.64 R24, [R1+0x30] ;  /* 0x0000300001187983 */ /* 0x001ee20000100a00 */
[----:B--2---:R-:W-:-:S15]  /*85e30*/  HMMA.16816.F32.BF16 R8, R4, R12, R8 ;  /* 0x0000000c0408723c */ /* 0x004fde0000041808 */
[----:B------:R-:W-:-:S04]  /*85e40*/  NOP ;  /* 0x0000000000007918 */ /* 0x000fc80000000000 */
[----:B------:R-:W-:Y:S04]  /*85e50*/  STL.64 [R1+0x600], R8 ;  /* 0x0006000801007387 */ /* 0x000fe80000100a00 */
[----:B------:R0:W-:Y:S04]  /*85e60*/  STL.64 [R1+0x608], R10 ;  /* 0x0006080a01007387 */ /* 0x0001e80000100a00 */
[----:B0-----:R-:W2:Y:S04]  /*85e70*/  LDL.LU.64 R10, [R1+0xaac8] ;  /* 0x00aac800010a7983 */ /* 0x001ea80000300a00 */
[----:B------:R-:W2:Y:S04]  /*85e80*/  LDL.LU.64 R8, [R1+0xaac0] ;  /* 0x00aac00001087983 */ /* 0x000ea80000300a00 */
[----:B----4-:R-:W-:Y:S04]  /*85e90*/  STL.64 [R1+0xa9c8], R14 ;  /* 0x00a9c80e01007387 */ /* 0x010fe80000100a00 */
[----:B------:R0:W-:Y:S04]  /*85ea0*/  STL.64 [R1+0xa9c0], R12 ;  /* 0x00a9c00c01007387 */ /* 0x0001e80000100a00 */
[----:B0-----:R-:W3:Y:S04]  /*85eb0*/  LDL.LU R12, [R1+0x11c0] ;  /* 0x0011c000010c7983 */ /* 0x001ee80000300800 */
[----:B------:R-:W3:Y:S04]  /*85ec0*/  LDL.LU R13, [R1+0x11c4] ;  /* 0x0011c400010d7983 */ /* 0x000ee80000300800 */
[----:B------:R-:W3:Y:S04]  /*85ed0*/  LDL.LU R14, [R1+0x11c8] ;  /* 0x0011c800010e7983 */ /* 0x000ee80000300800 */
[----:B------:R-:W3:Y:S01]  /*85ee0*/  LDL.LU R15, [R1+0x11cc] ;  /* 0x0011cc00010f7983 */ /* 0x000ee20000300800 */
[----:B--2---:R-:W-:Y:S03]  /*85ef0*/  HMMA.16816.F32.BF16 R20, R4, R8, R20 ;  /* 0x000000080414723c */ /* 0x004fe60000041814 */
[----:B------:R-:W-:Y:S04]  /*85f00*/  STL.64 [R1+0xa9a8], R10 ;  /* 0x00a9a80a01007387 */ /* 0x000fe80000100a00 */
[----:B------:R0:W-:Y:S02]  /*85f10*/  STL.64 [R1+0xa9a0], R8 ;  /* 0x00a9a00801007387 */ /* 0x0001e40000100a00 */
[----:B0-----:R-:W-:-:S02]  /*85f20*/  IMAD.MOV.U32 R8, RZ, RZ, R17 ;  /* 0x000000ffff087224 */ /* 0x001fc400078e0011 */
[----:B------:R-:W-:-:S08]  /*85f30*/  IMAD.MOV.U32 R9, RZ, RZ, R16 ;  /* 0x000000ffff097224 */ /* 0x000fd000078e0010 */
[----:B------:R-:W-:Y:S04]  /*85f40*/  STL.64 [R1+0x5f0], R20 ;  /* 0x0005f01401007387 */ /* 0x000fe80000100a00 */
[----:B------:R-:W-:Y:S04]  /*85f50*/  STL.64 [R1+0x5f8], R22 ;  /* 0x0005f81601007387 */ /* 0x000fe80000100a00 */
[----:B------:R3:W-:Y:S04]  /*85f60*/  STL.64 [R1+0xaa88], R8 ;  /* 0x00aa880801007387 */ /* 0x0007e80000100a00 */
[----:B------:R-:W2:Y:S04]  /*85f70*/  LDL.LU R16, [R1+0x5e0] ;  /* 0x0005e00001107983 */ /* 0x000ea80000300800 */
[----:B------:R-:W2:Y:S04]  /*85f80*/  LDL.LU R17, [R1+0x5e4] ;  /* 0x0005e40001117983 */ /* 0x000ea80000300800 */
[----:B------:R-:W4:Y:S04]  /*85f90*/  LDL.LU R18, [R1+0x5e8] ;  /* 0x0005e80001127983 */ /* 0x000f280000300800 */
[----:B------:R-:W4:Y:S04]  /*85fa0*/  LDL.LU R19, [R1+0x5ec] ;  /* 0x0005ec0001137983 */ /* 0x000f280000300800 */
[----:B------:R-:W0:Y:S01]  /*85fb0*/  LDSM.16.MT88.4 R20, [R0+UR5+0x8200] ;  /* 0x008200050014783b */ /* 0x000e220008004200 */
[----:B---3--:R-:W-:Y:S03]  /*85fc0*/  HMMA.16816.F32.BF16 R8, R4, R24, R12 ;  /* 0x000000180408723c */ /* 0x008fe6000004180c */
[----:B----4-:R-:W-:Y:S04]  /*85fd0*/  STL.64 [R1+0xaa00], R18 ;  /* 0x00aa001201007387 */ /* 0x010fe80000100a00 */
[----:B--2---:R1:W-:Y:S02]  /*85fe0*/  STL.64 [R1+0xa9f8], R16 ;  /* 0x00a9f81001007387 */ /* 0x0043e40000100a00 */
[----:B-1----:R-:W-:-:S02]  /*85ff0*/  IMAD.MOV.U32 R16, RZ, RZ, R3 ;  /* 0x000000ffff107224 */ /* 0x002fc400078e0003 */
[----:B------:R-:W-:-:S05]  /*86000*/  IMAD.MOV.U32 R17, RZ, RZ, R2 ;  /* 0x000000ffff117224 */ /* 0x000fca00078e0002 */
[----:B------:R-:W-:Y:S04]  /*86010*/  STL.64 [R1+0xaa10], R16 ;  /* 0x00aa101001007387 */ /* 0x000fe80000100a00 */
[----:B0-----:R-:W-:Y:S04]  /*86020*/  STL.64 [R1+0xa8f8], R22 ;  /* 0x00a8f81601007387 */ /* 0x001fe80000100a00 */
[----:B------:R0:W-:Y:S04]  /*86030*/  STL.64 [R1+0xa8f0], R20 ;  /* 0x00a8f01401007387 */ /* 0x0001e80000100a00 */
[----:B0-----:R-:W2:Y:S04]  /*86040*/  LDL.64 R20, [R1+0xd0] ;  /* 0x0000d00001147983 */ /* 0x001ea80000100a00 */
[----:B--2---:R0:W-:Y:S04]  /*86050*/  STL.64 [R1+0xaa30], R20 ;  /* 0x00aa301401007387 */ /* 0x0041e80000100a00 */
[----:B------:R-:W-:Y:S04]  /*86060*/  STL.64 [R1+0xd60], R8 ;  /* 0x000d600801007387 */ /* 0x000fe80000100a00 */
[----:B------:R-:W-:Y:S04]  /*86070*/  STL.64 [R1+0xd68], R10 ;  /* 0x000d680a01007387 */ /* 0x000fe80000100a00 */
[----:B------:R-:W2:Y:S04]  /*86080*/  LDL R16, [R1+0xf0] ;  /* 0x0000f00001107983 */ /* 0x000ea80000100800 */
[----:B------:R-:W2:Y:S01]  /*86090*/  LDL R17, [R1+0xf4] ;  /* 0x0000f40001117983 */ /* 0x000ea20000100800 */
[----:B------:R-:W-:-:S02]  /*860a0*/  IMAD.MOV.U32 R3, RZ, RZ, R24 ;  /* 0x000000ffff037224 */ /* 0x000fc400078e0018 */
[----:B------:R-:W-:Y:S02]  /*860b0*/  IMAD.MOV.U32 R2, RZ, RZ, R25 ;  /* 0x000000ffff027224 */ /* 0x000fe400078e0019 */
[----:B------:R-:W-:Y:S02]  /*860c0*/  IMAD.MOV.U32 R24, RZ, RZ, R28 ;  /* 0x000000ffff187224 */ /* 0x000fe400078e001c */
[----:B------:R-:W-:Y:S01]  /*860d0*/  IMAD.MOV.U32 R25, RZ, RZ, R29 ;  /* 0x000000ffff197224 */ /* 0x000fe200078e001d */
[----:B--2---:R-:W-:Y:S04]  /*860e0*/  STL.64 [R1+0xaa28], R16 ;  /* 0x00aa281001007387 */ /* 0x004fe80000100a00 */
[----:B------:R-:W2:Y:S04]  /*860f0*/  LDL.LU R28, [R1+0xaabc] ;  /* 0x00aabc00011c7983 */ /* 0x000ea80000300800 */
[----:B------:R-:W3:Y:S04]  /*86100*/  LDL.LU R29, [R1+0xaab8] ;  /* 0x00aab800011d7983 */ /* 0x000ee80000300800 */
[----:B0-----:R-:W4:Y:S04]  /*86110*/  LDL.LU R20, [R1+0xd00] ;  /* 0x000d000001147983 */ /* 0x001f280000300800 */
[----:B------:R-:W4:Y:S04]  /*86120*/  LDL.LU R21, [R1+0xd04] ;  /* 0x000d040001157983 */ /* 0x000f280000300800 */
[----:B------:R-:W2:Y:S04]  /*86130*/  LDL.LU R22, [R1+0xd08] ;  /* 0x000d080001167983 */ /* 0x000ea80000300800 */
[----:B------:R-:W2:Y:S04]  /*86140*/  LDL.LU R23, [R1+0xd0c] ;  /* 0x000d0c0001177983 */ /* 0x000ea80000300800 */
[----:B--2---:R-:W-:Y:S04]  /*86150*/  STL.64 [R1+0xaa40], R22 ;  /* 0x00aa401601007387 */ /* 0x004fe80000100a00 */
[----:B----4-:R3:W-:Y:S02]  /*86160*/  STL.64 [R1+0xaa38], R20 ;  /* 0x00aa381401007387 */ /* 0x0107e40000100a00 */
[----:B---3--:R-:W-:-:S02]  /*86170*/  IMAD.MOV.U32 R20, RZ, RZ, R29 ;  /* 0x000000ffff147224 */ /* 0x008fc400078e001d */
[----:B------:R-:W-:Y:S01]  /*86180*/  IMAD.MOV.U32 R21, RZ, RZ, R28 ;  /* 0x000000ffff157224 */ /* 0x000fe200078e001c */
[----:B------:R-:W2:Y:S04]  /*86190*/  LDL.LU R29, [R1+0xaab4] ;  /* 0x00aab400011d7983 */ /* 0x000ea80000300800 */
[----:B------:R-:W3:Y:S04]  /*861a0*/  LDL.LU R28, [R1+0xaab0] ;  /* 0x00aab000011c7983 */ /* 0x000ee80000300800 */
[----:B------:R0:W-:Y:S04]  /*861b0*/  STL.64 [R1+0xaa50], R20 ;  /* 0x00aa501401007387 */ /* 0x0001e80000100a00 */
[----:B0-----:R-:W4:Y:S04]  /*861c0*/  LDL.64 R20, [R1+0x120] ;  /* 0x0001200001147983 */ /* 0x001f280000100a00 */
[----:B----4-:R-:W-:Y:S04]  /*861d0*/  STL.64 [R1+0xaa68], R20 ;  /* 0x00aa681401007387 */ /* 0x010fe80000100a00 */
[----:B------:R-:W4:Y:S04]  /*861e0*/  LDL.64 R16, [R1+0x100] ;  /* 0x0001000001107983 */ /* 0x000f280000100a00 */
[----:B----4-:R0:W-:Y:S04]  /*861f0*/  STL.64 [R1+0xaa48], R16 ;  /* 0x00aa481001007387 */ /* 0x0101e80000100a00 */
[----:B0-----:R-:W4:Y:S04]  /*86200*/  LDL.LU R16, [R1+0xd10] ;  /* 0x000d100001107983 */ /* 0x001f280000300800 */
[----:B------:R-:W4:Y:S04]  /*86210*/  LDL.LU R17, [R1+0xd14] ;  /* 0x000d140001117983 */ /* 0x000f280000300800 */
[----:B------:R-:W4:Y:S04]  /*86220*/  LDL.LU R18, [R1+0xd18] ;  /* 0x000d180001127983 */ /* 0x000f280000300800 */
[----:B------:R-:W4:Y:S01]  /*86230*/  LDL.LU R19, [R1+0xd1c] ;  /* 0x000d1c0001137983 */ /* 0x000f220000300800 */
[----:B---3--:R-:W-:-:S02]  /*86240*/  IMAD.MOV.U32 R20, RZ, RZ, R28 ;  /* 0x000000ffff147224 */ /* 0x008fc400078e001c */
[----:B--2---:R-:W-:Y:S01]  /*86250*/  IMAD.MOV.U32 R21, RZ, RZ, R29 ;  /* 0x000000ffff157224 */ /* 0x004fe200078e001d */
        /* <DEDUP_REMOVED lines=9> */
[----:B------:R-:W2:Y:S04]  /*862f0*/  LDL.LU R8, [R1+0xd40] ;  /* 0x000d400001087983 */ /* 0x000ea80000300800 */
[----:B------:R-:W2:Y:S04]  /*86300*/  LDL.LU R9, [R1+0xd44] ;  /* 0x000d440001097983 */ /* 0x000ea80000300800 */
[----:B------:R-:W2:Y:S04]  /*86310*/  LDL.LU R10, [R1+0xd48] ;  /* 0x000d4800010a7983 */ /* 0x000ea80000300800 */
[----:B------:R-:W2:Y:S04]  /*86320*/  LDL.LU R11, [R1+0xd4c] ;  /* 0x000d4c00010b7983 */ /* 0x000ea80000300800 */
[----:B--2---:R-:W-:Y:S04]  /*86330*/  STL.64 [R1+0xaa98], R10 ;  /* 0x00aa980a01007387 */ /* 0x004fe80000100a00 */
[----:B------:R-:W-:Y:S04]  /*86340*/  STL.64 [R1+0xaa90], R8 ;  /* 0x00aa900801007387 */ /* 0x000fe80000100a00 */
[----:B------:R-:W2:Y:S04]  /*86350*/  LDL.64 R20, [R1+0x140] ;  /* 0x0001400001147983 */ /* 0x000ea80000100a00 */
[----:B--2---:R0:W-:Y:S04]  /*86360*/  STL.64 [R1+0xaaa0], R20 ;  /* 0x00aaa01401007387 */ /* 0x0041e80000100a00 */
[----:B0-----:R-:W2:Y:S04]  /*86370*/  LDL.LU R20, [R1+0xd50] ;  /* 0x000d500001147983 */ /* 0x001ea80000300800 */
[----:B------:R-:W2:Y:S04]  /*86380*/  LDL.LU R21, [R1+0xd54] ;  /* 0x000d540001157983 */ /* 0x000ea80000300800 */
[----:B------:R-:W2:Y:S04]  /*86390*/  LDL.LU R22, [R1+0xd58] ;  /* 0x000d580001167983 */ /* 0x000ea80000300800 */
[----:B------:R-:W2:Y:S04]  /*863a0*/  LDL.LU R23, [R1+0xd5c] ;  /* 0x000d5c0001177983 */ /* 0x000ea80000300800 */
[----:B------:R-:W-:Y:S04]  /*863b0*/  STL.64 [R1+0xaa78], R18 ;  /* 0x00aa781201007387 */ /* 0x000fe80000100a00 */
[----:B----4-:R0:W-:Y:S04]  /*863c0*/  STL.64 [R1+0xaa70], R16 ;  /* 0x00aa701001007387 */ /* 0x0101e80000100a00 */
[----:B0-----:R-:W4:Y:S04]  /*863d0*/  LDL.LU R16, [R1+0xd30] ;  /* 0x000d300001107983 */ /* 0x001f280000300800 */
[----:B------:R-:W4:Y:S04]  /*863e0*/  LDL.LU R17, [R1+0xd34] ;  /* 0x000d340001117983 */ /* 0x000f280000300800 */
[----:B------:R-:W4:Y:S04]  /*863f0*/  LDL.LU R18, [R1+0xd38] ;  /* 0x000d380001127983 */ /* 0x000f280000300800 */
[----:B------:R-:W4:Y:S04]  /*86400*/  LDL.LU R19, [R1+0xd3c] ;  /* 0x000d3c0001137983 */ /* 0x000f280000300800 */
[----:B------:R0:W-:Y:S04]  /*86410*/  STL.64 [R1+0xa9d0], R24 ;  /* 0x00a9d01801007387 */ /* 0x0001e80000100a00 */
[----:B0-----:R-:W2:Y:S04]  /*86420*/  LDL.64 R24, [R1+0x20] ;  /* 0x0000200001187983 */ /* 0x001ea80000100a00 */
[----:B--2---:R0:W-:Y:S04]  /*86430*/  STL.64 [R1+0xaa08], R24 ;  /* 0x00aa081801007387 */ /* 0x0041e80000100a00 */
[----:B0-----:R-:W2:Y:S04]  /*86440*/  LDL.LU R24, [R1+0xce0] ;  /* 0x000ce00001187983 */ /* 0x001ea80000300800 */
[----:B------:R-:W2:Y:S04]  /*86450*/  LDL.LU R25, [R1+0xce4] ;  /* 0x000ce40001197983 */ /* 0x000ea80000300800 */
[----:B------:R-:W2:Y:S04]  /*86460*/  LDL.LU R26, [R1+0xce8] ;  /* 0x000ce800011a7983 */ /* 0x000ea80000300800 */
[----:B------:R-:W2:Y:S01]  /*86470*/  LDL.LU R27, [R1+0xcec] ;  /* 0x000cec00011b7983 */ /* 0x000ea20000300800 */
[----:B---3--:R-:W-:-:S02]  /*86480*/  IMAD.MOV.U32 R8, RZ, RZ, R29 ;  /* 0x000000ffff087224 */ /* 0x008fc400078e001d */
[----:B------:R-:W-:Y:S01]  /*86490*/  IMAD.MOV.U32 R9, RZ, RZ, R28 ;  /* 0x000000ffff097224 */ /* 0x000fe200078e001c */
        /* <DEDUP_REMOVED lines=15> */
[----:B------:R-:W2:Y:S04]  /*86590*/  LDL.LU R14, [R1+0x568] ;  /* 0x00056800010e7983 */ /* 0x000ea80000300800 */
[----:B------:R-:W2:Y:S04]  /*865a0*/  LDL.LU R15, [R1+0x56c] ;  /* 0x00056c00010f7983 */ /* 0x000ea80000300800 */
[----:B------:R-:W3:Y:S04]  /*865b0*/  LDL.LU.64 R20, [R1+0xaaa0] ;  /* 0x00aaa00001147983 */ /* 0x000ee80000300a00 */
[----:B------:R-:W-:Y:S04]  /*865c0*/  STL.64 [R1+0xd50], R8 ;  /* 0x000d500801007387 */ /* 0x000fe80000100a00 */
[----:B------:R0:W-:Y:S04]  /*865d0*/  STL.64 [R1+0xd58], R10 ;  /* 0x000d580a01007387 */ /* 0x0001e80000100a00 */
[----:B0-----:R-:W3:Y:S04]  /*865e0*/  LDL.LU.64 R10, [R1+0xaa98] ;  /* 0x00aa9800010a7983 */ /* 0x001ee80000300a00 */
[----:B------:R-:W3:Y:S02]  /*865f0*/  LDL.LU.64 R8, [R1+0xaa90] ;  /* 0x00aa900001087983 */ /* 0x000ee40000300a00 */
[----:B---3--:R-:W-:-:S15]  /*86600*/  HMMA.16816.F32.BF16 R8, R4, R20, R8 ;  /* 0x000000140408723c */ /* 0x008fde0000041808 */
[----:B------:R-:W-:-:S04]  /*86610*/  NOP ;  /* 0x0000000000007918 */ /* 0x000fc80000000000 */
[----:B------:R0:W-:Y:S04]  /*86620*/  STL.64 [R1+0xd40], R8 ;  /* 0x000d400801007387 */ /* 0x0001e80000100a00 */
[----:B------:R1:W-:Y:S04]  /*86630*/  STL.64 [R1+0xd48], R10 ;  /* 0x000d480a01007387 */ /* 0x0003e80000100a00 */
[----:B0-----:R-:W3:Y:S01]  /*86640*/  LDL.LU.64 R8, [R1+0xaa88] ;  /* 0x00aa880001087983 */ /* 0x001ee20000300a00 */
[----:B-1----:R-:W-:Y:S02]  /*86650*/  IMAD.MOV.U32 R11, RZ, RZ, R20 ;  /* 0x000000ffff0b7224 */ /* 0x002fe400078e0014 */
[----:B------:R-:W-:-:S02]  /*86660*/  IMAD.MOV.U32 R10, RZ, RZ, R21 ;  /* 0x000000ffff0a7224 */ /* 0x000fc400078e0015 */
[----:B------:R-:W4:Y:S02]  /*86670*/  LDL.LU.64 R20, [R1+0xaa80] ;  /* 0x00aa800001147983 */ /* 0x000f240000300a00 */
        /* <DEDUP_REMOVED lines=20> */
[----:B0-----:R-:W4:Y:S04]  /*867c0*/  LDL.LU.64 R22, [R1+0xaa40] ;  /* 0x00aa400001167983 */ /* 0x001f280000300a00 */
[----:B------:R-:W4:Y:S02]  /*867d0*/  LDL.LU.64 R20, [R1+0xaa38] ;  /* 0x00aa380001147983 */ /* 0x000f240000300a00 */
        /* <DEDUP_REMOVED lines=22> */
[----:B------:R-:W4:Y:S04]  /*86940*/  LDL.LU.64 R18, [R1+0xa9f0] ;  /* 0x00a9f00001127983 */ /* 0x000f280000300a00 */
[----:B------:R-:W4:-:S13]  /*86950*/  LDL.LU.64 R16, [R1+0xa9e8] ;  /* 0x00a9e80001107983 */ /* 0x000f1a0000300a00 */
[----:B------:R0:W-:Y:S04]  /*86960*/  STL.64 [R1+0x5e0], R4 ;  /* 0x0005e00401007387 */ /* 0x0001e80000100a00 */
[----:B------:R1:W-:Y:S04]  /*86970*/  STL.64 [R1+0x5e8], R6 ;  /* 0x0005e80601007387 */ /* 0x0003e80000100a00 */
[----:B0-----:R-:W3:Y:S04]  /*86980*/  LDL.LU R4, [R1+0x530] ;  /* 0x0005300001047983 */ /* 0x001ee80000300800 */
[----:B------:R-:W3:Y:S04]  /*86990*/  LDL.LU R5, [R1+0x534] ;  /* 0x0005340001057983 */ /* 0x000ee80000300800 */
[----:B-1----:R-:W3:Y:S04]  /*869a0*/  LDL.LU R6, [R1+0x538] ;  /* 0x0005380001067983 */ /* 0x002ee80000300800 */
[----:B------:R-:W3:Y:S04]  /*869b0*/  LDL.LU R7, [R1+0x53c] ;  /* 0x00053c0001077983 */ /* 0x000ee80000300800 */
[----:B------:R2:W-:Y:S02]  /*869c0*/  STL.64 [R1+0xa908], R20 ;  /* 0x00a9081401007387 */ /* 0x0005e40000100a00 */
        /* <DEDUP_REMOVED lines=8> */
[----:B------:R-:W2:Y:S04]  /*86a50*/  LDL.LU.64 R24, [R1+0xa9d0] ;  /* 0x00a9d00001187983 */ /* 0x000ea80000300a00 */
[----:B------:R-:W-:Y:S04]  /*86a60*/  STL.64 [R1+0xa960], R22 ;  /* 0x00a9601601007387 */ /* 0x000fe80000100a00 */
        /* <DEDUP_REMOVED lines=8> */
[----:B--2---:R-:W-:Y:S03]  /*86af0*/  HMMA.16816.F32.BF16 R24, R16, R24, R12 ;  /* 0x000000181018723c */ /* 0x004fe6000004180c */
[----:B------:R-:W2:Y:S04]  /*86b00*/  LDL.LU.64 R14, [R1+0xa9c8] ;  /* 0x00a9c800010e7983 */ /* 0x000ea80000300a00 */
[----:B------:R-:W4:-:S12]  /*86b10*/  LDL.LU.64 R12, [R1+0xa9c0] ;  /* 0x00a9c000010c7983 */ /* 0x000f180000300a00 */
[----:B------:R-:W-:Y:S04]  /*86b20*/  STL.64 [R1+0x550], R24 ;  /* 0x0005501801007387 */ /* 0x000fe80000100a00 */
[----:B------:R0:W-:Y:S04]  /*86b30*/  STL.64 [R1+0x558], R26 ;  /* 0x0005581a01007387 */ /* 0x0001e80000100a00 */
[----:B0-----:R-:W2:Y:S04]  /*86b40*/  LDL.LU.64 R26, [R1+0xa9b8] ;  /* 0x00a9b800011a7983 */ /* 0x001ea80000300a00 */
[----:B------:R-:W2:Y:S01]  /*86b50*/  LDL.LU.64 R24, [R1+0xa9b0] ;  /* 0x00a9b00001187983 */ /* 0x000ea20000300a00 */
[----:B---3--:R-:W-:Y:S03]  /*86b60*/  HMMA.16816.F32.BF16 R20, R16, R8, R20 ;  /* 0x000000081014723c */ /* 0x008fe60000041814 */
[----:B------:R-:W4:-:S15]  /*86b70*/  LDL.LU R8, [R1+0x520] ;  /* 0x0005200001087983 */ /* 0x000f1e0000300800 */
[----:B------:R-:W-:Y:S01]  /*86b80*/  NOP ;  /* 0x0000000000007918 */ /* 0x000fe20000000000 */
[----:B------:R0:W-:Y:S04]  /*86b90*/  STL.64 [R1+0x540], R20 ;  /* 0x0005401401007387 */ /* 0x0001e80000100a00 */
[----:B------:R-:W-:Y:S04]  /*86ba0*/  STL.64 [R1+0x548], R22 ;  /* 0x0005481601007387 */ /* 0x000fe80000100a00 */
[----:B------:R-:W4:Y:S04]  /*86bb0*/  LDL.LU R9, [R1+0x524] ;  /* 0x0005240001097983 */ /* 0x000f280000300800 */
[----:B------:R-:W4:Y:S04]  /*86bc0*/  LDL.LU R10, [R1+0x528] ;  /* 0x00052800010a7983 */ /* 0x000f280000300800 */
[----:B------:R-:W4:Y:S04]  /*86bd0*/  LDL.LU R11, [R1+0x52c] ;  /* 0x00052c00010b7983 */ /* 0x000f280000300800 */
[----:B0-----:R-:W3:Y:S04]  /*86be0*/  LDL.64 R20, [R1+0x150] ;  /* 0x0001500001147983 */ /* 0x001ee80000100a00 */
[----:B---3--:R2:W-:Y:S02]  /*86bf0*/  STL.64 [R1+0xa988], R20 ;  /* 0x00a9881401007387 */ /* 0x0085e40000100a00 */
[----:B--2---:R-:W-:Y:S02]  /*86c00*/  HMMA.16816.F32.BF16 R20, R16, R24, R4 ;  /* 0x000000181014723c */ /* 0x004fe40000041804 */
[----:B------:R-:W2:-:S15]  /*86c10*/  LDL.LU R4, [R1+0x510] ;  /* 0x0005100001047983 */ /* 0x000e9e0000300800 */
[----:B------:R-:W-:Y:S02]  /*86c20*/  NOP ;  /* 0x0000000000007918 */ /* 0x000fe40000000000 */
[----:B------:R-:W-:Y:S04]  /*86c30*/  STL.64 [R1+0x530], R20 ;  /* 0x0005301401007387 */ /* 0x000fe80000100a00 */
[----:B------:R-:W-:Y:S04]  /*86c40*/  STL.64 [R1+0x538], R22 ;  /* 0x0005381601007387 */ /* 0x000fe80000100a00 */
[----:B------:R-:W2:Y:S04]  /*86c50*/  LDL.LU R5, [R1+0x514] ;  /* 0x0005140001057983 */ /* 0x000ea80000300800 */
[----:B------:R-:W2:Y:S04]  /*86c60*/  LDL.LU R6, [R1+0x518] ;  /* 0x0005180001067983 */ /* 0x000ea80000300800 */
[----:B------:R-:W2:Y:S04]  /*86c70*/  LDL.LU R7, [R1+0x51c] ;  /* 0x00051c0001077983 */ /* 0x000ea80000300800 */
[----:B------:R-:W-:Y:S04]  /*86c80*/  STL.64 [R1+0xa8b8], R26 ;  /* 0x00a8b81a01007387 */ /* 0x000fe80000100a00 */
[----:B------:R0:W-:Y:S02]  /*86c90*/  STL.64 [R1+0xa8b0], R24 ;  /* 0x00a8b01801007387 */ /* 0x0001e40000100a00 */
[----:B0-----:R-:W-:-:S02]  /*86ca0*/  IMAD.MOV.U32 R24, RZ, RZ, R29 ;  /* 0x000000ffff187224 */ /* 0x001fc400078e001d */
[----:B------:R-:W-:-:S05]  /*86cb0*/  IMAD.MOV.U32 R25, RZ, RZ, R28 ;  /* 0x000000ffff197224 */ /* 0x000fca00078e001c */
[----:B------:R0:W-:Y:S04]  /*86cc0*/  STL.64 [R1+0xa968], R24 ;  /* 0x00a9681801007387 */ /* 0x0001e80000100a00 */
[----:B0-----:R-:W3:Y:S04]  /*86cd0*/  LDL.LU R24, [R1+0x4e0] ;  /* 0x0004e00001187983 */ /* 0x001ee80000300800 */
[----:B------:R-:W3:Y:S04]  /*86ce0*/  LDL.LU R25, [R1+0x4e4] ;  /* 0x0004e40001197983 */ /* 0x000ee80000300800 */
[----:B------:R-:W2:Y:S04]  /*86cf0*/  LDL.LU R26, [R1+0x4e8] ;  /* 0x0004e800011a7983 */ /* 0x000ea80000300800 */
[----:B------:R-:W2:Y:S01]  /*86d00*/  LDL.LU R27, [R1+0x4ec] ;  /* 0x0004ec00011b7983 */ /* 0x000ea20000300800 */
[----:B----4-:R-:W-:Y:S03]  /*86d10*/  HMMA.16816.F32.BF16 R8, R16, R12, R8 ;  /* 0x0000000c1008723c */ /* 0x010fe60000041808 */
        /* <DEDUP_REMOVED lines=23> */
[----:B------:R-:W-:Y:S01]  /*86e90*/  IMAD.MOV.U32 R21, RZ, RZ, R2 ;  /* 0x000000ffff157224 */ /* 0x000fe200078e0002 */
[----:B----4-:R-:W-:Y:S01]  /*86ea0*/  HMMA.16816.F32.BF16 R4, R16, R8, R4 ;  /* 0x000000081004723c */ /* 0x010fe20000041804 */
[----:B---3--:R-:W-:Y:S04]  /*86eb0*/  STL.64 [R1+0xa898], R10 ;  /* 0x00a8980a01007387 */ /* 0x008fe80000100a00 */
[----:B------:R0:W-:-:S14]  /*86ec0*/  STL.64 [R1+0xa890], R8 ;  /* 0x00a8900801007387 */ /* 0x0001dc0000100a00 */
[----:B------:R-:W-:Y:S04]  /*86ed0*/  STL.64 [R1+0x510], R4 ;  /* 0x0005100401007387 */ /* 0x000fe80000100a00 */
[----:B------:R-:W-:Y:S04]  /*86ee0*/  STL.64 [R1+0x518], R6 ;  /* 0x0005180601007387 */ /* 0x000fe80000100a00 */
[----:B------:R-:W1:Y:S01]  /*86ef0*/  LDSM.16.MT88.4 R4, [R0+UR5+0x8280] ;  /* 0x008280050004783b */ /* 0x000e620008004200 */
[C---:B--2---:R-:W-:Y:S03]  /*86f00*/  HMMA.16816.F32.BF16 R20, R16.reuse, R20, R24 ;  /* 0x000000141014723c */ /* 0x044fe60000041818 */
[----:B0-----:R-:W2:Y:S04]  /*86f10*/  LDL.64 R8, [R1+0x130] ;  /* 0x0001300001087983 */ /* 0x001ea80000100a00 */
[----:B------:R-:W-:Y:S04]  /*86f20*/  STL [R1+0xa888], R0 ;  /* 0x00a8880001007387 */ /* 0x000fe80000100800 */
[----:B-1----:R-:W-:Y:S04]  /*86f30*/  STL.64 [R1+0xa7d0], R6 ;  /* 0x00a7d00601007387 */ /* 0x002fe80000100a00 */
        /* <DEDUP_REMOVED lines=8> */
[----:B------:R-:W-:Y:S04]  /*86fc0*/  STL.64 [R1+0x508], R22 ;  /* 0x0005081601007387 */ /* 0x000fe80000100a00 */
[----:B0-----:R-:W3:Y:S02]  /*86fd0*/  LDL.LU.64 R20, [R1+0xa988] ;  /* 0x00a9880001147983 */ /* 0x001ee40000300a00 */
[----:B---3--:R-:W-:Y:S01]  /*86fe0*/  HMMA.16816.F32.BF16 R24, R16, R20, R24 ;  /* 0x000000141018723c */ /* 0x008fe20000041818 */
[----:B------:R-:W-:-:S15]  /*86ff0*/  IMAD.MOV.U32 R0, RZ, RZ, R21 ;  /* 0x000000ffff007224 */ /* 0x000fde00078e0015 */
[----:B------:R-:W-:-:S03]  /*87000*/  NOP ;  /* 0x0000000000007918 */ /* 0x000fc60000000000 */
[----:B------:R-:W-:Y:S04]  /*87010*/  STL.64 [R1+0x4f0], R24 ;  /* 0x0004f01801007387 */ /* 0x000fe80000100a00 */
[----:B------:R0:W-:Y:S04]  /*87020*/  STL.64 [R1+0x4f8], R26 ;  /* 0x0004f81a01007387 */ /* 0x0001e80000100a00 */
[----:B0-----:R-:W3:Y:S04]  /*87030*/  LDL.LU.64 R26, [R1+0xa980] ;  /* 0x00a98000011a7983 */ /* 0x001ee80000300a00 */
[----:B------:R-:W3:Y:S04]  /*87040*/  LDL.LU.64 R24, [R1+0xa978] ;  /* 0x00a9780001187983 */ /* 0x000ee80000300a00 */
[----:B------:R-:W3:Y:S01]  /*87050*/  LDL.LU.64 R20, [R1+0xa970] ;  /* 0x00a9700001147983 */ /* 0x000ee20000300a00 */
[----:B--2---:R-:W-:Y:S01]  /*87060*/  HMMA.16816.F32.BF16 R4, R16, R8, R4 ;  /* 0x000000081004723c */ /* 0x004fe20000041804 */
[----:B------:R-:W-:-:S02]  /*87070*/  IMAD.MOV.U32 R2, RZ, RZ, R9 ;  /* 0x000000ffff027224 */ /* 0x000fc400078e0009 */
[----:B------:R-:W-:-:S05]  /*87080*/  IMAD.MOV.U32 R3, RZ, RZ, R8 ;  /* 0x000000ffff037224 */ /* 0x000fca00078e0008 */
[----:B---3--:R-:W-:Y:S01]  /*87090*/  HMMA.16816.F32.BF16 R20, R16, R20, R24 ;  /* 0x000000141014723c */ /* 0x008fe20000041818 */
[----:B------:R-:W2:-:S15]  /*870a0*/  LDL.LU.64 R24, [R1+0xa968] ;  /* 0x00a9680001187983 */ /* 0x000e9e0000300a00 */
[----:B------:R-:W-:-:S03]  /*870b0*/  NOP ;  /* 0x0000000000007918 */ /* 0x000fc60000000000 */
[----:B------:R-:W-:Y:S04]  /*870c0*/  STL.64 [R1+0x4e0], R20 ;  /* 0x0004e01401007387 */ /* 0x000fe80000100a00 */
[----:B------:R0:W-:Y:S04]  /*870d0*/  STL.64 [R1+0x4e8], R22 ;  /* 0x0004e81601007387 */ /* 0x0001e80000100a00 */
[----:B0-----:R-:W3:Y:S04]  /*870e0*/  LDL.LU.64 R22, [R1+0xa960] ;  /* 0x00a9600001167983 */ /* 0x001ee80000300a00 */
[----:B------:R-:W4:Y:S04]  /*870f0*/  LDL.LU.64 R20, [R1+0xa958] ;  /* 0x00a9580001147983 */ /* 0x000f280000300a00 */
[----:B------:R-:W-:Y:S04]  /*87100*/  STL.64 [R1+0x4d0], R4 ;  /* 0x0004d00401007387 */ /* 0x000fe80000100a00 */
[----:B------:R2:W-:Y:S04]  /*87110*/  STL.64 [R1+0x4d8], R6 ;  /* 0x0004d80601007387 */ /* 0x0005e80000100a00 */
[----:B------:R-:W-:Y:S04]  /*87120*/  STL [R1+0xa874], R2 ;  /* 0x00a8740201007387 */ /* 0x000fe80000100800 */
[----:B------:R-:W-:Y:S01]  /*87130*/  STL [R1+0xa870], R3 ;  /* 0x00a8700301007387 */ /* 0x000fe20000100800 */
[----:B--2---:R-:W-:Y:S03]  /*87140*/  HMMA.16816.F32.BF16 R4, R16, R24, R12 ;  /* 0x000000181004723c */ /* 0x004fe6000004180c */
[----:B------:R-:W2:Y:S04]  /*87150*/  LDL.64 R24, [R1] ;  /* 0x0000000001187983 */ /* 0x000ea80000100a00 */
[----:B--2---:R-:W-:-:S12]  /*87160*/  STL.64 [R1+0xa8d0], R24 ;  /* 0x00a8d01801007387 */ /* 0x004fd80000100a00 */
[----:B------:R0:W-:Y:S04]  /*87170*/  STL.64 [R1+0x4c0], R4 ;  /* 0x0004c00401007387 */ /* 0x0001e80000100a00 */
[----:B------:R1:W-:Y:S04]  /*87180*/  STL.64 [R1+0x4c8], R6 ;  /* 0x0004c80601007387 */ /* 0x0003e80000100a00 */
[----:B------:R-:W2:Y:S04]  /*87190*/  LDL.LU R12, [R1+0x3d0] ;  /* 0x0003d000010c7983 */ /* 0x000ea80000300800 */
[----:B------:R-:W2:Y:S04]  /*871a0*/  LDL.LU R13, [R1+0x3d4] ;  /* 0x0003d400010d7983 */ /* 0x000ea80000300800 */
[----:B------:R-:W2:Y:S04]  /*871b0*/  LDL.LU R14, [R1+0x3d8] ;  /* 0x0003d800010e7983 */ /* 0x000ea80000300800 */
[----:B------:R-:W2:Y:S04]  /*871c0*/  LDL.LU R15, [R1+0x3dc] ;  /* 0x0003dc00010f7983 */ /* 0x000ea80000300800 */
[----:B0-----:R-:W2:Y:S04]  /*871d0*/  LDL.LU R4, [R1+0x3f0] ;  /* 0x0003f00001047983 */ /* 0x001ea80000300800 */
[----:B------:R-:W2:Y:S04]  /*871e0*/  LDL.LU R5, [R1+0x3f4] ;  /* 0x0003f40001057983 */ /* 0x000ea80000300800 */
[----:B-1----:R-:W2:Y:S04]  /*871f0*/  LDL.LU R6, [R1+0x3f8] ;  /* 0x0003f80001067983 */ /* 0x002ea80000300800 */
[----:B------:R-:W2:Y:S04]  /*87200*/  LDL.LU R7, [R1+0x3fc] ;  /* 0x0003fc0001077983 */ /* 0x000ea80000300800 */
[----:B--2---:R-:W-:Y:S04]  /*87210*/  STL.64 [R1+0xa8e0], R6 ;  /* 0x00a8e00601007387 */ /* 0x004fe80000100a00 */
[----:B------:R4:W-:Y:S02]  /*87220*/  STL.64 [R1+0xa8d8], R4 ;  /* 0x00a8d80401007387 */ /* 0x0009e40000100a00 */
[----:B----4-:R-:W-:-:S02]  /*87230*/  IMAD.MOV.U32 R4, RZ, RZ, R21 ;  /* 0x000000ffff047224 */ /* 0x010fc400078e0015 */
[----:B------:R-:W-:Y:S02]  /*87240*/  IMAD.MOV.U32 R5, RZ, RZ, R20 ;  /* 0x000000ffff057224 */ /* 0x000fe400078e0014 */
[----:B------:R-:W2:Y:S04]  /*87250*/  LDL.64 R20, [R1+0xe0] ;  /* 0x0000e00001147983 */ /* 0x000ea80000100a00 */
[----:B--2---:R0:W-:Y:S04]  /*87260*/  STL.64 [R1+0xa920], R20 ;  /* 0x00a9201401007387 */ /* 0x0041e80000100a00 */
[----:B0-----:R-:W2:Y:S04]  /*87270*/  LDL.64 R20, [R1+0xf0] ;  /* 0x0000f00001147983 */ /* 0x001ea80000100a00 */
[----:B--2---:R-:W-:Y:S04]  /*87280*/  STL.64 [R1+0xa938], R20 ;  /* 0x00a9381401007387 */ /* 0x004fe80000100a00 */
        /* <DEDUP_REMOVED lines=8> */
[----:B0-----:R-:W3:Y:S04]  /*87310*/  LDL.LU R20, [R1+0x4b0] ;  /* 0x0004b00001147983 */ /* 0x001ee80000300800 */
        /* <DEDUP_REMOVED lines=24> */
[----:B---3--:R0:W-:Y:S04]  /*874a0*/  STL.64 [R1+0xa8e8], R24 ;  /* 0x00a8e81801007387 */ /* 0x0081e80000100a00 */
[----:B0-----:R-:W3:Y:S04]  /*874b0*/  LDL.LU R24, [R1+0x400] ;  /* 0x0004000001187983 */ /* 0x001ee80000300800 */
[----:B------:R-:W3:Y:S04]  /*874c0*/  LDL.LU R25, [R1+0x404] ;  /* 0x0004040001197983 */ /* 0x000ee80000300800 */
[----:B------:R-:W3:Y:S04]  /*874d0*/  LDL.LU R26, [R1+0x408] ;  /* 0x00040800011a7983 */ /* 0x000ee80000300800 */
[----:B------:R-:W3:Y:S04]  /*874e0*/  LDL.LU R27, [R1+0x40c] ;  /* 0x00040c00011b7983 */ /* 0x000ee80000300800 */
[----:B------:R-:W-:Y:S04]  /*874f0*/  STL.64 [R1+0xa8c8], R14 ;  /* 0x00a8c80e01007387 */ /* 0x000fe80000100a00 */
[----:B------:R0:W-:Y:S04]  /*87500*/  STL.64 [R1+0xa8c0], R12 ;  /* 0x00a8c00c01007387 */ /* 0x0001e80000100a00 */
[----:B0-----:R-:W4:Y:S04]  /*87510*/  LDL.LU R12, [R1+0x3e0] ;  /* 0x0003e000010c7983 */ /* 0x001f280000300800 */
[----:B------:R-:W4:Y:S04]  /*87520*/  LDL.LU R13, [R1+0x3e4] ;  /* 0x0003e400010d7983 */ /* 0x000f280000300800 */
[----:B------:R-:W4:Y:S04]  /*87530*/  LDL.LU R14, [R1+0x3e8] ;  /* 0x0003e800010e7983 */ /* 0x000f280000300800 */
[----:B------:R-:W4:Y:S04]  /*87540*/  LDL.LU R15, [R1+0x3ec] ;  /* 0x0003ec00010f7983 */ /* 0x000f280000300800 */
[----:B------:R0:W-:Y:S04]  /*87550*/  STL.64 [R1+0x4b0], R20 ;  /* 0x0004b01401007387 */ /* 0x0001e80000100a00 */
[----:B------:R2:W-:Y:S04]  /*87560*/  STL.64 [R1+0x4b8], R22 ;  /* 0x0004b81601007387 */ /* 0x0005e80000100a00 */
[----:B0-----:R-:W2:Y:S01]  /*87570*/  LDL.LU.64 R20, [R1+0xa950] ;  /* 0x00a9500001147983 */ /* 0x001ea20000300a00 */
[----:B------:R-:W-:-:S02]  /*87580*/  IMAD.MOV.U32 R29, RZ, RZ, R8 ;  /* 0x000000ffff1d7224 */ /* 0x000fc400078e0008 */
[----:B------:R-:W-:Y:S01]  /*87590*/  IMAD.MOV.U32 R28, RZ, RZ, R9 ;  /* 0x000000ffff1c7224 */ /* 0x000fe200078e0009 */
[----:B------:R-:W3:Y:S04]  /*875a0*/  LDL.LU R8, [R1+0x3c0] ;  /* 0x0003c00001087983 */ /* 0x000ee80000300800 */
[----:B------:R-:W3:Y:S04]  /*875b0*/  LDL.LU R9, [R1+0x3c4] ;  /* 0x0003c40001097983 */ /* 0x000ee80000300800 */
[----:B------:R-:W3:Y:S04]  /*875c0*/  LDL.LU R10, [R1+0x3c8] ;  /* 0x0003c800010a7983 */ /* 0x000ee80000300800 */
[----:B------:R-:W3:Y:S04]  /*875d0*/  LDL.LU R11, [R1+0x3cc] ;  /* 0x0003cc00010b7983 */ /* 0x000ee80000300800 */
        /* <DEDUP_REMOVED lines=29> */
[----:B------:R-:W3:Y:S01]  /*877b0*/  LDL.LU.64 R4, [R1+0xa900] ;  /* 0x00a9000001047983 */ /* 0x000ee20000300a00 */
[----:B------:R-:W-:-:S02]  /*877c0*/  IMAD.MOV.U32 R3, RZ, RZ, R20 ;  /* 0x000000ffff037224 */ /* 0x000fc400078e0014 */
[----:B------:R-:W-:-:S14]  /*877d0*/  IMAD.MOV.U32 R2, RZ, RZ, R21 ;  /* 0x000000ffff027224 */ /* 0x000fdc00078e0015 */
[----:B------:R0:W-:Y:S04]  /*877e0*/  STL.64 [R1+0x480], R16 ;  /* 0x0004801001007387 */ /* 0x0001e80000100a00 */
[----:B------:R1:W-:Y:S04]  /*877f0*/  STL.64 [R1+0x488], R18 ;  /* 0x0004881201007387 */ /* 0x0003e80000100a00 */
[----:B------:R-:W3:Y:S04]  /*87800*/  LDL.LU.64 R22, [R1+0xa8f8] ;  /* 0x00a8f80001167983 */ /* 0x000ee80000300a00 */
[----:B------:R-:W3:Y:S04]  /*87810*/  LDL.LU.64 R20, [R1+0xa8f0] ;  /* 0x00a8f00001147983 */ /* 0x000ee80000300a00 */
[----:B0-----:R-:W2:Y:S04]  /*87820*/  LDL.LU R16, [R1+0x3b0] ;  /* 0x0003b00001107983 */ /* 0x001ea80000300800 */
[----:B------:R-:W2:Y:S04]  /*87830*/  LDL.LU R17, [R1+0x3b4] ;  /* 0x0003b40001117983 */ /* 0x000ea80000300800 */
[----:B-1----:R-:W2:Y:S04]  /*87840*/  LDL.LU R18, [R1+0x3b8] ;  /* 0x0003b80001127983 */ /* 0x002ea80000300800 */
[----:B------:R-:W2:Y:S01]  /*87850*/  LDL.LU R19, [R1+0x3bc] ;  /* 0x0003bc0001137983 */ /* 0x000ea20000300800 */
[----:B---3--:R-:W-:Y:S03]  /*87860*/  HMMA.16816.F32.BF16 R4, R20, R4, R24 ;  /* 0x000000041404723c */ /* 0x008fe60000041818 */
[----:B------:R-:W3:-:S15]  /*87870*/  LDL.LU.64 R24, [R1+0xa8e8] ;  /* 0x00a8e80001187983 */ /* 0x000ede0000300a00 */
[----:B------:R-:W-:Y:S01]  /*87880*/  NOP ;  /* 0x0000000000007918 */ /* 0x000fe20000000000 */
        /* <DEDUP_REMOVED lines=9> */
[----:B------:R-:W-:Y:S02]  /*87920*/  IMAD.MOV.U32 R4, RZ, RZ, R25 ;  /* 0x000000ffff047224 */ /* 0x000fe400078e0019 */
[----:B------:R-:W4:Y:S02]  /*87930*/  LDL.LU.64 R24, [R1+0xa8d0] ;  /* 0x00a8d00001187983 */ /* 0x000f240000300a00 */
[----:B----4-:R-:W-:Y:S01]  /*87940*/  HMMA.16816.F32.BF16 R12, R20, R24, R12 ;  /* 0x00000018140c723c */ /* 0x010fe2000004180c */
[----:B-1----:R-:W-:-:S02]  /*87950*/  IMAD.MOV.U32 R7, RZ, RZ, R24 ;  /* 0x000000ffff077224 */ /* 0x002fc400078e0018 */
[----:B------:R-:W-:-:S15]  /*87960*/  IMAD.MOV.U32 R6, RZ, RZ, R25 ;  /* 0x000000ffff067224 */ /* 0x000fde00078e0019 */
[----:B------:R-:W-:Y:S01]  /*87970*/  NOP ;  /* 0x0000000000007918 */ /* 0x000fe20000000000 */
[----:B------:R-:W-:Y:S04]  /*87980*/  STL.64 [R1+0x3e0], R12 ;  /* 0x0003e00c01007387 */ /* 0x000fe80000100a00 */
[----:B------:R0:W-:Y:S04]  /*87990*/  STL.64 [R1+0x3e8], R14 ;  /* 0x0003e80e01007387 */ /* 0x0001e80000100a00 */
[----:B0-----:R-:W3:Y:S04]  /*879a0*/  LDL.LU.64 R14, [R1+0xa8c8] ;  /* 0x00a8c800010e7983 */ /* 0x001ee80000300a00 */
[----:B------:R-:W3:Y:S04]  /*879b0*/  LDL.LU.64 R12, [R1+0xa8c0] ;  /* 0x00a8c000010c7983 */ /* 0x000ee80000300a00 */
[----:B------:R-:W4:Y:S04]  /*879c0*/  LDL.LU.64 R26, [R1+0xa8b8] ;  /* 0x00a8b800011a7983 */ /* 0x000f280000300a00 */
[----:B------:R-:W3:Y:S02]  /*879d0*/  LDL.LU.64 R24, [R1+0xa8b0] ;  /* 0x00a8b00001187983 */ /* 0x000ee40000300a00 */
[----:B---3--:R-:W-:-:S15]  /*879e0*/  HMMA.16816.F32.BF16 R12, R20, R24, R12 ;  /* 0x00000018140c723c */ /* 0x008fde000004180c */
[----:B------:R-:W-:-:S04]  /*879f0*/  NOP ;  /* 0x0000000000007918 */ /* 0x000fc80000000000 */
        /* <DEDUP_REMOVED lines=15> */
[----:B------:R-:W2:Y:S04]  /*87af0*/  LDL.LU.64 R8, [R1+0xa890] ;  /* 0x00a8900001087983 */ /* 0x000ea80000300a00 */
[----:B---3--:R-:W-:Y:S04]  /*87b00*/  STL.64 [R1+0xa778], R14 ;  /* 0x00a7780e01007387 */ /* 0x008fe80000100a00 */
[----:B------:R0:W-:Y:S04]  /*87b10*/  STL.64 [R1+0xa770], R12 ;  /* 0x00a7700c01007387 */ /* 0x0001e80000100a00 */
[----:B0-----:R-:W3:Y:S01]  /*87b20*/  LDL R12, [R1+0x150] ;  /* 0x00015000010c7983 */ /* 0x001ee20000100800 */
[----:B------:R-:W-:-:S03]  /*87b30*/  IMAD.MOV.U32 R13, RZ, RZ, R0 ;  /* 0x000000ffff0d7224 */ /* 0x000fc600078e0000 */
[----:B------:R-:W3:Y:S01]  /*87b40*/  LDL.LU R0, [R1+0xa888] ;  /* 0x00a8880001007983 */ /* 0x000ee20000300800 */
[----:B--2---:R-:W-:Y:S03]  /*87b50*/  HMMA.16816.F32.BF16 R16, R20, R8, R16 ;  /* 0x000000081410723c */ /* 0x004fe60000041810 */
[----:B------:R-:W-:Y:S04]  /*87b60*/  STL.64 [R1+0xa768], R10 ;  /* 0x00a7680a01007387 */ /* 0x000fe80000100a00 */
[----:B------:R0:W-:-:S12]  /*87b70*/  STL.64 [R1+0xa760], R8 ;  /* 0x00a7600801007387 */ /* 0x0001d80000100a00 */
[----:B------:R-:W-:Y:S04]  /*87b80*/  STL.64 [R1+0x3b0], R16 ;  /* 0x0003b01001007387 */ /* 0x000fe80000100a00 */
[----:B------:R-:W-:Y:S04]  /*87b90*/  STL.64 [R1+0x3b8], R18 ;  /* 0x0003b81201007387 */ /* 0x000fe80000100a00 */
[----:B---3--:R-:W1:Y:S04]  /*87ba0*/  LDSM.16.MT88.4 R16, [R0+UR5+0x8300] ;  /* 0x008300050010783b */ /* 0x008e680008004200 */
[----:B0-----:R-:W2:Y:S04]  /*87bb0*/  LDL.LU R8, [R1+0x11a0] ;  /* 0x0011a00001087983 */ /* 0x001ea80000300800 */
[----:B------:R-:W2:Y:S04]  /*87bc0*/  LDL.LU R9, [R1+0x11a4] ;  /* 0x0011a40001097983 */ /* 0x000ea80000300800 */
[----:B------:R-:W2:Y:S04]  /*87bd0*/  LDL.LU R10, [R1+0x11a8] ;  /* 0x0011a800010a7983 */ /* 0x000ea80000300800 */
[----:B------:R-:W2:Y:S04]  /*87be0*/  LDL.LU R11, [R1+0x11ac] ;  /* 0x0011ac00010b7983 */ /* 0x000ea80000300800 */
[----:B-1----:R-:W-:Y:S04]  /*87bf0*/  STL.64 [R1+0xa6c0], R18 ;  /* 0x00a6c01201007387 */ /* 0x002fe80000100a00 */
[----:B------:R0:W-:Y:S02]  /*87c00*/  STL.64 [R1+0xa6b8], R16 ;  /* 0x00a6b81001007387 */ /* 0x0001e40000100a00 */
[----:B0-----:R-:W-:-:S02]  /*87c10*/  IMAD.MOV.U32 R16, RZ, RZ, R3 ;  /* 0x000000ffff107224 */ /* 0x001fc400078e0003 */
[----:B------:R-:W-:Y:S01]  /*87c20*/  IMAD.MOV.U32 R17, RZ, RZ, R2 ;  /* 0x000000ffff117224 */ /* 0x000fe200078e0002 */
[----:B------:R-:W3:Y:S04]  /*87c30*/  LDL.LU R3, [R1+0xa884] ;  /* 0x00a8840001037983 */ /* 0x000ee80000300800 */
[----:B------:R-:W3:Y:S04]  /*87c40*/  LDL.LU R2, [R1+0xa880] ;  /* 0x00a8800001027983 */ /* 0x000ee80000300800 */
[----:B------:R0:W-:Y:S04]  /*87c50*/  STL.64 [R1+0xa838], R16 ;  /* 0x00a8381001007387 */ /* 0x0001e80000100a00 */
[----:B0-----:R-:W4:Y:S01]  /*87c60*/  LDL.64 R16, [R1+0x30] ;  /* 0x0000300001107983 */ /* 0x001f220000100a00 */
[C---:B--2---:R-:W-:Y:S08]  /*87c70*/  HMMA.16816.F32.BF16 R8, R20.reuse, R12, R8 ;  /* 0x0000000c1408723c */ /* 0x044ff00000041808 */
[----:B----4-:R-:W-:-:S15]  /*87c80*/  HMMA.16816.F32.BF16 R24, R20, R16, R24 ;  /* 0x000000101418723c */ /* 0x010fde0000041818 */
[----:B------:R-:W-:-:S04]  /*87c90*/  NOP ;  /* 0x0000000000007918 */ /* 0x000fc80000000000 */
[----:B------:R0:W-:Y:S04]  /*87ca0*/  STL.64 [R1+0x3a0], R24 ;  /* 0x0003a01801007387 */ /* 0x0001e80000100a00 */
[----:B------:R-:W-:Y:S04]  /*87cb0*/  STL.64 [R1+0x3a8], R26 ;  /* 0x0003a81a01007387 */ /* 0x000fe80000100a00 */
[----:B------:R-:W2:Y:S04]  /*87cc0*/  LDL.LU R12, [R1+0xa50] ;  /* 0x000a5000010c7983 */ /* 0x000ea80000300800 */
[----:B------:R-:W-:Y:S04]  /*87cd0*/  STL.64 [R1+0xba0], R8 ;  /* 0x000ba00801007387 */ /* 0x000fe80000100a00 */
[----:B------:R-:W-:Y:S04]  /*87ce0*/  STL.64 [R1+0xba8], R10 ;  /* 0x000ba80a01007387 */ /* 0x000fe80000100a00 */
[----:B------:R-:W2:Y:S04]  /*87cf0*/  LDL.LU R13, [R1+0xa54] ;  /* 0x000a5400010d7983 */ /* 0x000ea80000300800 */
[----:B------:R-:W4:Y:S04]  /*87d00*/  LDL.LU R14, [R1+0xa58] ;  /* 0x000a5800010e7983 */ /* 0x000f280000300800 */
[----:B------:R-:W4:Y:S01]  /*87d10*/  LDL.LU R15, [R1+0xa5c] ;  /* 0x000a5c00010f7983 */ /* 0x000f220000300800 */
[----:B0-----:R-:W-:-:S02]  /*87d20*/  IMAD.MOV.U32 R24, RZ, RZ, R7 ;  /* 0x000000ffff187224 */ /* 0x001fc400078e0007 */
[----:B------:R-:W-:Y:S01]  /*87d30*/  IMAD.MOV.U32 R25, RZ, RZ, R6 ;  /* 0x000000ffff197224 */ /* 0x000fe200078e0006 */
[----:B----4-:R-:W-:Y:S04]  /*87d40*/  STL.64 [R1+0xa798], R14 ;  /* 0x00a7980e01007387 */ /* 0x010fe80000100a00 */
[----:B--2---:R-:W-:Y:S04]  /*87d50*/  STL.64 [R1+0xa790], R12 ;  /* 0x00a7900c01007387 */ /* 0x004fe80000100a00 */
[----:B------:R0:W-:Y:S02]  /*87d60*/  STL.64 [R1+0xa7a0], R24 ;  /* 0x00a7a01801007387 */ /* 0x0001e40000100a00 */
[----:B0-----:R-:W-:-:S02]  /*87d70*/  IMAD.MOV.U32 R25, RZ, RZ, R4 ;  /* 0x000000ffff197224 */ /* 0x001fc400078e0004 */
[----:B------:R-:W-:Y:S01]  /*87d80*/  IMAD.MOV.U32 R24, RZ, RZ, R5 ;  /* 0x000000ffff187224 */ /* 0x000fe200078e0005 */
[----:B------:R-:W2:Y:S04]  /*87d90*/  LDL.LU R4, [R1+0x390] ;  /* 0x0003900001047983 */ /* 0x000ea80000300800 */
[----:B------:R-:W2:Y:S04]  /*87da0*/  LDL.LU R5, [R1+0x394] ;  /* 0x0003940001057983 */ /* 0x000ea80000300800 */
[----:B------:R-:W4:Y:S04]  /*87db0*/  LDL.LU R6, [R1+0x398] ;  /* 0x0003980001067983 */ /* 0x000f280000300800 */
[----:B------:R-:W4:Y:S01]  /*87dc0*/  LDL.LU R7, [R1+0x39c] ;  /* 0x00039c0001077983 */ /* 0x000f220000300800 */
[----:B---3--:R-:W-:-:S02]  /*87dd0*/  IMAD.MOV.U32 R8, RZ, RZ, R2 ;  /* 0x000000ffff087224 */ /* 0x008fc400078e0002 */
[----:B------:R-:W-:Y:S01]  /*87de0*/  IMAD.MOV.U32 R9, RZ, RZ, R3 ;  /* 0x000000ffff097224 */ /* 0x000fe200078e0003 */
[----:B----4-:R-:W-:Y:S04]  /*87df0*/  STL.64 [R1+0xa7e0], R6 ;  /* 0x00a7e00601007387 */ /* 0x010fe80000100a00 */
[----:B--2---:R0:W-:Y:S02]  /*87e00*/  STL.64 [R1+0xa7d8], R4 ;  /* 0x00a7d80401007387 */ /* 0x0041e40000100a00 */
[----:B0-----:R-:W-:Y:S02]  /*87e10*/  IMAD.MOV.U32 R4, RZ, RZ, R28 ;  /* 0x000000ffff047224 */ /* 0x001fe400078e001c */
[----:B------:R-:W-:Y:S01]  /*87e20*/  IMAD.MOV.U32 R5, RZ, RZ, R29 ;  /* 0x000000ffff057224 */ /* 0x000fe200078e001d */
[----:B------:R-:W2:Y:S04]  /*87e30*/  LDL.LU R28, [R1+0xa87c] ;  /* 0x00a87c00011c7983 */ /* 0x000ea80000300800 */
[----:B------:R-:W3:Y:S04]  /*87e40*/  LDL.LU R29, [R1+0xa878] ;  /* 0x00a87800011d7983 */ /* 0x000ee80000300800 */
[----:B------:R0:W-:Y:S04]  /*87e50*/  STL.64 [R1+0xa7f8], R4 ;  /* 0x00a7f80401007387 */ /* 0x0001e80000100a00 */
[----:B------:R-:W4:Y:S04]  /*87e60*/  LDL.LU R2, [R1+0xa874] ;  /* 0x00a8740001027983 */ /* 0x000f280000300800 */
        /* <DEDUP_REMOVED lines=16> */
[----:B------:R-:W2:Y:S04]  /*87f70*/  LDL.LU R16, [R1+0xb70] ;  /* 0x000b700001107983 */ /* 0x000ea80000300800 */
[----:B------:R-:W2:Y:S04]  /*87f80*/  LDL.LU R17, [R1+0xb74] ;  /* 0x000b740001117983 */ /* 0x000ea80000300800 */
[----:B------:R-:W2:Y:S04]  /*87f90*/  LDL.LU R18, [R1+0xb78] ;  /* 0x000b780001127983 */ /* 0x000ea80000300800 */
[----:B------:R-:W2:Y:S01]  /*87fa0*/  LDL.LU R19, [R1+0xb7c] ;  /* 0x000b7c0001137983 */ /* 0x000ea20000300800 */
[----:B---3--:R-:W-:-:S02]  /*87fb0*/  IMAD.MOV.U32 R4, RZ, RZ, R29 ;  /* 0x000000ffff047224 */ /* 0x008fc400078e001d */
[----:B------:R-:W-:Y:S01]  /*87fc0*/  IMAD.MOV.U32 R5, RZ, RZ, R28 ;  /* 0x000000ffff057224 */ /* 0x000fe200078e001c */
[----:B--2---:R-:W-:Y:S04]  /*87fd0*/  STL.64 [R1+0xa848], R18 ;  /* 0x00a8481201007387 */ /* 0x004fe80000100a00 */
[----:B------:R0:W-:Y:S02]  /*87fe0*/  STL.64 [R1+0xa840], R16 ;  /* 0x00a8401001007387 */ /* 0x0001e40000100a00 */
[----:B0-----:R-:W-:Y:S02]  /*87ff0*/  IMAD.MOV.U32 R16, RZ, RZ, R3 ;  /* 0x000000ffff107224 */ /* 0x001fe400078e0003 */
[----:B----4-:R-:W-:-:S05]  /*88000*/  IMAD.MOV.U32 R17, RZ, RZ, R2 ;  /* 0x000000ffff117224 */ /* 0x010fca00078e0002 */
[----:B------:R0:W-:Y:S04]  /*88010*/  STL.64 [R1+0xa858], R16 ;  /* 0x00a8581001007387 */ /* 0x0001e80000100a00 */
[----:B0-----:R-:W2:Y:S04]  /*88020*/  LDL.64 R16, [R1+0x140] ;  /* 0x0001400001107983 */ /* 0x001ea80000100a00 */
[----:B------:R0:W-:Y:S04]  /*88030*/  STL.64 [R1+0xa830], R4 ;  /* 0x00a8300401007387 */ /* 0x0001e80000100a00 */
[----:B0-----:R-:W3:Y:S04]  /*88040*/  LDL.64 R4, [R1+0x120] ;  /* 0x0001200001047983 */ /* 0x001ee80000100a00 */
[----:B---3--:R0:W-:Y:S04]  /*88050*/  STL.64 [R1+0xa850], R4 ;  /* 0x00a8500401007387 */ /* 0x0081e80000100a00 */
[----:B0-----:R-:W3:Y:S04]  /*88060*/  LDL.LU R4, [R1+0xb80] ;  /* 0x000b800001047983 */ /* 0x001ee80000300800 */
        /* <DEDUP_REMOVED lines=17> */
[----:B------:R-:W4:Y:S04]  /*88180*/  LDL.LU R12, [R1+0xa60] ;  /* 0x000a6000010c7983 */ /* 0x000f280000300800 */
[----:B------:R-:W4:Y:S04]  /*88190*/  LDL.LU R13, [R1+0xa64] ;  /* 0x000a6400010d7983 */ /* 0x000f280000300800 */
[----:B------:R-:W3:Y:S04]  /*881a0*/  LDL.LU R14, [R1+0xa68] ;  /* 0x000a6800010e7983 */ /* 0x000ee80000300800 */
[----:B------:R-:W3:Y:S04]  /*881b0*/  LDL.LU R15, [R1+0xa6c] ;  /* 0x000a6c00010f7983 */ /* 0x000ee80000300800 */
[----:B0-----:R-:W3:Y:S04]  /*881c0*/  LDL.LU R24, [R1+0xa80] ;  /* 0x000a800001187983 */ /* 0x001ee80000300800 */
[----:B------:R-:W3:Y:S04]  /*881d0*/  LDL.LU R25, [R1+0xa84] ;  /* 0x000a840001197983 */ /* 0x000ee80000300800 */
[----:B------:R-:W3:Y:S04]  /*881e0*/  LDL.LU R26, [R1+0xa88] ;  /* 0x000a8800011a7983 */ /* 0x000ee80000300800 */
[----:B------:R-:W3:Y:S01]  /*881f0*/  LDL.LU R27, [R1+0xa8c] ;  /* 0x000a8c00011b7983 */ /* 0x000ee20000300800 */
[----:B--2---:R-:W-:Y:S01]  /*88200*/  HMMA.16816.F32.BF16 R4, R20, R16, R4 ;  /* 0x000000101404723c */ /* 0x004fe20000041804 */
[----:B------:R-:W-:-:S02]  /*88210*/  IMAD.MOV.U32 R29, RZ, RZ, R16 ;  /* 0x000000ffff1d7224 */ /* 0x000fc400078e0010 */
[----:B------:R-:W-:Y:S01]  /*88220*/  IMAD.MOV.U32 R2, RZ, RZ, R17 ;  /* 0x000000ffff027224 */ /* 0x000fe200078e0011 */
[----:B---3--:R-:W-:Y:S04]  /*88230*/  STL.64 [R1+0xa7f0], R26 ;  /* 0x00a7f01a01007387 */ /* 0x008fe80000100a00 */
[----:B------:R0:W-:Y:S04]  /*88240*/  STL.64 [R1+0xa7e8], R24 ;  /* 0x00a7e81801007387 */ /* 0x0001e80000100a00 */
[----:B0-----:R-:W2:Y:S04]  /*88250*/  LDL.LU R24, [R1+0xb30] ;  /* 0x000b300001187983 */ /* 0x001ea80000300800 */
[----:B------:R-:W2:Y:S04]  /*88260*/  LDL.LU R25, [R1+0xb34] ;  /* 0x000b340001197983 */ /* 0x000ea80000300800 */
[----:B------:R-:W2:Y:S04]  /*88270*/  LDL.LU R26, [R1+0xb38] ;  /* 0x000b3800011a7983 */ /* 0x000ea80000300800 */
[----:B------:R-:W2:Y:S04]  /*88280*/  LDL.LU R27, [R1+0xb3c] ;  /* 0x000b3c00011b7983 */ /* 0x000ea80000300800 */
[----:B------:R-:W-:Y:S04]  /*88290*/  STL.64 [R1+0xa7b0], R14 ;  /* 0x00a7b00e01007387 */ /* 0x000fe80000100a00 */
[----:B----4-:R0:W-:Y:S04]  /*882a0*/  STL.64 [R1+0xa7a8], R12 ;  /* 0x00a7a80c01007387 */ /* 0x0101e80000100a00 */
        /* <DEDUP_REMOVED lines=64> */
[----:B------:R-:W2:Y:S04]  /*886b0*/  LDL.LU R23, [R1+0xa3c] ;  /* 0x000a3c0001177983 */ /* 0x000ea80000300800 */
[----:B------:R0:W-:Y:S04]  /*886c0*/  STL.64 [R1+0xa6d0], R16 ;  /* 0x00a6d01001007387 */ /* 0x0001e80000100a00 */
[----:B------:R-:W-:Y:S04]  /*886d0*/  STL.64 [R1+0xa730], R18 ;  /* 0x00a7301201007387 */ /* 0x000fe80000100a00 */
[----:B0-----:R-:W2:Y:S04]  /*886e0*/  LDL.64 R16, [R1+0x150] ;  /* 0x0001500001107983 */ /* 0x001ea80000100a00 */
[----:B--2---:R0:W-:Y:S04]  /*886f0*/  STL.64 [R1+0xa740], R16 ;  /* 0x00a7401001007387 */ /* 0x0041e80000100a00 */
[----:B0-----:R-:W2:Y:S04]  /*88700*/  LDL R16, [R1+0x20] ;  /* 0x0000200001107983 */ /* 0x001ea80000100800 */
[----:B------:R-:W2:Y:S02]  /*88710*/  LDL R17, [R1+0x24] ;  /* 0x0000240001117983 */ /* 0x000ea40000100800 */
[----:B--2---:R-:W-:Y:S02]  /*88720*/  HMMA.16816.F32.BF16 R16, R4, R16, R24 ;  /* 0x000000100410723c */ /* 0x004fe40000041818 */
[----:B------:R-:W2:Y:S04]  /*88730*/  LDL.LU.64 R26, [R1+0xa7c0] ;  /* 0x00a7c000011a7983 */ /* 0x000ea80000300a00 */
[----:B------:R-:W3:-:S13]  /*88740*/  LDL.LU.64 R24, [R1+0xa7b8] ;  /* 0x00a7b80001187983 */ /* 0x000eda0000300a00 */
[----:B------:R2:W-:Y:S04]  /*88750*/  STL.64 [R1+0xa90], R16 ;  /* 0x000a901001007387 */ /* 0x0005e80000100a00 */
[----:B------:R-:W-:Y:S01]  /*88760*/  STL.64 [R1+0xa98], R18 ;  /* 0x000a981201007387 */ /* 0x000fe20000100a00 */
[----:B--2---:R-:W-:Y:S02]  /*88770*/  IMAD.MOV.U32 R16, RZ, RZ, R27 ;  /* 0x000000ffff107224 */ /* 0x004fe400078e001b */
[----:B------:R-:W-:Y:S02]  /*88780*/  IMAD.MOV.U32 R17, RZ, RZ, R26 ;  /* 0x000000ffff117224 */ /* 0x000fe400078e001a */
[----:B---3--:R-:W-:Y:S01]  /*88790*/  HMMA.16816.F32.BF16 R24, R4, R24, R12 ;  /* 0x000000180418723c */ /* 0x008fe2000004180c */
        /* <DEDUP_REMOVED lines=20> */
[----:B0-----:R-:W3:Y:S04]  /*888e0*/  LDL.64 R24, [R1+0x130] ;  /* 0x0001300001187983 */ /* 0x001ee80000100a00 */
[----:B---3--:R0:W-:Y:S04]  /*888f0*/  STL.64 [R1+0xa738], R24 ;  /* 0x00a7381801007387 */ /* 0x0081e80000100a00 */
        /* <DEDUP_REMOVED lines=21> */
[----:B----4-:R-:W-:Y:S03]  /*88a50*/  HMMA.16816.F32.BF16 R20, R4, R8, R20 ;  /* 0x000000080414723c */ /* 0x010fe60000041814 */
[----:B---3--:R-:W-:Y:S04]  /*88a60*/  STL.64 [R1+0xa650], R10 ;  /* 0x00a6500a01007387 */ /* 0x008fe80000100a00 */
[----:B------:R0:W-:-:S12]  /*88a70*/  STL.64 [R1+0xa648], R8 ;  /* 0x00a6480801007387 */ /* 0x0001d80000100a00 */
[----:B------:R-:W-:Y:S04]  /*88a80*/  STL.64 [R1+0xa40], R20 ;  /* 0x000a401401007387 */ /* 0x000fe80000100a00 */
[----:B------:R-:W-:Y:S04]  /*88a90*/  STL.64 [R1+0xa48], R22 ;  /* 0x000a481601007387 */ /* 0x000fe80000100a00 */
[----:B------:R-:W1:Y:S01]  /*88aa0*/  LDSM.16.MT88.4 R20, [R0+UR5+0x8380] ;  /* 0x008380050014783b */ /* 0x000e620008004200 */
[----:B--2---:R-:W-:Y:S01]  /*88ab0*/  HMMA.16816.F32.BF16 R16, R4, R16, R24 ;  /* 0x000000100410723c */ /* 0x004fe20000041818 */
[----:B0-----:R-:W-:-:S02]  /*88ac0*/  IMAD.MOV.U32 R8, RZ, RZ, R29 ;  /* 0x000000ffff087224 */ /* 0x001fc400078e001d */
[----:B------:R-:W2:Y:S04]  /*88ad0*/  LDL.LU R29, [R1+0xa758] ;  /* 0x00a75800011d7983 */ /* 0x000ea80000300800 */
[----:B-1----:R-:W-:Y:S04]  /*88ae0*/  STL.64 [R1+0xa550], R22 ;  /* 0x00a5501601007387 */ /* 0x002fe80000100a00 */
[----:B------:R0:W-:Y:S04]  /*88af0*/  STL.64 [R1+0xa548], R20 ;  /* 0x00a5481401007387 */ /* 0x0001e80000100a00 */
[----:B0-----:R-:W3:Y:S04]  /*88b00*/  LDL.LU R20, [R1+0xa10] ;  /* 0x000a100001147983 */ /* 0x001ee80000300800 */
[----:B------:R-:W3:Y:S04]  /*88b10*/  LDL.LU R21, [R1+0xa14] ;  /* 0x000a140001157983 */ /* 0x000ee80000300800 */
[----:B------:R-:W3:Y:S04]  /*88b20*/  LDL.LU R22, [R1+0xa18] ;  /* 0x000a180001167983 */ /* 0x000ee80000300800 */
[----:B------:R-:W3:Y:S04]  /*88b30*/  LDL.LU R23, [R1+0xa1c] ;  /* 0x000a1c0001177983 */ /* 0x000ee80000300800 */
[----:B------:R-:W4:Y:S04]  /*88b40*/  LDL.LU.64 R26, [R1+0xa750] ;  /* 0x00a75000011a7983 */ /* 0x000f280000300a00 */
[----:B------:R-:W4:Y:S04]  /*88b50*/  LDL.LU.64 R24, [R1+0xa748] ;  /* 0x00a7480001187983 */ /* 0x000f280000300a00 */
[----:B------:R0:W-:Y:S04]  /*88b60*/  STL.64 [R1+0xa30], R16 ;  /* 0x000a301001007387 */ /* 0x0001e80000100a00 */
[----:B------:R-:W-:Y:S04]  /*88b70*/  STL.64 [R1+0xa38], R18 ;  /* 0x000a381201007387 */ /* 0x000fe80000100a00 */
[----:B0-----:R-:W4:Y:S02]  /*88b80*/  LDL.LU.64 R16, [R1+0xa740] ;  /* 0x00a7400001107983 */ /* 0x001f240000300a00 */
[----:B----4-:R-:W-:-:S15]  /*88b90*/  HMMA.16816.F32.BF16 R24, R4, R16, R24 ;  /* 0x000000100418723c */ /* 0x010fde0000041818 */
[----:B------:R-:W-:-:S04]  /*88ba0*/  NOP ;  /* 0x0000000000007918 */ /* 0x000fc80000000000 */
[----:B------:R0:W-:Y:S04]  /*88bb0*/  STL.64 [R1+0xa20], R24 ;  /* 0x000a201801007387 */ /* 0x0001e80000100a00 */
[----:B------:R-:W-:Y:S04]  /*88bc0*/  STL.64 [R1+0xa28], R26 ;  /* 0x000a281a01007387 */ /* 0x000fe80000100a00 */
[----:B0-----:R-:W4:Y:S01]  /*88bd0*/  LDL.LU.64 R24, [R1+0xa738] ;  /* 0x00a7380001187983 */ /* 0x001f220000300a00 */
[----:B------:R-:W-:Y:S02]  /*88be0*/  IMAD.MOV.U32 R9, RZ, RZ, R2 ;  /* 0x000000ffff097224 */ /* 0x000fe400078e0002 */
[----:B------:R-:W-:Y:S01]  /*88bf0*/  IMAD.MOV.U32 R0, RZ, RZ, R16 ;  /* 0x000000ffff007224 */ /* 0x000fe200078e0010 */
[----:B------:R-:W2:Y:S04]  /*88c00*/  LDL.LU.64 R18, [R1+0xa730] ;  /* 0x00a7300001127983 */ /* 0x000ea80000300a00 */
[----:B---3--:R-:W-:Y:S01]  /*88c10*/  HMMA.16816.F32.BF16 R20, R4, R8, R20 ;  /* 0x000000080414723c */ /* 0x008fe20000041814 */
[----:B------:R-:W-:-:S05]  /*88c20*/  IMAD.MOV.U32 R2, RZ, RZ, R17 ;  /* 0x000000ffff027224 */ /* 0x000fca00078e0011 */
[----:B------:R0:W-:Y:S04]  /*88c30*/  STL [R1+0xa62c], R2 ;  /* 0x00a62c0201007387 */ /* 0x0001e80000100800 */
[----:B------:R1:W-:Y:S09]  /*88c40*/  STL [R1+0xa628], R0 ;  /* 0x00a6280001007387 */ /* 0x0003f20000100800 */
[----:B------:R-:W-:Y:S04]  /*88c50*/  STL.64 [R1+0xa10], R20 ;  /* 0x000a101401007387 */ /* 0x000fe80000100a00 */
[----:B------:R-:W-:Y:S01]  /*88c60*/  STL.64 [R1+0xa18], R22 ;  /* 0x000a181601007387 */ /* 0x000fe20000100a00 */
[----:B----4-:R-:W-:Y:S01]  /*88c70*/  HMMA.16816.F32.BF16 R8, R4, R24, R12 ;  /* 0x000000180408723c */ /* 0x010fe2000004180c */
[----:B0-----:R-:W-:-:S02]  /*88c80*/  IMAD.MOV.U32 R2, RZ, RZ, R24 ;  /* 0x000000ffff027224 */ /* 0x001fc400078e0018 */
[----:B-1----:R-:W-:-:S15]  /*88c90*/  IMAD.MOV.U32 R0, RZ, RZ, R25 ;  /* 0x000000ffff007224 */ /* 0x002fde00078e0019 */
[----:B------:R-:W-:Y:S01]  /*88ca0*/  NOP ;  /* 0x0000000000007918 */ /* 0x000fe20000000000 */
[----:B------:R-:W-:Y:S04]  /*88cb0*/  STL.64 [R1+0xa00], R8 ;  /* 0x000a000801007387 */ /* 0x000fe80000100a00 */
[----:B------:R-:W-:Y:S04]  /*88cc0*/  STL.64 [R1+0xa08], R10 ;  /* 0x000a080a01007387 */ /* 0x000fe80000100a00 */
[----:B------:R-:W3:Y:S04]  /*88cd0*/  LDL.LU.64 R24, [R1] ;  /* 0x0000000001187983 */ /* 0x000ee80000300a00 */
[----:B---3--:R0:W-:Y:S04]  /*88ce0*/  STL.64 [R1+0xa688], R24 ;  /* 0x00a6881801007387 */ /* 0x0081e80000100a00 */
[----:B------:R-:W3:Y:S04]  /*88cf0*/  LDL.LU R12, [R1+0x260] ;  /* 0x00026000010c7983 */ /* 0x000ee80000300800 */
[----:B------:R-:W3:Y:S04]  /*88d00*/  LDL.LU R13, [R1+0x264] ;  /* 0x00026400010d7983 */ /* 0x000ee80000300800 */
[----:B------:R-:W4:Y:S04]  /*88d10*/  LDL.LU R14, [R1+0x268] ;  /* 0x00026800010e7983 */ /* 0x000f280000300800 */
[----:B------:R-:W4:Y:S04]  /*88d20*/  LDL.LU R15, [R1+0x26c] ;  /* 0x00026c00010f7983 */ /* 0x000f280000300800 */
[----:B0-----:R-:W2:Y:S04]  /*88d30*/  LDL.LU.64 R24, [R1+0x10] ;  /* 0x0000100001187983 */ /* 0x001ea80000300a00 */
[----:B--2---:R0:W-:Y:S04]  /*88d40*/  STL.64 [R1+0xa6a0], R24 ;  /* 0x00a6a01801007387 */ /* 0x0041e80000100a00 */
[----:B0-----:R-:W2:Y:S04]  /*88d50*/  LDL.LU.64 R24, [R1+0x20] ;  /* 0x0000200001187983 */ /* 0x001ea80000300a00 */
[----:B--2---:R-:W-:Y:S04]  /*88d60*/  STL.64 [R1+0xa6c8], R24 ;  /* 0x00a6c81801007387 */ /* 0x004fe80000100a00 */
[----:B----4-:R-:W-:Y:S04]  /*88d70*/  STL.64 [R1+0xa680], R14 ;  /* 0x00a6800e01007387 */ /* 0x010fe80000100a00 */
[----:B---3--:R0:W-:Y:S04]  /*88d80*/  STL.64 [R1+0xa678], R12 ;  /* 0x00a6780c01007387 */ /* 0x0081e80000100a00 */
        /* <DEDUP_REMOVED lines=10> */
[----:B0-----:R-:W2:Y:S04]  /*88e30*/  LDL.64 R24, [R1+0xf0] ;  /* 0x0000f00001187983 */ /* 0x001ea80000100a00 */
[----:B--2---:R0:W-:Y:S04]  /*88e40*/  STL.64 [R1+0xa6f8], R24 ;  /* 0x00a6f81801007387 */ /* 0x0041e80000100a00 */
[----:B------:R-:W2:Y:S04]  /*88e50*/  LDL.LU R20, [R1+0x9b0] ;  /* 0x0009b00001147983 */ /* 0x000ea80000300800 */
[----:B------:R-:W2:Y:S04]  /*88e60*/  LDL.LU R21, [R1+0x9b4] ;  /* 0x0009b40001157983 */ /* 0x000ea80000300800 */
[----:B------:R-:W4:Y:S04]  /*88e70*/  LDL.LU R22, [R1+0x9b8] ;  /* 0x0009b80001167983 */ /* 0x000f280000300800 */
[----:B------:R-:W4:Y:S01]  /*88e80*/  LDL.LU R23, [R1+0x9bc] ;  /* 0x0009bc0001177983 */ /* 0x000f220000300800 */
[----:B0-----:R-:W-:-:S02]  /*88e90*/  IMAD.MOV.U32 R24, RZ, RZ, R28 ;  /* 0x000000ffff187224 */ /* 0x001fc400078e001c */
[----:B------:R-:W-:-:S05]  /*88ea0*/  IMAD.MOV.U32 R25, RZ, RZ, R19 ;  /* 0x000000ffff197224 */ /* 0x000fca00078e0013 */
[----:B------:R0:W-:Y:S04]  /*88eb0*/  STL.64 [R1+0xa710], R24 ;  /* 0x00a7101801007387 */ /* 0x0001e80000100a00 */
[----:B0-----:R-:W2:Y:S04]  /*88ec0*/  LDL.64 R24, [R1+0x110] ;  /* 0x0001100001187983 */ /* 0x001ea80000100a00 */
        /* <DEDUP_REMOVED lines=24> */
[----:B---3--:R-:W-:Y:S04]  /*89050*/  STL.64 [R1+0xa698], R14 ;  /* 0x00a6980e01007387 */ /* 0x008fe80000100a00 */
[----:B------:R0:W-:Y:S04]  /*89060*/  STL.64 [R1+0xa690], R12 ;  /* 0x00a6900c01007387 */ /* 0x0001e80000100a00 */
[----:B0-----:R-:W3:Y:S04]  /*89070*/  LDL.LU R12, [R1+0x280] ;  /* 0x00028000010c7983 */ /* 0x001ee80000300800 */
[----:B------:R-:W3:Y:S04]  /*89080*/  LDL.LU R13, [R1+0x284] ;  /* 0x00028400010d7983 */ /* 0x000ee80000300800 */
[----:B------:R-:W2:Y:S04]  /*89090*/  LDL.LU R14, [R1+0x288] ;  /* 0x00028800010e7983 */ /* 0x000ea80000300800 */
[----:B------:R-:W2:Y:S01]  /*890a0*/  LDL.LU R15, [R1+0x28c] ;  /* 0x00028c00010f7983 */ /* 0x000ea20000300800 */
[----:B------:R-:W-:-:S02]  /*890b0*/  IMAD.MOV.U32 R8, RZ, RZ, R18 ;  /* 0x000000ffff087224 */ /* 0x000fc400078e0012 */
[----:B------:R-:W-:-:S07]  /*890c0*/  IMAD.MOV.U32 R9, RZ, RZ, R3 ;  /* 0x000000ffff097224 */ /* 0x000fce00078e0003 */
[C---:B------:R-:W-:Y:S01]  /*890d0*/  HMMA.16816.F32.BF16 R8, R4.reuse, R8, R24 ;  /* 0x000000080408723c */ /* 0x040fe20000041818 */
[----:B--2---:R-:W-:Y:S04]  /*890e0*/  STL.64 [R1+0xa6b0], R14 ;  /* 0x00a6b00e01007387 */ /* 0x004fe80000100a00 */
[----:B---3--:R0:W-:Y:S04]  /*890f0*/  STL.64 [R1+0xa6a8], R12 ;  /* 0x00a6a80c01007387 */ /* 0x0081e80000100a00 */
[----:B0-----:R-:W2:Y:S04]  /*89100*/  LDL.LU R12, [R1+0x290] ;  /* 0x00029000010c7983 */ /* 0x001ea80000300800 */
[----:B------:R-:W2:Y:S04]  /*89110*/  LDL.LU R13, [R1+0x294] ;  /* 0x00029400010d7983 */ /* 0x000ea80000300800 */
[----:B------:R-:W2:Y:S04]  /*89120*/  LDL.LU R14, [R1+0x298] ;  /* 0x00029800010e7983 */ /* 0x000ea80000300800 */
[----:B------:R-:W2:Y:S04]  /*89130*/  LDL.LU R15, [R1+0x29c] ;  /* 0x00029c00010f7983 */ /* 0x000ea80000300800 */
[----:B------:R-:W-:Y:S04]  /*89140*/  STL [R1+0xa634], R0 ;  /* 0x00a6340001007387 */ /* 0x000fe80000100800 */
[----:B------:R-:W-:Y:S04]  /*89150*/  STL [R1+0xa630], R2 ;  /* 0x00a6300201007387 */ /* 0x000fe80000100800 */
[----:B------:R-:W3:Y:S04]  /*89160*/  LDL.LU.64 R24, [R1+0xa728] ;  /* 0x00a7280001187983 */ /* 0x000ee80000300a00 */
[----:B------:R0:W-:Y:S04]  /*89170*/  STL.64 [R1+0x9f0], R8 ;  /* 0x0009f00801007387 */ /* 0x0001e80000100a00 */
[----:B------:R1:W-:Y:S04]  /*89180*/  STL.64 [R1+0x9f8], R10 ;  /* 0x0009f80a01007387 */ /* 0x0003e80000100a00 */
[----:B0-----:R-:W2:Y:S04]  /*89190*/  LDL.LU R8, [R1+0x250] ;  /* 0x0002500001087983 */ /* 0x001ea80000300800 */
[----:B------:R-:W2:Y:S04]  /*891a0*/  LDL.LU R9, [R1+0x254] ;  /* 0x0002540001097983 */ /* 0x000ea80000300800 */
[----:B-1----:R-:W2:Y:S04]  /*891b0*/  LDL.LU R10, [R1+0x258] ;  /* 0x00025800010a7983 */ /* 0x002ea80000300800 */
[----:B------:R-:W2:Y:S01]  /*891c0*/  LDL.LU R11, [R1+0x25c] ;  /* 0x00025c00010b7983 */ /* 0x000ea20000300800 */
        /* <DEDUP_REMOVED lines=11> */
[----:B---3--:R-:W-:Y:S03]  /*89280*/  HMMA.16816.F32.BF16 R24, R4, R24, R20 ;  /* 0x000000180418723c */ /* 0x008fe60000041814 */
[----:B------:R-:W3:Y:S04]  /*89290*/  LDL.LU.64 R22, [R1+0xa708] ;  /* 0x00a7080001167983 */ /* 0x000ee80000300a00 */
[----:B------:R-:W3:-:S12]  /*892a0*/  LDL.LU.64 R20, [R1+0xa700] ;  /* 0x00a7000001147983 */ /* 0x000ed80000300a00 */
[----:B------:R0:W-:Y:S04]  /*892b0*/  STL.64 [R1+0x9d0], R24 ;  /* 0x0009d01801007387 */ /* 0x0001e80000100a00 */
[----:B------:R-:W-:Y:S04]  /*892c0*/  STL.64 [R1+0x9d8], R26 ;  /* 0x0009d81a01007387 */ /* 0x000fe80000100a00 */
        /* <DEDUP_REMOVED lines=8> */
[----:B------:R-:W-:Y:S01]  /*89350*/  IMAD.MOV.U32 R2, RZ, RZ, R24 ;  /* 0x000000ffff027224 */ /* 0x000fe200078e0018 */
[----:B------:R-:W3:Y:S04]  /*89360*/  LDL.LU.64 R26, [R1+0xa6e0] ;  /* 0x00a6e000011a7983 */ /* 0x000ee80000300a00 */
[----:B------:R-:W3:Y:S04]  /*89370*/  LDL.LU.64 R24, [R1+0xa6d8] ;  /* 0x00a6d80001187983 */ /* 0x000ee80000300a00 */
[----:B------:R-:W-:Y:S04]  /*89380*/  STL [R1+0xa644], R0 ;  /* 0x00a6440001007387 */ /* 0x000fe80000100800 */
[----:B------:R-:W-:Y:S01]  /*89390*/  STL [R1+0xa640], R2 ;  /* 0x00a6400201007387 */ /* 0x000fe20000100800 */
[----:B----4-:R-:W-:-:S15]  /*893a0*/  HMMA.16816.F32.BF16 R20, R4, R16, R20 ;  /* 0x000000100414723c */ /* 0x010fde0000041814 */
[----:B------:R-:W-:-:S04]  /*893b0*/  NOP ;  /* 0x0000000000007918 */ /* 0x000fc80000000000 */
[----:B------:R0:W-:Y:S04]  /*893c0*/  STL.64 [R1+0x9b0], R20 ;  /* 0x0009b01401007387 */ /* 0x0001e80000100a00 */
[----:B------:R-:W-:Y:S01]  /*893d0*/  STL.64 [R1+0x9b8], R22 ;  /* 0x0009b81601007387 */ /* 0x000fe20000100a00 */
[----:B0-----:R-:W-:Y:S02]  /*893e0*/  IMAD.MOV.U32 R21, RZ, RZ, R16 ;  /* 0x000000ffff157224 */ /* 0x001fe400078e0010 */
[----:B------:R-:W-:Y:S02]  /*893f0*/  IMAD.MOV.U32 R20, RZ, RZ, R17 ;  /* 0x000000ffff147224 */ /* 0x000fe400078e0011 */
[----:B------:R-:W3:Y:S02]  /*89400*/  LDL.LU.64 R16, [R1+0xa6d0] ;  /* 0x00a6d00001107983 */ /* 0x000ee40000300a00 */
[----:B---3--:R-:W-:Y:S02]  /*89410*/  HMMA.16816.F32.BF16 R4, R4, R16, R24 ;  /* 0x000000100404723c */ /* 0x008fe40000041818 */
[----:B------:R-:W2:Y:S04]  /*89420*/  LDL.LU.64 R24, [R1+0xa6c8] ;  /* 0x00a6c80001187983 */ /* 0x000ea80000300a00 */
[----:B------:R-:W2:Y:S04]  /*89430*/  LDL.LU.64 R18, [R1+0xa6c0] ;  /* 0x00a6c00001127983 */ /* 0x000ea80000300a00 */
[----:B------:R-:W2:Y:S09]  /*89440*/  LDL.LU.64 R16, [R1+0xa6b8] ;  /* 0x00a6b80001107983 */ /* 0x000eb20000300a00 */
[----:B------:R0:W-:Y:S04]  /*89450*/  STL.64 [R1+0x310], R4 ;  /* 0x0003100401007387 */ /* 0x0001e80000100a00 */
[----:B------:R-:W-:Y:S04]  /*89460*/  STL.64 [R1+0x318], R6 ;  /* 0x0003180601007387 */ /* 0x000fe80000100a00 */
[----:B0-----:R-:W3:Y:S01]  /*89470*/  LDL.LU.64 R4, [R1+0x30] ;  /* 0x0000300001047983 */ /* 0x001ee20000300a00 */
        /* <DEDUP_REMOVED lines=26> */
[----:B------:R-:W4:Y:S04]  /*89620*/  LDL.LU.64 R26, [R1+0xa670] ;  /* 0x00a67000011a7983 */ /* 0x000f280000300a00 */
[----:B------:R-:W2:Y:S02]  /*89630*/  LDL.LU.64 R24, [R1+0xa668] ;  /* 0x00a6680001187983 */ /* 0x000ea40000300a00 */
        /* <DEDUP_REMOVED lines=20> */
[----:B0-----:R-:W3:Y:S04]  /*89780*/  LDL.LU R12, [R1+0x240] ;  /* 0x00024000010c7983 */ /* 0x001ee80000300800 */
[----:B------:R-:W3:Y:S04]  /*89790*/  LDL.LU R13, [R1+0x244] ;  /* 0x00024400010d7983 */ /* 0x000ee80000300800 */
[----:B------:R-:W3:Y:S04]  /*897a0*/  LDL.LU R14, [R1+0x248] ;  /* 0x00024800010e7983 */ /* 0x000ee80000300800 */
[----:B------:R-:W3:Y:S04]  /*897b0*/  LDL.LU R15, [R1+0x24c] ;  /* 0x00024c00010f7983 */ /* 0x000ee80000300800 */
[----:B--2---:R-:W-:Y:S04]  /*897c0*/  STL.64 [R1+0xa4e0], R10 ;  /* 0x00a4e00a01007387 */ /* 0x004fe80000100a00 */
[----:B----4-:R0:W-:Y:S01]  /*897d0*/  STL.64 [R1+0xa4d8], R8 ;  /* 0x00a4d80801007387 */ /* 0x0101e20000100a00 */
[C---:B---3--:R-:W-:Y:S08]  /*897e0*/  HMMA.16816.F32.BF16 R12, R16.reuse, R8, R12 ;  /* 0x00000008100c723c */ /* 0x048ff0000004180c */
[----:B0-----:R-:W-:Y:S01]  /*897f0*/  HMMA.16816.F32.BF16 R8, R16, R4, R24 ;  /* 0x000000041008723c */ /* 0x001fe20000041818 */
[----:B------:R-:W-:-:S02]  /*89800*/  IMAD.MOV.U32 R27, RZ, RZ, R4 ;  /* 0x000000ffff1b7224 */ /* 0x000fc400078e0004 */
[----:B------:R-:W-:Y:S02]  /*89810*/  IMAD.MOV.U32 R26, RZ, RZ, R5 ;  /* 0x000000ffff1a7224 */ /* 0x000fe400078e0005 */
[----:B------:R-:W0:Y:S06]  /*89820*/  LDSM.16.MT88.4 R4, [R29+UR5+0xc000] ;  /* 0x00c000051d04783b */ /* 0x000e2c0008004200 */
[----:B------:R-:W-:Y:S04]  /*89830*/  STL.64 [R1+0x240], R12 ;  /* 0x0002400c01007387 */ /* 0x000fe80000100a00 */
[----:B------:R-:W-:Y:S04]  /*89840*/  STL.64 [R1+0x248], R14 ;  /* 0x0002480e01007387 */ /* 0x000fe80000100a00 */
[----:B------:R-:W-:Y:S04]  /*89850*/  STL.64 [R1+0x230], R8 ;  /* 0x0002300801007387 */ /* 0x000fe80000100a00 */
[----:B------:R-:W-:Y:S04]  /*89860*/  STL.64 [R1+0x238], R10 ;  /* 0x0002380a01007387 */ /* 0x000fe80000100a00 */
[----:B------:R-:W-:Y:S04]  /*89870*/  STL [R1+0xa4c0], R29 ;  /* 0x00a4c01d01007387 */ /* 0x000fe80000100800 */
[----:B0-----:R-:W-:Y:S04]  /*89880*/  STL.64 [R1+0xa400], R6 ;  /* 0x00a4000601007387 */ /* 0x001fe80000100a00 */
[----:B------:R0:W-:Y:S04]  /*89890*/  STL.64 [R1+0xa3f8], R4 ;  /* 0x00a3f80401007387 */ /* 0x0001e80000100a00 */
[----:B0-----:R-:W2:Y:S04]  /*898a0*/  LDL.LU R4, [R1+0xd0] ;  /* 0x0000d00001047983 */ /* 0x001ea80000300800 */
[----:B------:R-:W2:Y:S04]  /*898b0*/  LDL.LU R5, [R1+0xd4] ;  /* 0x0000d40001057983 */ /* 0x000ea80000300800 */
[----:B--2---:R-:W-:Y:S04]  /*898c0*/  STL.64 [R1+0xa558], R4 ;  /* 0x00a5580401007387 */ /* 0x004fe80000100a00 */
[----:B------:R-:W2:Y:S04]  /*898d0*/  LDL.LU R12, [R1+0x10f0] ;  /* 0x0010f000010c7983 */ /* 0x000ea80000300800 */
[----:B------:R-:W2:Y:S04]  /*898e0*/  LDL.LU R13, [R1+0x10f4] ;  /* 0x0010f400010d7983 */ /* 0x000ea80000300800 */
[----:B------:R-:W3:Y:S04]  /*898f0*/  LDL.LU R14, [R1+0x10f8] ;  /* 0x0010f800010e7983 */ /* 0x000ee80000300800 */
[----:B------:R-:W3:Y:S01]  /*89900*/  LDL.LU R15, [R1+0x10fc] ;  /* 0x0010fc00010f7983 */ /* 0x000ee20000300800 */
[----:B------:R-:W-:-:S02]  /*89910*/  IMAD.MOV.U32 R24, RZ, RZ, R0 ;  /* 0x000000ffff187224 */ /* 0x000fc400078e0000 */
[----:B------:R-:W-:Y:S01]  /*89920*/  IMAD.MOV.U32 R25, RZ, RZ, R2 ;  /* 0x000000ffff197224 */ /* 0x000fe200078e0002 */
[----:B---3--:R-:W-:Y:S04]  /*89930*/  STL.64 [R1+0xa510], R14 ;  /* 0x00a5100e01007387 */ /* 0x008fe80000100a00 */
[----:B--2---:R0:W-:Y:S04]  /*89940*/  STL.64 [R1+0xa508], R12 ;  /* 0x00a5080c01007387 */ /* 0x0041e80000100a00 */
[----:B------:R-:W2:Y:S04]  /*89950*/  LDL.LU R0, [R1+0xa644] ;  /* 0x00a6440001007983 */ /* 0x000ea80000300800 */
[----:B------:R-:W3:Y:S04]  /*89960*/  LDL.LU R2, [R1+0xa640] ;  /* 0x00a6400001027983 */ /* 0x000ee80000300800 */
[----:B------:R1:W-:Y:S04]  /*89970*/  STL.64 [R1+0xa518], R24 ;  /* 0x00a5181801007387 */ /* 0x0003e80000100a00 */
[----:B0-----:R-:W4:Y:S04]  /*89980*/  LDL.LU R12, [R1+0x1100] ;  /* 0x00110000010c7983 */ /* 0x001f280000300800 */
[----:B------:R-:W4:Y:S04]  /*89990*/  LDL.LU R13, [R1+0x1104] ;  /* 0x00110400010d7983 */ /* 0x000f280000300800 */
[----:B------:R-:W2:Y:S04]  /*899a0*/  LDL.LU R14, [R1+0x1108] ;  /* 0x00110800010e7983 */ /* 0x000ea80000300800 */
[----:B------:R-:W2:Y:S01]  /*899b0*/  LDL.LU R15, [R1+0x110c] ;  /* 0x00110c00010f7983 */ /* 0x000ea20000300800 */
[----:B------:R-:W-:-:S02]  /*899c0*/  IMAD.MOV.U32 R4, RZ, RZ, R21 ;  /* 0x000000ffff047224 */ /* 0x000fc400078e0015 */
[----:B------:R-:W-:Y:S02]  /*899d0*/  IMAD.MOV.U32 R5, RZ, RZ, R20 ;  /* 0x000000ffff057224 */ /* 0x000fe400078e0014 */
[----:B-1----:R-:W-:Y:S02]  /*899e0*/  IMAD.MOV.U32 R25, RZ, RZ, R22 ;  /* 0x000000ffff197224 */ /* 0x002fe400078e0016 */
[----:B------:R-:W-:Y:S01]  /*899f0*/  IMAD.MOV.U32 R24, RZ, RZ, R23 ;  /* 0x000000ffff187224 */ /* 0x000fe200078e0017 */
[----:B--2---:R-:W-:Y:S04]  /*89a00*/  STL.64 [R1+0xa528], R14 ;  /* 0x00a5280e01007387 */ /* 0x004fe80000100a00 */
[----:B----4-:R-:W-:Y:S04]  /*89a10*/  STL.64 [R1+0xa520], R12 ;  /* 0x00a5200c01007387 */ /* 0x010fe80000100a00 */
[----:B------:R3:W-:Y:S04]  /*89a20*/  STL.64 [R1+0xa570], R4 ;  /* 0x00a5700401007387 */ /* 0x0007e80000100a00 */
[----:B------:R-:W2:Y:S04]  /*89a30*/  LDL.LU R20, [R1+0x1160] ;  /* 0x0011600001147983 */ /* 0x000ea80000300800 */
[----:B------:R-:W2:Y:S04]  /*89a40*/  LDL.LU R21, [R1+0x1164] ;  /* 0x0011640001157983 */ /* 0x000ea80000300800 */
[----:B------:R-:W4:Y:S04]  /*89a50*/  LDL.LU R22, [R1+0x1168] ;  /* 0x0011680001167983 */ /* 0x000f280000300800 */
[----:B------:R-:W4:Y:S01]  /*89a60*/  LDL.LU R23, [R1+0x116c] ;  /* 0x00116c0001177983 */ /* 0x000f220000300800 */
[----:B---3--:R-:W-:-:S02]  /*89a70*/  IMAD.MOV.U32 R4, RZ, RZ, R2 ;  /* 0x000000ffff047224 */ /* 0x008fc400078e0002 */
[----:B------:R-:W-:Y:S01]  /*89a80*/  IMAD.MOV.U32 R5, RZ, RZ, R0 ;  /* 0x000000ffff057224 */ /* 0x000fe200078e0000 */
        /* <DEDUP_REMOVED lines=8> */
[----:B------:R-:W4:Y:S04]  /*89b10*/  LDL.LU R23, [R1+0x1bc] ;  /* 0x0001bc0001177983 */ /* 0x000f280000300800 */
[----:B------:R-:W2:Y:S04]  /*89b20*/  LDL.64 R4, [R1+0x100] ;  /* 0x0001000001047983 */ /* 0x000ea80000100a00 */
[----:B--2---:R3:W-:Y:S04]  /*89b30*/  STL.64 [R1+0xa5a0], R4 ;  /* 0x00a5a00401007387 */ /* 0x0047e80000100a00 */
[----:B----4-:R-:W-:Y:S04]  /*89b40*/  STL.64 [R1+0xa580], R22 ;  /* 0x00a5801601007387 */ /* 0x010fe80000100a00 */
[----:B------:R0:W-:Y:S01]  /*89b50*/  STL.64 [R1+0xa578], R20 ;  /* 0x00a5781401007387 */ /* 0x0001e20000100a00 */
[----:B---3--:R-:W-:-:S02]  /*89b60*/  IMAD.MOV.U32 R4, RZ, RZ, R0 ;  /* 0x000000ffff047224 */ /* 0x008fc400078e0000 */
[----:B------:R-:W-:Y:S01]  /*89b70*/  IMAD.MOV.U32 R5, RZ, RZ, R2 ;  /* 0x000000ffff057224 */ /* 0x000fe200078e0002 */
[----:B0-----:R-:W2:Y:S04]  /*89b80*/  LDL.LU R20, [R1+0x1c0] ;  /* 0x0001c00001147983 */ /* 0x001ea80000300800 */
[----:B------:R-:W2:Y:S04]  /*89b90*/  LDL.LU R21, [R1+0x1c4] ;  /* 0x0001c40001157983 */ /* 0x000ea80000300800 */
[----:B------:R-:W3:Y:S04]  /*89ba0*/  LDL.LU R22, [R1+0x1c8] ;  /* 0x0001c80001167983 */ /* 0x000ee80000300800 */
[----:B------:R-:W3:Y:S04]  /*89bb0*/  LDL.LU R23, [R1+0x1cc] ;  /* 0x0001cc0001177983 */ /* 0x000ee80000300800 */
[----:B------:R-:W4:Y:S04]  /*89bc0*/  LDL.LU R0, [R1+0xa634] ;  /* 0x00a6340001007983 */ /* 0x000f280000300800 */
[----:B------:R-:W2:Y:S04]  /*89bd0*/  LDL.LU R2, [R1+0xa630] ;  /* 0x00a6300001027983 */ /* 0x000ea80000300800 */
[----:B------:R0:W-:Y:S04]  /*89be0*/  STL.64 [R1+0xa5b8], R4 ;  /* 0x00a5b80401007387 */ /* 0x0001e80000100a00 */
[----:B0-----:R-:W2:Y:S04]  /*89bf0*/  LDL.64 R4, [R1+0x120] ;  /* 0x0001200001047983 */ /* 0x001ea80000100a00 */
        /* <DEDUP_REMOVED lines=8> */
[----:B----4-:R-:W-:Y:S01]  /*89c80*/  IMAD.MOV.U32 R5, RZ, RZ, R0 ;  /* 0x000000ffff057224 */ /* 0x010fe200078e0000 */
        /* <DEDUP_REMOVED lines=8> */
[----:B------:R-:W3:Y:S04]  /*89d10*/  LDL.LU R23, [R1+0x1ec] ;  /* 0x0001ec0001177983 */ /* 0x000ee80000300800 */
[----:B------:R-:W2:Y:S04]  /*89d20*/  LDL.64 R4, [R1+0x140] ;  /* 0x0001400001047983 */ /* 0x000ea80000100a00 */
[----:B--2---:R4:W-:Y:S02]  /*89d30*/  STL.64 [R1+0xa600], R4 ;  /* 0x00a6000401007387 */ /* 0x0049e40000100a00 */
[----:B----4-:R-:W-:-:S02]  /*89d40*/  IMAD.MOV.U32 R4, RZ, RZ, R0 ;  /* 0x000000ffff047224 */ /* 0x010fc400078e0000 */
[----:B------:R-:W-:Y:S01]  /*89d50*/  IMAD.MOV.U32 R5, RZ, RZ, R2 ;  /* 0x000000ffff057224 */ /* 0x000fe200078e0002 */
[----:B------:R-:W2:Y:S04]  /*89d60*/  LDL.LU R0, [R1+0xa624] ;  /* 0x00a6240001007983 */ /* 0x000ea80000300800 */
[----:B------:R-:W4:Y:S04]  /*89d70*/  LDL.LU R2, [R1+0xa620] ;  /* 0x00a6200001027983 */ /* 0x000f280000300800 */
[----:B---3--:R-:W-:Y:S04]  /*89d80*/  STL.64 [R1+0xa5c8], R22 ;  /* 0x00a5c81601007387 */ /* 0x008fe80000100a00 */
[----:B------:R0:W-:Y:S04]  /*89d90*/  STL.64 [R1+0xa5c0], R20 ;  /* 0x00a5c01401007387 */ /* 0x0001e80000100a00 */
[----:B0-----:R-:W3:Y:S04]  /*89da0*/  LDL.LU R20, [R1+0x1f0] ;  /* 0x0001f00001147983 */ /* 0x001ee80000300800 */
[----:B------:R-:W3:Y:S04]  /*89db0*/  LDL.LU R21, [R1+0x1f4] ;  /* 0x0001f40001157983 */ /* 0x000ee80000300800 */
[----:B------:R-:W2:Y:S04]  /*89dc0*/  LDL.LU R22, [R1+0x1f8] ;  /* 0x0001f80001167983 */ /* 0x000ea80000300800 */
[----:B------:R-:W2:Y:S04]  /*89dd0*/  LDL.LU R23, [R1+0x1fc] ;  /* 0x0001fc0001177983 */ /* 0x000ea80000300800 */
        /* <DEDUP_REMOVED lines=20> */
[----:B------:R-:W3:Y:S04]  /*89f20*/  LDL.LU R13, [R1+0x1124] ;  /* 0x00112400010d7983 */ /* 0x000ee80000300800 */
[----:B------:R-:W3:Y:S04]  /*89f30*/  LDL.LU R14, [R1+0x1128] ;  /* 0x00112800010e7983 */ /* 0x000ee80000300800 */
[----:B------:R-:W3:Y:S01]  /*89f40*/  LDL.LU R15, [R1+0x112c] ;  /* 0x00112c00010f7983 */ /* 0x000ee20000300800 */
[----:B0-----:R-:W-:-:S02]  /*89f50*/  IMAD.MOV.U32 R24, RZ, RZ, R3 ;  /* 0x000000ffff187224 */ /* 0x001fc400078e0003 */
[----:B------:R-:W-:Y:S01]  /*89f60*/  IMAD.MOV.U32 R25, RZ, RZ, R28 ;  /* 0x000000ffff197224 */ /* 0x000fe200078e001c */
[C---:B--2---:R-:W-:Y:S01]  /*89f70*/  HMMA.16816.F32.BF16 R4, R16.reuse, R4, R20 ;  /* 0x000000041004723c */ /* 0x044fe20000041814 */
[----:B---3--:R-:W-:Y:S04]  /*89f80*/  STL.64 [R1+0xa540], R14 ;  /* 0x00a5400e01007387 */ /* 0x008fe80000100a00 */
[----:B------:R0:W-:Y:S04]  /*89f90*/  STL.64 [R1+0xa538], R12 ;  /* 0x00a5380c01007387 */ /* 0x0001e80000100a00 */
[----:B------:R-:W2:Y:S04]  /*89fa0*/  LDL.LU R3, [R1+0xa61c] ;  /* 0x00a61c0001037983 */ /* 0x000ea80000300800 */
[----:B------:R-:W3:Y:S04]  /*89fb0*/  LDL.LU R28, [R1+0xa618] ;  /* 0x00a61800011c7983 */ /* 0x000ee80000300800 */
        /* <DEDUP_REMOVED lines=8> */
[----:B------:R-:W2:Y:S04]  /*8a040*/  LDL.LU.64 R22, [R1+0xa610] ;  /* 0x00a6100001167983 */ /* 0x000ea80000300a00 */
[----:B------:R-:W2:Y:S04]  /*8a050*/  LDL.LU.64 R20, [R1+0xa608] ;  /* 0x00a6080001147983 */ /* 0x000ea80000300a00 */
        /* <DEDUP_REMOVED lines=54> */
[----:B------:R-:W2:Y:S04]  /*8a3c0*/  LDL.LU.64 R22, [R1+0xa550] ;  /* 0x00a5500001167983 */ /* 0x000ea80000300a00 */
[----:B------:R-:W2:-:S13]  /*8a3d0*/  LDL.LU.64 R20, [R1+0xa548] ;  /* 0x00a5480001147983 */ /* 0x000e9a0000300a00 */
[----:B------:R0:W-:Y:S04]  /*8a3e0*/  STL.64 [R1+0xa0], R16 ;  /* 0x0000a01001007387 */ /* 0x0001e80000100a00 */
[----:B------:R-:W-:Y:S01]  /*8a3f0*/  STL.64 [R1+0xa8], R18 ;  /* 0x0000a81201007387 */ /* 0x000fe20000100a00 */
[----:B0-----:R-:W-:Y:S02]  /*8a400*/  IMAD.MOV.U32 R16, RZ, RZ, R27 ;  /* 0x000000ffff107224 */ /* 0x001fe400078e001b */
[----:B------:R-:W-:-:S05]  /*8a410*/  IMAD.MOV.U32 R17, RZ, RZ, R26 ;  /* 0x000000ffff117224 */ /* 0x000fca00078e001a */
[----:B------:R0:W-:Y:S04]  /*8a420*/  STL.64 [R1+0xa4d0], R16 ;  /* 0x00a4d01001007387 */ /* 0x0001e80000100a00 */
[----:B0-----:R-:W3:Y:S04]  /*8a430*/  LDL.LU R16, [R1+0x10d0] ;  /* 0x0010d00001107983 */ /* 0x001ee80000300800 */
[----:B------:R-:W3:Y:S04]  /*8a440*/  LDL.LU R17, [R1+0x10d4] ;  /* 0x0010d40001117983 */ /* 0x000ee80000300800 */
[----:B------:R-:W3:Y:S04]  /*8a450*/  LDL.LU R18, [R1+0x10d8] ;  /* 0x0010d80001127983 */ /* 0x000ee80000300800 */
[----:B------:R-:W3:Y:S04]  /*8a460*/  LDL.LU R19, [R1+0x10dc] ;  /* 0x0010dc0001137983 */ /* 0x000ee80000300800 */
        /* <DEDUP_REMOVED lines=31> */
[----:B------:R-:W2:Y:S01]  /*8a660*/  LDL.LU.64 R8, [R1+0xa4d8] ;  /* 0x00a4d80001087983 */ /* 0x000ea20000300a00 */
[----:B---3--:R-:W-:Y:S01]  /*8a670*/  IMAD.MOV.U32 R4, RZ, RZ, R28 ;  /* 0x000000ffff047224 */ /* 0x008fe200078e001c */
[----:B--2---:R-:W-:-:S15]  /*8a680*/  HMMA.16816.F32.BF16 R16, R20, R8, R16 ;  /* 0x000000081410723c */ /* 0x004fde0000041810 */
[----:B------:R-:W-:-:S04]  /*8a690*/  NOP ;  /* 0x0000000000007918 */ /* 0x000fc80000000000 */
[----:B------:R-:W-:Y:S01]  /*8a6a0*/  IMAD.MOV.U32 R28, RZ, RZ, R17 ;  /* 0x000000ffff1c7224 */ /* 0x000fe200078e0011 */
[----:B------:R0:W-:Y:S04]  /*8a6b0*/  STL [R1+0x40], R16 ;  /* 0x0000401001007387 */ /* 0x0001e80000100800 */
[----:B0-----:R-:W2:Y:S01]  /*8a6c0*/  LDL.LU.64 R16, [R1+0xa4d0] ;  /* 0x00a4d00001107983 */ /* 0x001ea20000300a00 */
[----:B------:R-:W-:Y:S02]  /*8a6d0*/  IMAD.MOV.U32 R24, RZ, RZ, R19 ;  /* 0x000000ffff187224 */ /* 0x000fe400078e0013 */
[----:B------:R-:W-:Y:S01]  /*8a6e0*/  IMAD.MOV.U32 R25, RZ, RZ, R18 ;  /* 0x000000ffff197224 */ /* 0x000fe200078e0012 */
[----:B------:R-:W-:Y:S04]  /*8a6f0*/  STL.64 [R1+0xa418], R10 ;  /* 0x00a4180a01007387 */ /* 0x000fe80000100a00 */
[----:B------:R-:W-:Y:S04]  /*8a700*/  STL [R1+0xa018], R24 ;  /* 0x00a0181801007387 */ /* 0x000fe80000100800 */
[----:B------:R-:W-:Y:S04]  /*8a710*/  STL [R1+0x9d3c], R25 ;  /* 0x009d3c1901007387 */ /* 0x000fe80000100800 */
[----:B------:R0:W-:Y:S04]  /*8a720*/  STL.64 [R1+0xa3b0], R26 ;  /* 0x00a3b01a01007387 */ /* 0x0001e80000100a00 */
[----:B------:R-:W-:Y:S04]  /*8a730*/  STL [R1+0x9320], R28 ;  /* 0x0093201c01007387 */ /* 0x000fe80000100800 */
[----:B0-----:R-:W3:Y:S01]  /*8a740*/  LDL.64 R26, [R1+0x8] ;  /* 0x00000800011a7983 */ /* 0x001ee20000100a00 */
[----:B------:R-:W-:-:S02]  /*8a750*/  IMAD.MOV.U32 R5, RZ, RZ, R3 ;  /* 0x000000ffff057224 */ /* 0x000fc400078e0003 */
[----:B----4-:R-:W-:Y:S02]  /*8a760*/  IMAD.MOV.U32 R6, RZ, RZ, R2 ;  /* 0x000000ffff067224 */ /* 0x010fe400078e0002 */
[----:B------:R-:W-:-:S07]  /*8a770*/  IMAD.MOV.U32 R7, RZ, RZ, R0 ;  /* 0x000000ffff077224 */ /* 0x000fce00078e0000 */
[----:B--2---:R-:W-:-:S15]  /*8a780*/  HMMA.16816.F32.BF16 R4, R20, R16, R4 ;  /* 0x000000101404723c */ /* 0x004fde0000041804 */
[----:B------:R-:W-:-:S04]  /*8a790*/  NOP ;  /* 0x0000000000007918 */ /* 0x000fc80000000000 */
[----:B------:R-:W-:Y:S01]  /*8a7a0*/  IMAD.MOV.U32 R12, RZ, RZ, R4 ;  /* 0x000000ffff0c7224 */ /* 0x000fe200078e0004 */
[----:B---3--:R-:W-:Y:S04]  /*8a7b0*/  STL.64 [R1+0xa3c8], R26 ;  /* 0x00a3c81a01007387 */ /* 0x008fe80000100a00 */
[----:B------:R-:W-:Y:S04]  /*8a7c0*/  STL.64 [R1+0xa3a8], R14 ;  /* 0x00a3a80e01007387 */ /* 0x000fe80000100a00 */
[----:B------:R0:W-:Y:S04]  /*8a7d0*/  STL [R1+0xa3a0], R12 ;  /* 0x00a3a00c01007387 */ /* 0x0001e80000100800 */
[----:B0-----:R-:W2:Y:S04]  /*8a7e0*/  LDL.LU R12, [R1+0x840] ;  /* 0x00084000010c7983 */ /* 0x001ea80000300800 */
[----:B------:R-:W2:Y:S04]  /*8a7f0*/  LDL.LU R13, [R1+0x844] ;  /* 0x00084400010d7983 */ /* 0x000ea80000300800 */
[----:B------:R-:W3:Y:S04]  /*8a800*/  LDL.LU R14, [R1+0x848] ;  /* 0x00084800010e7983 */ /* 0x000ee80000300800 */
[----:B------:R-:W3:Y:S04]  /*8a810*/  LDL.LU R15, [R1+0x84c] ;  /* 0x00084c00010f7983 */ /* 0x000ee80000300800 */
[----:B------:R-:W4:Y:S01]  /*8a820*/  LDL.64 R26, [R1+0x18] ;  /* 0x00001800011a7983 */ /* 0x000f220000100a00 */
[----:B------:R-:W-:-:S02]  /*8a830*/  IMAD.MOV.U32 R3, RZ, RZ, R5 ;  /* 0x000000ffff037224 */ /* 0x000fc400078e0005 */
[----:B------:R-:W-:Y:S02]  /*8a840*/  IMAD.MOV.U32 R2, RZ, RZ, R6 ;  /* 0x000000ffff027224 */ /* 0x000fe400078e0006 */
[----:B------:R-:W-:Y:S01]  /*8a850*/  IMAD.MOV.U32 R0, RZ, RZ, R7 ;  /* 0x000000ffff007224 */ /* 0x000fe200078e0007 */
[----:B----4-:R-:W-:Y:S04]  /*8a860*/  STL.64 [R1+0xa3e0], R26 ;  /* 0x00a3e01a01007387 */ /* 0x010fe80000100a00 */
        /* <DEDUP_REMOVED lines=12> */
[----:B------:R-:W2:Y:S04]  /*8a930*/  LDL.LU R8, [R1+0xf0] ;  /* 0x0000f00001087983 */ /* 0x000ea80000300800 */
[----:B------:R-:W2:Y:S04]  /*8a940*/  LDL.LU R9, [R1+0xf4] ;  /* 0x0000f40001097983 */ /* 0x000ea80000300800 */
[----:B--2---:R1:W-:Y:S04]  /*8a950*/  STL.64 [R1+0xa430], R8 ;  /* 0x00a4300801007387 */ /* 0x0043e80000100a00 */
[----:B0-----:R-:W2:Y:S04]  /*8a960*/  LDL.LU R4, [R1+0x1050] ;  /* 0x0010500001047983 */ /* 0x001ea80000300800 */
[----:B------:R-:W2:Y:S04]  /*8a970*/  LDL.LU R5, [R1+0x1054] ;  /* 0x0010540001057983 */ /* 0x000ea80000300800 */
[----:B------:R-:W4:Y:S04]  /*8a980*/  LDL.LU R6, [R1+0x1058] ;  /* 0x0010580001067983 */ /* 0x000f280000300800 */
[----:B------:R-:W4:Y:S04]  /*8a990*/  LDL.LU R7, [R1+0x105c] ;  /* 0x00105c0001077983 */ /* 0x000f280000300800 */
[----:B----4-:R-:W-:Y:S04]  /*8a9a0*/  STL.64 [R1+0xa440], R6 ;  /* 0x00a4400601007387 */ /* 0x010fe80000100a00 */
[----:B--2---:R0:W-:Y:S04]  /*8a9b0*/  STL.64 [R1+0xa438], R4 ;  /* 0x00a4380401007387 */ /* 0x0041e80000100a00 */
[----:B-1----:R-:W2:Y:S01]  /*8a9c0*/  LDL.LU R8, [R1+0x100] ;  /* 0x0001000001087983 */ /* 0x002ea20000300800 */
[----:B------:R-:W-:-:S03]  /*8a9d0*/  IMAD.MOV.U32 R9, RZ, RZ, R29 ;  /* 0x000000ffff097224 */ /* 0x000fc600078e001d */
[----:B------:R-:W4:Y:S04]  /*8a9e0*/  LDL.LU R29, [R1+0xa4c8] ;  /* 0x00a4c800011d7983 */ /* 0x000f280000300800 */
[----:B--2---:R1:W-:Y:S04]  /*8a9f0*/  STL.64 [R1+0xa448], R8 ;  /* 0x00a4480801007387 */ /* 0x0043e80000100a00 */
[----:B0-----:R-:W2:Y:S04]  /*8aa00*/  LDL.LU R4, [R1+0x1060] ;  /* 0x0010600001047983 */ /* 0x001ea80000300800 */
[----:B------:R-:W2:Y:S04]  /*8aa10*/  LDL.LU R5, [R1+0x1064] ;  /* 0x0010640001057983 */ /* 0x000ea80000300800 */
[----:B------:R-:W2:Y:S04]  /*8aa20*/  LDL.LU R6, [R1+0x1068] ;  /* 0x0010680001067983 */ /* 0x000ea80000300800 */
[----:B------:R-:W2:Y:S04]  /*8aa30*/  LDL.LU R7, [R1+0x106c] ;  /* 0x00106c0001077983 */ /* 0x000ea80000300800 */
[----:B--2---:R-:W-:Y:S04]  /*8aa40*/  STL.64 [R1+0xa458], R6 ;  /* 0x00a4580601007387 */ /* 0x004fe80000100a00 */
[----:B------:R-:W-:Y:S04]  /*8aa50*/  STL.64 [R1+0xa450], R4 ;  /* 0x00a4500401007387 */ /* 0x000fe80000100a00 */
[----:B-1----:R-:W2:Y:S04]  /*8aa60*/  LDL.LU R8, [R1+0x110] ;  /* 0x0001100001087983 */ /* 0x002ea80000300800 */
[----:B------:R-:W2:Y:S04]  /*8aa70*/  LDL.LU R9, [R1+0x114] ;  /* 0x0001140001097983 */ /* 0x000ea80000300800 */
[----:B--2---:R0:W-:Y:S04]  /*8aa80*/  STL.64 [R1+0xa460], R8 ;  /* 0x00a4600801007387 */ /* 0x0041e80000100a00 */
[----:B0-----:R-:W2:Y:S01]  /*8aa90*/  LDL.LU R8, [R1+0x120] ;  /* 0x0001200001087983 */ /* 0x001ea20000300800 */
[----:B----4-:R-:W-:-:S03]  /*8aaa0*/  IMAD.MOV.U32 R9, RZ, RZ, R29 ;  /* 0x000000ffff097224 */ /* 0x010fc600078e001d */
[----:B------:R-:W4:Y:S04]  /*8aab0*/  LDL.LU R29, [R1+0xa4c4] ;  /* 0x00a4c400011d7983 */ /* 0x000f280000300800 */
[----:B--2---:R0:W-:Y:S04]  /*8aac0*/  STL.64 [R1+0xa478], R8 ;  /* 0x00a4780801007387 */ /* 0x0041e80000100a00 */
[----:B------:R-:W2:Y:S04]  /*8aad0*/  LDL.LU R4, [R1+0x1070] ;  /* 0x0010700001047983 */ /* 0x000ea80000300800 */
[----:B------:R-:W2:Y:S04]  /*8aae0*/  LDL.LU R5, [R1+0x1074] ;  /* 0x0010740001057983 */ /* 0x000ea80000300800 */
[----:B------:R-:W2:Y:S04]  /*8aaf0*/  LDL.LU R6, [R1+0x1078] ;  /* 0x0010780001067983 */ /* 0x000ea80000300800 */
[----:B------:R-:W2:Y:S04]  /*8ab00*/  LDL.LU R7, [R1+0x107c] ;  /* 0x00107c0001077983 */ /* 0x000ea80000300800 */
[----:B0-----:R-:W2:Y:S04]  /*8ab10*/  LDL.LU R8, [R1+0x130] ;  /* 0x0001300001087983 */ /* 0x001ea80000300800 */
[----:B------:R-:W2:Y:S04]  /*8ab20*/  LDL.LU R9, [R1+0x134] ;  /* 0x0001340001097983 */ /* 0x000ea80000300800 */
[----:B--2---:R-:W-:Y:S04]  /*8ab30*/  STL.64 [R1+0xa490], R8 ;  /* 0x00a4900801007387 */ /* 0x004fe80000100a00 */
[----:B------:R-:W-:Y:S04]  /*8ab40*/  STL.64 [R1+0xa470], R6 ;  /* 0x00a4700601007387 */ /* 0x000fe80000100a00 */
[----:B------:R0:W-:Y:S04]  /*8ab50*/  STL.64 [R1+0xa468], R4 ;  /* 0x00a4680401007387 */ /* 0x0001e80000100a00 */
[----:B0-----:R-:W2:Y:S04]  /*8ab60*/  LDL.LU R4, [R1+0x1090] ;  /* 0x0010900001047983 */ /* 0x001ea80000300800 */
[----:B------:R-:W2:Y:S04]  /*8ab70*/  LDL.LU R5, [R1+0x1094] ;  /* 0x0010940001057983 */ /* 0x000ea80000300800 */
[----:B------:R-:W2:Y:S04]  /*8ab80*/  LDL.LU R6, [R1+0x1098] ;  /* 0x0010980001067983 */ /* 0x000ea80000300800 */
[----:B------:R-:W2:Y:S04]  /*8ab90*/  LDL.LU R7, [R1+0x109c] ;  /* 0x00109c0001077983 */ /* 0x000ea80000300800 */
[----:B------:R-:W2:Y:S01]  /*8aba0*/  LDL.LU R8, [R1+0x140] ;  /* 0x0001400001087983 */ /* 0x000ea20000300800 */
[----:B----4-:R-:W-:-:S03]  /*8abb0*/  IMAD.MOV.U32 R9, RZ, RZ, R29 ;  /* 0x000000ffff097224 */ /* 0x010fc600078e001d */
[----:B------:R-:W4:Y:S04]  /*8abc0*/  LDL.LU R29, [R1+0xa4c0] ;  /* 0x00a4c000011d7983 */ /* 0x000f280000300800 */
[----:B--2---:R-:W-:Y:S04]  /*8abd0*/  STL.64 [R1+0xa4a8], R8 ;  /* 0x00a4a80801007387 */ /* 0x004fe80000100a00 */
[----:B------:R-:W-:Y:S04]  /*8abe0*/  STL.64 [R1+0xa488], R6 ;  /* 0x00a4880601007387 */ /* 0x000fe80000100a00 */
[----:B------:R0:W-:Y:S04]  /*8abf0*/  STL.64 [R1+0xa480], R4 ;  /* 0x00a4800401007387 */ /* 0x0001e80000100a00 */
[----:B----4-:R-:W1:Y:S04]  /*8ac00*/  LDSM.16.MT88.4 R16, [R29+UR5+0xc080] ;  /* 0x00c080051d10783b */ /* 0x010e680008004200 */
[----:B0-----:R-:W2:Y:S04]  /*8ac10*/  LDL.LU R4, [R1+0x10a0] ;  /* 0x0010a00001047983 */ /* 0x001ea80000300800 */
[----:B------:R-:W2:Y:S04]  /*8ac20*/  LDL.LU R5, [R1+0x10a4] ;  /* 0x0010a40001057983 */ /* 0x000ea80000300800 */
[----:B------:R-:W4:Y:S04]  /*8ac30*/  LDL.LU R6, [R1+0x10a8] ;  /* 0x0010a80001067983 */ /* 0x000f280000300800 */
[----:B------:R-:W4:Y:S04]  /*8ac40*/  LDL.LU R7, [R1+0x10ac] ;  /* 0x0010ac0001077983 */ /* 0x000f280000300800 */
[----:B------:R-:W2:Y:S04]  /*8ac50*/  LDL.LU R8, [R1+0x150] ;  /* 0x0001500001087983 */ /* 0x000ea80000300800 */
[----:B------:R-:W3:Y:S04]  /*8ac60*/  LDL.LU R9, [R1+0x154] ;  /* 0x0001540001097983 */ /* 0x000ee80000300800 */
        /* <DEDUP_REMOVED lines=13> */
[----:B----4-:R0:W-:Y:S04]  /*8ad40*/  STL.64 [R1+0xa408], R26 ;  /* 0x00a4081a01007387 */ /* 0x0101e80000100a00 */
[----:B------:R-:W4:Y:S04]  /*8ad50*/  LDL.LU R24, [R1+0x880] ;  /* 0x0008800001187983 */ /* 0x000f280000300800 */
[----:B------:R-:W4:Y:S04]  /*8ad60*/  LDL.LU R25, [R1+0x884] ;  /* 0x0008840001197983 */ /* 0x000f280000300800 */
[----:B0-----:R-:W4:Y:S04]  /*8ad70*/  LDL.LU R26, [R1+0x888] ;  /* 0x00088800011a7983 */ /* 0x001f280000300800 */
[----:B------:R-:W4:Y:S04]  /*8ad80*/  LDL.LU R27, [R1+0x88c] ;  /* 0x00088c00011b7983 */ /* 0x000f280000300800 */
[----:B---3--:R-:W-:Y:S04]  /*8ad90*/  STL.64 [R1+0xa3d8], R14 ;  /* 0x00a3d80e01007387 */ /* 0x008fe80000100a00 */
[----:B------:R0:W-:Y:S04]  /*8ada0*/  STL.64 [R1+0xa3d0], R12 ;  /* 0x00a3d00c01007387 */ /* 0x0001e80000100a00 */
        /* <DEDUP_REMOVED lines=11> */
[----:B------:R-:W-:Y:S04]  /*8ae60*/  STL [R1+0x932c], R0 ;  /* 0x00932c0001007387 */ /* 0x000fe80000100800 */
[----:B------:R-:W-:Y:S04]  /*8ae70*/  STL [R1+0x9328], R2 ;  /* 0x0093280201007387 */ /* 0x000fe80000100800 */
[----:B------:R-:W-:Y:S04]  /*8ae80*/  STL [R1+0x9324], R3 ;  /* 0x0093240301007387 */ /* 0x000fe80000100800 */
[----:B-1----:R-:W-:Y:S04]  /*8ae90*/  STL.64 [R1+0xa2f0], R18 ;  /* 0x00a2f01201007387 */ /* 0x002fe80000100a00 */
[----:B------:R0:W-:Y:S04]  /*8aea0*/  STL.64 [R1+0xa2e8], R16 ;  /* 0x00a2e81001007387 */ /* 0x0001e80000100a00 */
[----:B0-----:R-:W3:Y:S04]  /*8aeb0*/  LDL.LU R16, [R1+0xe0] ;  /* 0x0000e00001107983 */ /* 0x001ee80000300800 */
[----:B------:R-:W3:Y:S04]  /*8aec0*/  LDL.LU R17, [R1+0xe4] ;  /* 0x0000e40001117983 */ /* 0x000ee80000300800 */
        /* <DEDUP_REMOVED lines=36> */
[----:B------:R-:W3:Y:S04]  /*8b110*/  LDL.LU.64 R6, [R1+0xa428] ;  /* 0x00a4280001067983 */ /* 0x000ee80000300a00 */
[----:B------:R-:W3:-:S13]  /*8b120*/  LDL.LU.64 R4, [R1+0xa420] ;  /* 0x00a4200001047983 */ /* 0x000eda0000300a00 */
[----:B------:R-:W-:Y:S04]  /*8b130*/  STL.64 [R1+0x1050], R8 ;  /* 0x0010500801007387 */ /* 0x000fe80000100a00 */
[----:B------:R0:W-:Y:S04]  /*8b140*/  STL.64 [R1+0x1058], R10 ;  /* 0x0010580a01007387 */ /* 0x0001e80000100a00 */
[----:B0-----:R-:W2:Y:S01]  /*8b150*/  LDL.LU.64 R10, [R1+0xa418] ;  /* 0x00a41800010a7983 */ /* 0x001ea20000300a00 */
[----:B---3--:R-:W-:Y:S03]  /*8b160*/  HMMA.16816.F32.BF16 R16, R20, R16, R4 ;  /* 0x000000101410723c */ /* 0x008fe60000041804 */
[----:B------:R-:W4:-:S15]  /*8b170*/  LDL.LU.64 R4, [R1+0xa410] ;  /* 0x00a4100001047983 */ /* 0x000f1e0000300a00 */
[----:B------:R-:W-:Y:S01]  /*8b180*/  NOP ;  /* 0x0000000000007918 */ /* 0x000fe20000000000 */
[----:B------:R-:W-:Y:S02]  /*8b190*/  IMAD.MOV.U32 R8, RZ, RZ, R19 ;  /* 0x000000ffff087224 */ /* 0x000fe400078e0013 */
[----:B------:R-:W-:Y:S01]  /*8b1a0*/  IMAD.MOV.U32 R9, RZ, RZ, R18 ;  /* 0x000000ffff097224 */ /* 0x000fe200078e0012 */
[----:B------:R-:W-:Y:S04]  /*8b1b0*/  STL.64 [R1+0x1040], R16 ;  /* 0x0010401001007387 */ /* 0x000fe80000100a00 */
[----:B------:R-:W3:Y:S04]  /*8b1c0*/  LDL.64 R18, [R1+0x38] ;  /* 0x0000380001127983 */ /* 0x000ee80000100a00 */
[----:B------:R-:W-:Y:S04]  /*8b1d0*/  STL [R1+0x91e4], R8 ;  /* 0x0091e40801007387 */ /* 0x000fe80000100800 */
[----:B------:R-:W-:Y:S01]  /*8b1e0*/  STL [R1+0x91e0], R9 ;  /* 0x0091e00901007387 */ /* 0x000fe20000100800 */
[----:B----4-:R-:W-:Y:S03]  /*8b1f0*/  HMMA.16816.F32.BF16 R20, R20, R4, R24 ;  /* 0x000000041414723c */ /* 0x010fe60000041818 */
[----:B------:R-:W4:Y:S04]  /*8b200*/  LDL.LU.64 R26, [R1+0xa408] ;  /* 0x00a40800011a7983 */ /* 0x000f280000300a00 */
[----:B------:R-:W4:Y:S04]  /*8b210*/  LDL.LU.64 R6, [R1+0xa400] ;  /* 0x00a4000001067983 */ /* 0x000f280000300a00 */
[----:B------:R-:W4:Y:S08]  /*8b220*/  LDL.LU.64 R4, [R1+0xa3f8] ;  /* 0x00a3f80001047983 */ /* 0x000f300000300a00 */
[----:B------:R0:W-:Y:S04]  /*8b230*/  STL.64 [R1+0x880], R20 ;  /* 0x0008801401007387 */ /* 0x0001e80000100a00 */
[----:B------:R1:W-:Y:S04]  /*8b240*/  STL.64 [R1+0x888], R22 ;  /* 0x0008881601007387 */ /* 0x0003e80000100a00 */
[----:B0-----:R-:W2:Y:S04]  /*8b250*/  LDL.LU R20, [R1+0x820] ;  /* 0x0008200001147983 */ /* 0x001ea80000300800 */
[----:B------:R-:W2:Y:S04]  /*8b260*/  LDL.LU R21, [R1+0x824] ;  /* 0x0008240001157983 */ /* 0x000ea80000300800 */
[----:B-1----:R-:W2:Y:S04]  /*8b270*/  LDL.LU R22, [R1+0x828] ;  /* 0x0008280001167983 */ /* 0x002ea80000300800 */
[----:B------:R-:W2:Y:S01]  /*8b280*/  LDL.LU R23, [R1+0x82c] ;  /* 0x00082c0001177983 */ /* 0x000ea20000300800 */
[----:B----4-:R-:W-:Y:S01]  /*8b290*/  HMMA.16816.F32.BF16 R12, R4, R26, R12 ;  /* 0x0000001a040c723c */ /* 0x010fe2000004180c */
[----:B------:R-:W-:-:S15]  /*8b2a0*/  IMAD.MOV.U32 R3, RZ, RZ, R27 ;  /* 0x000000ffff037224 */ /* 0x000fde00078e001b */
[----:B------:R-:W-:-:S03]  /*8b2b0*/  NOP ;  /* 0x0000000000007918 */ /* 0x000fc60000000000 */
        /* <DEDUP_REMOVED lines=27> */
[----:B------:R-:W3:Y:S04]  /*8b470*/  LDL.LU R12, [R1+0xa3a0] ;  /* 0x00a3a000010c7983 */ /* 0x000ee80000300800 */
[----:B------:R2:W-:Y:S04]  /*8b480*/  STL.64 [R1+0xa2a8], R26 ;  /* 0x00a2a81a01007387 */ /* 0x0005e80000100a00 */
[----:B------:R-:W4:Y:S04]  /*8b490*/  LDL.LU R24, [R1+0x830] ;  /* 0x0008300001187983 */ /* 0x000f280000300800 */
[----:B------:R-:W4:Y:S01]  /*8b4a0*/  LDL.LU R25, [R1+0x834] ;  /* 0x0008340001197983 */ /* 0x000f220000300800 */
[----:B--2---:R-:W-:-:S02]  /*8b4b0*/  IMAD.MOV.U32 R26, RZ, RZ, R10 ;  /* 0x000000ffff1a7224 */ /* 0x004fc400078e000a */
[----:B------:R-:W-:Y:S01]  /*8b4c0*/  IMAD.MOV.U32 R27, RZ, RZ, R11 ;  /* 0x000000ffff1b7224 */ /* 0x000fe200078e000b */
[----:B------:R-:W2:Y:S04]  /*8b4d0*/  LDL.LU R10, [R1+0xa39c] ;  /* 0x00a39c00010a7983 */ /* 0x000ea80000300800 */
[----:B------:R-:W2:Y:S02]  /*8b4e0*/  LDL.LU R11, [R1+0xa398] ;  /* 0x00a39800010b7983 */ /* 0x000ea40000300800 */
[C---:B----4-:R-:W-:Y:S02]  /*8b4f0*/  HMMA.16816.F32.BF16 R24, R4.reuse, R14, R24 ;  /* 0x0000000e0418723c */ /* 0x050fe40000041818 */
[----:B------:R-:W-:Y:S04]  /*8b500*/  STL.64 [R1+0xa358], R14 ;  /* 0x00a3580e01007387 */ /* 0x000fe80000100a00 */
[----:B---3--:R0:W-:Y:S02]  /*8b510*/  STL [R1+0xa350], R12 ;  /* 0x00a3500c01007387 */ /* 0x0081e40000100800 */
[----:B--2---:R-:W-:Y:S11]  /*8b520*/  HMMA.16816.F32.BF16 R20, R4, R10, R20 ;  /* 0x0000000a0414723c */ /* 0x004ff60000041814 */
[----:B------:R1:W-:Y:S04]  /*8b530*/  STL.64 [R1+0x830], R24 ;  /* 0x0008301801007387 */ /* 0x0003e80000100a00 */
[----:B------:R2:W-:Y:S04]  /*8b540*/  STL.64 [R1+0x838], R26 ;  /* 0x0008381a01007387 */ /* 0x0005e80000100a00 */
[----:B0-----:R-:W3:Y:S04]  /*8b550*/  LDL.LU R12, [R1+0x1030] ;  /* 0x00103000010c7983 */ /* 0x001ee80000300800 */
[----:B------:R-:W3:Y:S04]  /*8b560*/  LDL.LU R13, [R1+0x1034] ;  /* 0x00103400010d7983 */ /* 0x000ee80000300800 */
[----:B------:R-:W3:Y:S04]  /*8b570*/  LDL.LU R14, [R1+0x1038] ;  /* 0x00103800010e7983 */ /* 0x000ee80000300800 */
[----:B------:R-:W3:Y:S04]  /*8b580*/  LDL.LU R15, [R1+0x103c] ;  /* 0x00103c00010f7983 */ /* 0x000ee80000300800 */
[----:B-1----:R-:W4:Y:S04]  /*8b590*/  LDL.LU R24, [R1+0x770] ;  /* 0x0007700001187983 */ /* 0x002f280000300800 */
[----:B------:R-:W-:Y:S04]  /*8b5a0*/  STL.64 [R1+0x820], R20 ;  /* 0x0008201401007387 */ /* 0x000fe80000100a00 */
[----:B------:R-:W-:Y:S04]  /*8b5b0*/  STL.64 [R1+0x828], R22 ;  /* 0x0008281601007387 */ /* 0x000fe80000100a00 */
[----:B------:R-:W4:Y:S04]  /*8b5c0*/  LDL.LU R25, [R1+0x774] ;  /* 0x0007740001197983 */ /* 0x000f280000300800 */
[----:B--2---:R-:W2:Y:S04]  /*8b5d0*/  LDL.LU R26, [R1+0x778] ;  /* 0x00077800011a7983 */ /* 0x004ea80000300800 */
[----:B------:R-:W2:Y:S04]  /*8b5e0*/  LDL.LU R27, [R1+0x77c] ;  /* 0x00077c00011b7983 */ /* 0x000ea80000300800 */
[----:B------:R-:W0:Y:S04]  /*8b5f0*/  LDSM.16.MT88.4 R20, [R29+UR5+0xc100] ;  /* 0x00c100051d14783b */ /* 0x000e280008004200 */
[----:B--2---:R1:W-:Y:S04]  /*8b600*/  STL.64 [R1+0xa2b8], R26 ;  /* 0x00a2b81a01007387 */ /* 0x0043e80000100a00 */
[----:B----4-:R-:W-:Y:S01]  /*8b610*/  STL.64 [R1+0xa2b0], R24 ;  /* 0x00a2b01801007387 */ /* 0x010fe20000100a00 */
[----:B-1----:R-:W-:-:S02]  /*8b620*/  IMAD.MOV.U32 R26, RZ, RZ, R2 ;  /* 0x000000ffff1a7224 */ /* 0x002fc400078e0002 */
[----:B------:R-:W-:-:S05]  /*8b630*/  IMAD.MOV.U32 R27, RZ, RZ, R0 ;  /* 0x000000ffff1b7224 */ /* 0x000fca00078e0000 */
[----:B------:R-:W-:Y:S04]  /*8b640*/  STL.64 [R1+0xa2d0], R26 ;  /* 0x00a2d01a01007387 */ /* 0x000fe80000100a00 */
[----:B------:R-:W-:Y:S04]  /*8b650*/  STL.64 [R1+0xa2a0], R10 ;  /* 0x00a2a00a01007387 */ /* 0x000fe80000100a00 */
[----:B0-----:R0:W-:Y:S04]  /*8b660*/  STL.64 [R1+0xa1f0], R22 ;  /* 0x00a1f01601007387 */ /* 0x0011e80000100a00 */
[----:B------:R-:W-:Y:S04]  /*8b670*/  STL.64 [R1+0xa1e8], R20 ;  /* 0x00a1e81401007387 */ /* 0x000fe80000100a00 */
[----:B0-----:R-:W2:Y:S04]  /*8b680*/  LDL R22, [R1+0xf8] ;  /* 0x0000f80001167983 */ /* 0x001ea80000100800 */
[----:B------:R-:W2:Y:S01]  /*8b690*/  LDL R23, [R1+0xfc] ;  /* 0x0000fc0001177983 */ /* 0x000ea20000100800 */
[----:B---3--:R-:W-:Y:S01]  /*8b6a0*/  HMMA.16816.F32.BF16 R8, R4, R18, R12 ;  /* 0x000000120408723c */ /* 0x008fe2000004180c */
[----:B------:R-:W-:-:S02]  /*8b6b0*/  IMAD.MOV.U32 R2, RZ, RZ, R18 ;  /* 0x000000ffff027224 */ /* 0x000fc400078e0012 */
[----:B------:R-:W-:Y:S01]  /*8b6c0*/  IMAD.MOV.U32 R0, RZ, RZ, R19 ;  /* 0x000000ffff007224 */ /* 0x000fe200078e0013 */
[----:B--2---:R-:W-:-:S15]  /*8b6d0*/  STL.64 [R1+0xa318], R22 ;  /* 0x00a3181601007387 */ /* 0x004fde0000100a00 */
[----:B------:R-:W-:Y:S04]  /*8b6e0*/  STL.64 [R1+0x1030], R8 ;  /* 0x0010300801007387 */ /* 0x000fe80000100a00 */
[----:B------:R-:W-:Y:S04]  /*8b6f0*/  STL.64 [R1+0x1038], R10 ;  /* 0x0010380a01007387 */ /* 0x000fe80000100a00 */
[----:B------:R-:W2:Y:S04]  /*8b700*/  LDL.LU R16, [R1+0x810] ;  /* 0x0008100001107983 */ /* 0x000ea80000300800 */
[----:B------:R-:W2:Y:S04]  /*8b710*/  LDL.LU R17, [R1+0x814] ;  /* 0x0008140001117983 */ /* 0x000ea80000300800 */
[----:B------:R-:W3:Y:S04]  /*8b720*/  LDL.LU R18, [R1+0x818] ;  /* 0x0008180001127983 */ /* 0x000ee80000300800 */
[----:B------:R-:W3:Y:S04]  /*8b730*/  LDL.LU R19, [R1+0x81c] ;  /* 0x00081c0001137983 */ /* 0x000ee80000300800 */
[----:B---3--:R0:W-:Y:S04]  /*8b740*/  STL.64 [R1+0xa300], R18 ;  /* 0x00a3001201007387 */ /* 0x0081e80000100a00 */
[----:B--2---:R1:W-:Y:S04]  /*8b750*/  STL.64 [R1+0xa2f8], R16 ;  /* 0x00a2f81001007387 */ /* 0x0043e80000100a00 */
[----:B0-----:R-:W2:Y:S04]  /*8b760*/  LDL R18, [R1+0xe8] ;  /* 0x0000e80001127983 */ /* 0x001ea80000100800 */
[----:B------:R-:W2:Y:S04]  /*8b770*/  LDL R19, [R1+0xec] ;  /* 0x0000ec0001137983 */ /* 0x000ea80000100800 */
[----:B--2---:R0:W-:Y:S04]  /*8b780*/  STL.64 [R1+0xa310], R18 ;  /* 0x00a3101201007387 */ /* 0x0041e80000100a00 */
[----:B-1----:R-:W2:Y:S04]  /*8b790*/  LDL.LU R16, [R1+0xfc0] ;  /* 0x000fc00001107983 */ /* 0x002ea80000300800 */
[----:B------:R-:W2:Y:S04]  /*8b7a0*/  LDL.LU R17, [R1+0xfc4] ;  /* 0x000fc40001117983 */ /* 0x000ea80000300800 */
[----:B0-----:R-:W3:Y:S04]  /*8b7b0*/  LDL.LU R18, [R1+0xfc8] ;  /* 0x000fc80001127983 */ /* 0x001ee80000300800 */
[----:B------:R-:W3:Y:S04]  /*8b7c0*/  LDL.LU R19, [R1+0xfcc] ;  /* 0x000fcc0001137983 */ /* 0x000ee80000300800 */
[----:B------:R-:W4:Y:S04]  /*8b7d0*/  LDL.LU R12, [R1+0xff0] ;  /* 0x000ff000010c7983 */ /* 0x000f280000300800 */
[----:B------:R-:W4:Y:S04]  /*8b7e0*/  LDL.LU R13, [R1+0xff4] ;  /* 0x000ff400010d7983 */ /* 0x000f280000300800 */
[----:B------:R-:W2:Y:S04]  /*8b7f0*/  LDL.LU R14, [R1+0xff8] ;  /* 0x000ff800010e7983 */ /* 0x000ea80000300800 */
[----:B------:R-:W2:Y:S04]  /*8b800*/  LDL.LU R15, [R1+0xffc] ;  /* 0x000ffc00010f7983 */ /* 0x000ea80000300800 */
[----:B------:R-:W2:Y:S04]  /*8b810*/  LDL.LU R8, [R1+0x1010] ;  /* 0x0010100001087983 */ /* 0x000ea80000300800 */
[----:B------:R-:W2:Y:S04]  /*8b820*/  LDL.LU R9, [R1+0x1014] ;  /* 0x0010140001097983 */ /* 0x000ea80000300800 */
[----:B------:R-:W2:Y:S04]  /*8b830*/  LDL.LU R10, [R1+0x1018] ;  /* 0x00101800010a7983 */ /* 0x000ea80000300800 */
[----:B------:R-:W2:Y:S04]  /*8b840*/  LDL.LU R11, [R1+0x101c] ;  /* 0x00101c00010b7983 */ /* 0x000ea80000300800 */
[----:B--2---:R0:W-:Y:S04]  /*8b850*/  STL.64 [R1+0xa388], R10 ;  /* 0x00a3880a01007387 */ /* 0x0041e80000100a00 */
[----:B------:R-:W-:Y:S04]  /*8b860*/  STL.64 [R1+0xa380], R8 ;  /* 0x00a3800801007387 */ /* 0x000fe80000100a00 */
[----:B0-----:R-:W2:Y:S04]  /*8b870*/  LDL R10, [R1+0x158] ;  /* 0x00015800010a7983 */ /* 0x001ea80000100800 */
[----:B------:R-:W2:Y:S04]  /*8b880*/  LDL R11, [R1+0x15c] ;  /* 0x00015c00010b7983 */ /* 0x000ea80000100800 */
[----:B------:R0:W-:Y:S04]  /*8b890*/  STL.64 [R1+0xa368], R14 ;  /* 0x00a3680e01007387 */ /* 0x0001e80000100a00 */
[----:B----4-:R-:W-:Y:S04]  /*8b8a0*/  STL.64 [R1+0xa360], R12 ;  /* 0x00a3600c01007387 */ /* 0x010fe80000100a00 */
[----:B0-----:R-:W4:Y:S04]  /*8b8b0*/  LDL.64 R14, [R1+0x138] ;  /* 0x00013800010e7983 */ /* 0x001f280000100a00 */
[----:B----4-:R0:W-:Y:S04]  /*8b8c0*/  STL.64 [R1+0xa378], R14 ;  /* 0x00a3780e01007387 */ /* 0x0101e80000100a00 */
[----:B0-----:R-:W4:Y:S04]  /*8b8d0*/  LDL.64 R14, [R1+0x148] ;  /* 0x00014800010e7983 */ /* 0x001f280000100a00 */
[----:B----4-:R0:W-:Y:S04]  /*8b8e0*/  STL.64 [R1+0xa390], R14 ;  /* 0x00a3900e01007387 */ /* 0x0101e80000100a00 */
[----:B------:R-:W2:Y:S04]  /*8b8f0*/  LDL.LU R12, [R1+0x1020] ;  /* 0x00102000010c7983 */ /* 0x000ea80000300800 */
[----:B------:R-:W2:Y:S04]  /*8b900*/  LDL.LU R13, [R1+0x1024] ;  /* 0x00102400010d7983 */ /* 0x000ea80000300800 */
[----:B0-----:R-:W2:Y:S04]  /*8b910*/  LDL.LU R14, [R1+0x1028] ;  /* 0x00102800010e7983 */ /* 0x001ea80000300800 */
[----:B------:R-:W2:Y:S04]  /*8b920*/  LDL.LU R15, [R1+0x102c] ;  /* 0x00102c00010f7983 */ /* 0x000ea80000300800 */
[----:B---3--:R-:W-:Y:S04]  /*8b930*/  STL.64 [R1+0xa328], R18 ;  /* 0x00a3281201007387 */ /* 0x008fe80000100a00 */
[----:B------:R-:W-:Y:S04]  /*8b940*/  STL.64 [R1+0xa320], R16 ;  /* 0x00a3201001007387 */ /* 0x000fe80000100a00 */
[----:B------:R-:W3:Y:S04]  /*8b950*/  LDL R22, [R1+0x108] ;  /* 0x0001080001167983 */ /* 0x000ee80000100800 */
[----:B------:R-:W3:Y:S04]  /*8b960*/  LDL R23, [R1+0x10c] ;  /* 0x00010c0001177983 */ /* 0x000ee80000100800 */
[----:B---3--:R0:W-:Y:S04]  /*8b970*/  STL.64 [R1+0xa330], R22 ;  /* 0x00a3301601007387 */ /* 0x0081e80000100a00 */
[----:B0-----:R-:W3:Y:S04]  /*8b980*/  LDL R22, [R1+0x118] ;  /* 0x0001180001167983 */ /* 0x001ee80000100800 */
[----:B------:R-:W3:Y:S04]  /*8b990*/  LDL R23, [R1+0x11c] ;  /* 0x00011c0001177983 */ /* 0x000ee80000100800 */
[----:B---3--:R0:W-:Y:S04]  /*8b9a0*/  STL.64 [R1+0xa348], R22 ;  /* 0x00a3481601007387 */ /* 0x0081e80000100a00 */
[----:B0-----:R-:W3:Y:S04]  /*8b9b0*/  LDL.64 R22, [R1+0x128] ;  /* 0x0001280001167983 */ /* 0x001ee80000100a00 */
[----:B---3--:R0:W-:Y:S04]  /*8b9c0*/  STL.64 [R1+0xa370], R22 ;  /* 0x00a3701601007387 */ /* 0x0081e80000100a00 */
[----:B------:R-:W3:Y:S04]  /*8b9d0*/  LDL.LU R20, [R1+0x1000] ;  /* 0x0010000001147983 */ /* 0x000ee80000300800 */
[----:B------:R-:W3:Y:S04]  /*8b9e0*/  LDL.LU R21, [R1+0x1004] ;  /* 0x0010040001157983 */ /* 0x000ee80000300800 */
[----:B0-----:R-:W3:Y:S04]  /*8b9f0*/  LDL.LU R22, [R1+0x1008] ;  /* 0x0010080001167983 */ /* 0x001ee80000300800 */
[----:B------:R-:W3:Y:S04]  /*8ba00*/  LDL.LU R23, [R1+0x100c] ;  /* 0x00100c0001177983 */ /* 0x000ee80000300800 */
        /* <DEDUP_REMOVED lines=11> */
[----:B------:R-:W3:Y:S01]  /*8bac0*/  LDL R26, [R1+0x28] ;  /* 0x00002800011a7983 */ /* 0x000ee20000100800 */
[----:B------:R-:W-:-:S05]  /*8bad0*/  IMAD.MOV.U32 R27, RZ, RZ, R3 ;  /* 0x000000ffff1b7224 */ /* 0x000fca00078e0003 */
[----:B---3--:R0:W-:Y:S04]  /*8bae0*/  STL.64 [R1+0xa308], R26 ;  /* 0x00a3081a01007387 */ /* 0x0081e80000100a00 */
[----:B------:R-:W3:Y:S04]  /*8baf0*/  LDL.LU R24, [R1+0xfb0] ;  /* 0x000fb00001187983 */ /* 0x000ee80000300800 */
[----:B------:R-:W3:Y:S04]  /*8bb00*/  LDL.LU R25, [R1+0xfb4] ;  /* 0x000fb40001197983 */ /* 0x000ee80000300800 */
[----:B0-----:R-:W3:Y:S04]  /*8bb10*/  LDL.LU R26, [R1+0xfb8] ;  /* 0x000fb800011a7983 */ /* 0x001ee80000300800 */
[----:B------:R-:W3:Y:S04]  /*8bb20*/  LDL.LU R27, [R1+0xfbc] ;  /* 0x000fbc00011b7983 */ /* 0x000ee80000300800 */
[----:B------:R-:W4:Y:S04]  /*8bb30*/  LDL.LU.64 R14, [R1+0xa390] ;  /* 0x00a39000010e7983 */ /* 0x000f280000300a00 */
[----:B------:R-:W-:Y:S04]  /*8bb40*/  STL.64 [R1+0x1020], R8 ;  /* 0x0010200801007387 */ /* 0x000fe80000100a00 */
[----:B------:R0:W-:Y:S04]  /*8bb50*/  STL.64 [R1+0x1028], R10 ;  /* 0x0010280a01007387 */ /* 0x0001e80000100a00 */
[----:B0-----:R-:W4:Y:S04]  /*8bb60*/  LDL.LU.64 R10, [R1+0xa388] ;  /* 0x00a38800010a7983 */ /* 0x001f280000300a00 */
[----:B------:R-:W4:Y:S02]  /*8bb70*/  LDL.LU.64 R8, [R1+0xa380] ;  /* 0x00a3800001087983 */ /* 0x000f240000300a00 */
[----:B----4-:R-:W-:Y:S01]  /*8bb80*/  HMMA.16816.F32.BF16 R8, R4, R14, R8 ;  /* 0x0000000e0408723c */ /* 0x010fe20000041808 */
[----:B------:R-:W-:-:S15]  /*8bb90*/  IMAD.MOV.U32 R3, RZ, RZ, R15 ;  /* 0x000000ffff037224 */ /* 0x000fde00078e000f */
[----:B------:R-:W-:-:S03]  /*8bba0*/  NOP ;  /* 0x0000000000007918 */ /* 0x000fc60000000000 */
[----:B------:R0:W-:Y:S04]  /*8bbb0*/  STL.64 [R1+0x1010], R8 ;  /* 0x0010100801007387 */ /* 0x0001e80000100a00 */
[----:B------:R1:W-:Y:S01]  /*8bbc0*/  STL.64 [R1+0x1018], R10 ;  /* 0x0010180a01007387 */ /* 0x0003e20000100a00 */
[----:B0-----:R-:W-:-:S03]  /*8bbd0*/  IMAD.MOV.U32 R8, RZ, RZ, R14 ;  /* 0x000000ffff087224 */ /* 0x001fc600078e000e */
[----:B------:R-:W4:Y:S02]  /*8bbe0*/  LDL.LU.64 R14, [R1+0xa378] ;  /* 0x00a37800010e7983 */ /* 0x000f240000300a00 */
[----:B----4-:R-:W-:Y:S01]  /*8bbf0*/  HMMA.16816.F32.BF16 R20, R4, R14, R20 ;  /* 0x0000000e0414723c */ /* 0x010fe20000041814 */
[----:B-1----:R-:W-:Y:S02]  /*8bc00*/  IMAD.MOV.U32 R10, RZ, RZ, R14 ;  /* 0x000000ffff0a7224 */ /* 0x002fe400078e000e */
        /* <DEDUP_REMOVED lines=16> */
[----:B------:R-:W-:Y:S04]  /*8bd10*/  STL.64 [R1+0xa2e0], R10 ;  /* 0x00a2e00a01007387 */ /* 0x000fe80000100a00 */
[----:B------:R0:W-:Y:S04]  /*8bd20*/  STL.64 [R1+0xa2d8], R8 ;  /* 0x00a2d80801007387 */ /* 0x0001e80000100a00 */
[----:B0-----:R-:W3:Y:S04]  /*8bd30*/  LDL.LU R8, [R1+0x790] ;  /* 0x0007900001087983 */ /* 0x001ee80000300800 */
[----:B------:R-:W3:Y:S04]  /*8bd40*/  LDL.LU R9, [R1+0x794] ;  /* 0x0007940001097983 */ /* 0x000ee80000300800 */
[----:B------:R-:W3:Y:S04]  /*8bd50*/  LDL.LU R10, [R1+0x798] ;  /* 0x00079800010a7983 */ /* 0x000ee80000300800 */
[----:B------:R-:W3:Y:S01]  /*8bd60*/  LDL.LU R11, [R1+0x79c] ;  /* 0x00079c00010b7983 */ /* 0x000ee20000300800 */
[C---:B--2---:R-:W-:Y:S03]  /*8bd70*/  HMMA.16816.F32.BF16 R20, R4.reuse, R22, R16 ;  /* 0x000000160414723c */ /* 0x044fe60000041810 */
[----:B----4-:R-:W-:Y:S04]  /*8bd80*/  STL.64 [R1+0xa2c8], R14 ;  /* 0x00a2c80e01007387 */ /* 0x010fe80000100a00 */
        /* <DEDUP_REMOVED lines=16> */
[----:B----4-:R-:W-:-:S15]  /*8be90*/  HMMA.16816.F32.BF16 R16, R4, R22, R16 ;  /* 0x000000160410723c */ /* 0x010fde0000041810 */
[----:B------:R-:W-:-:S04]  /*8bea0*/  NOP ;  /* 0x0000000000007918 */ /* 0x000fc80000000000 */
[----:B------:R-:W-:Y:S04]  /*8beb0*/  STL.64 [R1+0xfc0], R16 ;  /* 0x000fc01001007387 */ /* 0x000fe80000100a00 */
[----:B------:R0:W-:Y:S04]  /*8bec0*/  STL.64 [R1+0xfc8], R18 ;  /* 0x000fc81201007387 */ /* 0x0001e80000100a00 */
[----:B0-----:R-:W3:Y:S04]  /*8bed0*/  LDL.LU.64 R18, [R1+0xa310] ;  /* 0x00a3100001127983 */ /* 0x001ee80000300a00 */
[----:B------:R0:W-:Y:S04]  /*8bee0*/  STL.64 [R1+0xa210], R22 ;  /* 0x00a2101601007387 */ /* 0x0001e80000100a00 */
[----:B0-----:R-:W4:Y:S04]  /*8bef0*/  LDL R22, [R1+0xd8] ;  /* 0x0000d80001167983 */ /* 0x001f280000100800 */
[----:B------:R-:W4:Y:S01]  /*8bf00*/  LDL R23, [R1+0xdc] ;  /* 0x0000dc0001177983 */ /* 0x000f220000100800 */
[----:B---3--:R-:W-:Y:S03]  /*8bf10*/  HMMA.16816.F32.BF16 R16, R4, R18, R24 ;  /* 0x000000120410723c */ /* 0x008fe60000041818 */
[----:B------:R-:W3:-:S15]  /*8bf20*/  LDL.LU.64 R26, [R1+0xa308] ;  /* 0x00a30800011a7983 */ /* 0x000ede0000300a00 */
[----:B------:R-:W-:Y:S01]  /*8bf30*/  NOP ;  /* 0x0000000000007918 */ /* 0x000fe20000000000 */
[----:B------:R-:W-:Y:S04]  /*8bf40*/  STL.64 [R1+0xfb0], R16 ;  /* 0x000fb01001007387 */ /* 0x000fe80000100a00 */
[----:B------:R0:W-:Y:S04]  /*8bf50*/  STL.64 [R1+0xfb8], R18 ;  /* 0x000fb81201007387 */ /* 0x0001e80000100a00 */
[----:B0-----:R-:W4:Y:S04]  /*8bf60*/  LDL.LU.64 R18, [R1+0xa300] ;  /* 0x00a3000001127983 */ /* 0x001f280000300a00 */
[----:B------:R-:W4:Y:S02]  /*8bf70*/  LDL.LU.64 R16, [R1+0xa2f8] ;  /* 0x00a2f80001107983 */ /* 0x000f240000300a00 */
[----:B----4-:R-:W-:Y:S02]  /*8bf80*/  HMMA.16816.F32.BF16 R20, R4, R22, R16 ;  /* 0x000000160414723c */ /* 0x010fe40000041810 */
[----:B------:R-:W3:Y:S04]  /*8bf90*/  LDL.LU.64 R18, [R1+0xa2f0] ;  /* 0x00a2f00001127983 */ /* 0x000ee80000300a00 */
[----:B------:R-:W3:Y:S04]  /*8bfa0*/  LDL.LU.64 R16, [R1+0xa2e8] ;  /* 0x00a2e80001107983 */ /* 0x000ee80000300a00 */
[----:B------:R-:W4:Y:S09]  /*8bfb0*/  LDL.LU R4, [R1+0x760] ;  /* 0x0007600001047983 */ /* 0x000f320000300800 */
[----:B------:R-:W-:Y:S04]  /*8bfc0*/  STL.64 [R1+0x810], R20 ;  /* 0x0008101401007387 */ /* 0x000fe80000100a00 */
[----:B------:R0:W-:Y:S04]  /*8bfd0*/  STL.64 [R1+0x818], R22 ;  /* 0x0008181601007387 */ /* 0x0001e80000100a00 */
[----:B------:R-:W4:Y:S04]  /*8bfe0*/  LDL.LU R5, [R1+0x764] ;  /* 0x0007640001057983 */ /* 0x000f280000300800 */
[----:B------:R-:W4:Y:S04]  /*8bff0*/  LDL.LU R6, [R1+0x768] ;  /* 0x0007680001067983 */ /* 0x000f280000300800 */
[----:B------:R-:W4:Y:S04]  /*8c000*/  LDL.LU R7, [R1+0x76c] ;  /* 0x00076c0001077983 */ /* 0x000f280000300800 */
[----:B0-----:R-:W2:Y:S01]  /*8c010*/  LDL.64 R22, [R1+0x118] ;  /* 0x0001180001167983 */ /* 0x001ea20000100a00 */
[C---:B---3--:R-:W-:Y:S03]  /*8c020*/  HMMA.16816.F32.BF16 R24, R16.reuse, R26, R8 ;  /* 0x0000001a1018723c */ /* 0x048fe60000041808 */
[----:B--2---:R0:W-:Y:S04]  /*8c030*/  STL.64 [R1+0xa228], R22 ;  /* 0x00a2281601007387 */ /* 0x0041e80000100a00 */
[----:B0-----:R-:W2:Y:S04]  /*8c040*/  LDL R22, [R1+0x8] ;  /* 0x0000080001167983 */ /* 0x001ea80000100800 */
[----:B------:R-:W3:Y:S04]  /*8c050*/  LDL.LU.64 R10, [R1+0xa2e0] ;  /* 0x00a2e000010a7983 */ /* 0x000ee80000300a00 */
        /* <DEDUP_REMOVED lines=10> */
[----:B------:R-:W2:Y:S01]  /*8c100*/  LDL.LU.64 R24, [R1+0xa2b0] ;  /* 0x00a2b00001187983 */ /* 0x000ea20000300a00 */
[----:B------:R-:W-:-:S07]  /*8c110*/  IMAD.MOV.U32 R23, RZ, RZ, R28 ;  /* 0x000000ffff177224 */ /* 0x000fce00078e001c */
[----:B--2---:R-:W-:Y:S01]  /*8c120*/  HMMA.16816.F32.BF16 R20, R16, R22, R24 ;  /* 0x000000161014723c */ /* 0x004fe20000041818 */
[----:B------:R-:W4:-:S15]  /*8c130*/  LDL.LU.64 R26, [R1+0xa2a8] ;  /* 0x00a2a800011a7983 */ /* 0x000f1e0000300a00 */
[----:B------:R-:W-:-:S03]  /*8c140*/  NOP ;  /* 0x0000000000007918 */ /* 0x000fc60000000000 */
[----:B------:R-:W-:Y:S04]  /*8c150*/  STL.64 [R1+0x770], R20 ;  /* 0x0007701401007387 */ /* 0x000fe80000100a00 */
[----:B------:R0:W-:Y:S02]  /*8c160*/  STL.64 [R1+0x778], R22 ;  /* 0x0007781601007387 */ /* 0x0001e40000100a00 */
[----:B0-----:R-:W-:Y:S02]  /*8c170*/  IMAD.MOV.U32 R22, RZ, RZ, R13 ;  /* 0x000000ffff167224 */ /* 0x001fe400078e000d */
[----:B---3--:R-:W-:Y:S01]  /*8c180*/  IMAD.MOV.U32 R23, RZ, RZ, R11 ;  /* 0x000000ffff177224 */ /* 0x008fe200078e000b */
[----:B----4-:R-:W-:-:S15]  /*8c190*/  HMMA.16816.F32.BF16 R4, R16, R26, R4 ;  /* 0x0000001a1004723c */ /* 0x010fde0000041804 */
[----:B------:R-:W-:-:S04]  /*8c1a0*/  NOP ;  /* 0x0000000000007918 */ /* 0x000fc80000000000 */
[----:B------:R-:W-:Y:S04]  /*8c1b0*/  STL.64 [R1+0x760], R4 ;  /* 0x0007600401007387 */ /* 0x000fe80000100a00 */
[----:B------:R-:W-:Y:S04]  /*8c1c0*/  STL.64 [R1+0x768], R6 ;  /* 0x0007680601007387 */ /* 0x000fe80000100a00 */
[----:B------:R-:W-:Y:S04]  /*8c1d0*/  STL.64 [R1+0xa240], R22 ;  /* 0x00a2401601007387 */ /* 0x000fe80000100a00 */
[----:B------:R0:W-:Y:S04]  /*8c1e0*/  STL.64 [R1+0xa208], R26 ;  /* 0x00a2081a01007387 */ /* 0x0001e80000100a00 */
[----:B------:R-:W2:Y:S04]  /*8c1f0*/  LDL.LU R24, [R1+0xea0] ;  /* 0x000ea00001187983 */ /* 0x000ea80000300800 */
[----:B------:R-:W2:Y:S04]  /*8c200*/  LDL.LU R25, [R1+0xea4] ;  /* 0x000ea40001197983 */ /* 0x000ea80000300800 */
[----:B0-----:R-:W3:Y:S04]  /*8c210*/  LDL.LU R26, [R1+0xea8] ;  /* 0x000ea800011a7983 */ /* 0x001ee80000300800 */
[----:B------:R-:W3:Y:S01]  /*8c220*/  LDL.LU R27, [R1+0xeac] ;  /* 0x000eac00011b7983 */ /* 0x000ee20000300800 */
[----:B------:R-:W-:-:S02]  /*8c230*/  IMAD.MOV.U32 R22, RZ, RZ, R10 ;  /* 0x000000ffff167224 */ /* 0x000fc400078e000a */
[----:B------:R-:W-:-:S05]  /*8c240*/  IMAD.MOV.U32 R23, RZ, RZ, R9 ;  /* 0x000000ffff177224 */ /* 0x000fca00078e0009 */
[----:B------:R0:W-:Y:S02]  /*8c250*/  STL.64 [R1+0xa258], R22 ;  /* 0x00a2581601007387 */ /* 0x0001e40000100a00 */
[----:B0-----:R-:W-:Y:S02]  /*8c260*/  IMAD.MOV.U32 R22, RZ, RZ, R8 ;  /* 0x000000ffff167224 */ /* 0x001fe400078e0008 */
[----:B------:R-:W-:Y:S01]  /*8c270*/  IMAD.MOV.U32 R23, RZ, RZ, R3 ;  /* 0x000000ffff177224 */ /* 0x000fe200078e0003 */
[----:B---3--:R-:W-:Y:S04]  /*8c280*/  STL.64 [R1+0xa220], R26 ;  /* 0x00a2201a01007387 */ /* 0x008fe80000100a00 */
[----:B--2---:R0:W-:Y:S04]  /*8c290*/  STL.64 [R1+0xa218], R24 ;  /* 0x00a2181801007387 */ /* 0x0041e80000100a00 */
[----:B0-----:R-:W2:Y:S04]  /*8c2a0*/  LDL.LU R24, [R1+0xec0] ;  /* 0x000ec00001187983 */ /* 0x001ea80000300800 */
[----:B------:R-:W2:Y:S04]  /*8c2b0*/  LDL.LU R25, [R1+0xec4] ;  /* 0x000ec40001197983 */ /* 0x000ea80000300800 */
[----:B------:R-:W3:Y:S04]  /*8c2c0*/  LDL.LU R26, [R1+0xec8] ;  /* 0x000ec800011a7983 */ /* 0x000ee80000300800 */
[----:B------:R-:W3:Y:S04]  /*8c2d0*/  LDL.LU R27, [R1+0xecc] ;  /* 0x000ecc00011b7983 */ /* 0x000ee80000300800 */
[----:B------:R0:W-:Y:S04]  /*8c2e0*/  STL.64 [R1+0xa270], R22 ;  /* 0x00a2701601007387 */ /* 0x0001e80000100a00 */
[----:B0-----:R-:W4:Y:S04]  /*8c2f0*/  LDL.64 R22, [R1+0x158] ;  /* 0x0001580001167983 */ /* 0x001f280000100a00 */
        /* <DEDUP_REMOVED lines=43> */
[----:B------:R0:W-:Y:S04]  /*8c5b0*/  STL.64 [R1+0xa198], R14 ;  /* 0x00a1980e01007387 */ /* 0x0001e80000100a00 */
[----:B------:R-:W-:Y:S04]  /*8c5c0*/  STL [R1+0xa190], R12 ;  /* 0x00a1900c01007387 */ /* 0x000fe80000100800 */
[----:B0-----:R-:W4:Y:S01]  /*8c5d0*/  LDL.64 R14, [R1+0x108] ;  /* 0x00010800010e7983 */ /* 0x001f220000100a00 */
[----:B------:R-:W-:-:S02]  /*8c5e0*/  IMAD.MOV.U32 R22, RZ, RZ, R2 ;  /* 0x000000ffff167224 */ /* 0x000fc400078e0002 */
[----:B------:R-:W-:Y:S01]  /*8c5f0*/  IMAD.MOV.U32 R23, RZ, RZ, R0 ;  /* 0x000000ffff177224 */ /* 0x000fe200078e0000 */
[----:B---3--:R-:W-:Y:S01]  /*8c600*/  HMMA.16816.F32.BF16 R4, R16, R10, R4 ;  /* 0x0000000a1004723c */ /* 0x008fe20000041804 */
[----:B------:R0:W-:Y:S04]  /*8c610*/  STL.64 [R1+0xa1b0], R10 ;  /* 0x00a1b00a01007387 */ /* 0x0001e80000100a00 */
[----:B------:R-:W4:-:S14]  /*8c620*/  LDL.LU R8, [R1+0xeb0] ;  /* 0x000eb00001087983 */ /* 0x000f1c0000300800 */
[----:B------:R-:W-:Y:S04]  /*8c630*/  STL.64 [R1+0x740], R4 ;  /* 0x0007400401007387 */ /* 0x000fe80000100a00 */
[----:B------:R-:W-:Y:S04]  /*8c640*/  STL.64 [R1+0x748], R6 ;  /* 0x0007480601007387 */ /* 0x000fe80000100a00 */
[----:B------:R-:W1:Y:S01]  /*8c650*/  LDSM.16.MT88.4 R4, [R29+UR5+0xc180] ;  /* 0x00c180051d04783b */ /* 0x000e620008004200 */
[C---:B--2---:R-:W-:Y:S03]  /*8c660*/  HMMA.16816.F32.BF16 R20, R16.reuse, R22, R24 ;  /* 0x000000161014723c */ /* 0x044fe60000041818 */
[----:B------:R-:W4:Y:S04]  /*8c670*/  LDL.LU R9, [R1+0xeb4] ;  /* 0x000eb40001097983 */ /* 0x000f280000300800 */
[----:B0-----:R-:W4:Y:S04]  /*8c680*/  LDL.LU R10, [R1+0xeb8] ;  /* 0x000eb800010a7983 */ /* 0x001f280000300800 */
[----:B------:R-:W4:Y:S04]  /*8c690*/  LDL.LU R11, [R1+0xebc] ;  /* 0x000ebc00010b7983 */ /* 0x000f280000300800 */
[----:B-1----:R0:W-:Y:S04]  /*8c6a0*/  STL.64 [R1+0xa0c0], R6 ;  /* 0x00a0c00601007387 */ /* 0x0021e80000100a00 */
[----:B------:R-:W-:Y:S04]  /*8c6b0*/  STL.64 [R1+0xa0b8], R4 ;  /* 0x00a0b80401007387 */ /* 0x000fe80000100a00 */
[----:B0-----:R-:W2:Y:S04]  /*8c6c0*/  LDL.64 R6, [R1+0xd8] ;  /* 0x0000d80001067983 */ /* 0x001ea80000100a00 */
[----:B------:R-:W3:Y:S04]  /*8c6d0*/  LDL.LU.64 R26, [R1+0xa298] ;  /* 0x00a29800011a7983 */ /* 0x000ee80000300a00 */
[----:B------:R-:W3:Y:S04]  /*8c6e0*/  LDL.LU.64 R24, [R1+0xa290] ;  /* 0x00a2900001187983 */ /* 0x000ee80000300a00 */
[----:B------:R-:W-:Y:S04]  /*8c6f0*/  STL.64 [R1+0xf10], R20 ;  /* 0x000f101401007387 */ /* 0x000fe80000100a00 */
[----:B------:R0:W-:Y:S04]  /*8c700*/  STL.64 [R1+0xf18], R22 ;  /* 0x000f181601007387 */ /* 0x0001e80000100a00 */
        /* <DEDUP_REMOVED lines=37> */
[----:B----4-:R-:W-:Y:S01]  /*8c960*/  HMMA.16816.F32.BF16 R8, R16, R14, R8 ;  /* 0x0000000e1008723c */ /* 0x010fe20000041808 */
[----:B------:R-:W-:-:S02]  /*8c970*/  IMAD.MOV.U32 R5, RZ, RZ, R14 ;  /* 0x000000ffff057224 */ /* 0x000fc400078e000e */
[----:B------:R-:W-:-:S15]  /*8c980*/  IMAD.MOV.U32 R4, RZ, RZ, R15 ;  /* 0x000000ffff047224 */ /* 0x000fde00078e000f */
[----:B------:R-:W-:Y:S01]  /*8c990*/  NOP ;  /* 0x0000000000007918 */ /* 0x000fe20000000000 */
[----:B------:R-:W-:Y:S04]  /*8c9a0*/  STL.64 [R1+0xeb0], R8 ;  /* 0x000eb00801007387 */ /* 0x000fe80000100a00 */
[----:B------:R-:W-:Y:S04]  /*8c9b0*/  STL.64 [R1+0xeb8], R10 ;  /* 0x000eb80a01007387 */ /* 0x000fe80000100a00 */
[----:B--2---:R-:W-:Y:S04]  /*8c9c0*/  STL.64 [R1+0xa200], R6 ;  /* 0x00a2000601007387 */ /* 0x004fe80000100a00 */
[----:B------:R3:W-:Y:S02]  /*8c9d0*/  STL.64 [R1+0xa1f8], R4 ;  /* 0x00a1f80401007387 */ /* 0x0007e40000100a00 */
[----:B---3--:R-:W-:Y:S02]  /*8c9e0*/  HMMA.16816.F32.BF16 R4, R16, R22, R24 ;  /* 0x000000161004723c */ /* 0x008fe40000041818 */
[----:B------:R-:W2:-:S15]  /*8c9f0*/  LDL.LU R24, [R1+0xe90] ;  /* 0x000e900001187983 */ /* 0x000e9e0000300800 */
[----:B------:R-:W-:Y:S02]  /*8ca00*/  NOP ;  /* 0x0000000000007918 */ /* 0x000fe40000000000 */
[----:B------:R-:W-:Y:S04]  /*8ca10*/  STL.64 [R1+0xea0], R4 ;  /* 0x000ea00401007387 */ /* 0x000fe80000100a00 */
[----:B------:R0:W-:Y:S04]  /*8ca20*/  STL.64 [R1+0xea8], R6 ;  /* 0x000ea80601007387 */ /* 0x0001e80000100a00 */
[----:B------:R-:W2:Y:S04]  /*8ca30*/  LDL.LU R25, [R1+0xe94] ;  /* 0x000e940001197983 */ /* 0x000ea80000300800 */
[----:B------:R-:W2:Y:S04]  /*8ca40*/  LDL.LU R26, [R1+0xe98] ;  /* 0x000e9800011a7983 */ /* 0x000ea80000300800 */
[----:B------:R-:W2:Y:S04]  /*8ca50*/  LDL.LU R27, [R1+0xe9c] ;  /* 0x000e9c00011b7983 */ /* 0x000ea80000300800 */
[----:B0-----:R-:W2:Y:S04]  /*8ca60*/  LDL.64 R6, [R1+0xe8] ;  /* 0x0000e80001067983 */ /* 0x001ea80000100a00 */
[----:B------:R-:W3:Y:S04]  /*8ca70*/  LDL.LU R20, [R1+0x730] ;  /* 0x0007300001147983 */ /* 0x000ee80000300800 */
[----:B------:R-:W3:Y:S04]  /*8ca80*/  LDL.LU R21, [R1+0x734] ;  /* 0x0007340001157983 */ /* 0x000ee80000300800 */
[----:B------:R-:W3:Y:S04]  /*8ca90*/  LDL.LU R22, [R1+0x738] ;  /* 0x0007380001167983 */ /* 0x000ee80000300800 */
[----:B------:R-:W3:Y:S04]  /*8caa0*/  LDL.LU R23, [R1+0x73c] ;  /* 0x00073c0001177983 */ /* 0x000ee80000300800 */
[----:B------:R-:W4:Y:S04]  /*8cab0*/  LDL.LU R8, [R1+0x690] ;  /* 0x0006900001087983 */ /* 0x000f280000300800 */
[----:B------:R-:W4:Y:S04]  /*8cac0*/  LDL.LU R9, [R1+0x694] ;  /* 0x0006940001097983 */ /* 0x000f280000300800 */
[----:B------:R-:W2:Y:S04]  /*8cad0*/  LDL.LU R10, [R1+0x698] ;  /* 0x00069800010a7983 */ /* 0x000ea80000300800 */
[----:B------:R-:W2:Y:S04]  /*8cae0*/  LDL.LU R11, [R1+0x69c] ;  /* 0x00069c00010b7983 */ /* 0x000ea80000300800 */
[----:B--2---:R0:W-:Y:S04]  /*8caf0*/  STL.64 [R1+0xa1c0], R10 ;  /* 0x00a1c00a01007387 */ /* 0x0041e80000100a00 */
[----:B----4-:R-:W-:Y:S04]  /*8cb00*/  STL.64 [R1+0xa1b8], R8 ;  /* 0x00a1b80801007387 */ /* 0x010fe80000100a00 */
[----:B0-----:R-:W2:Y:S04]  /*8cb10*/  LDL.64 R10, [R1+0x18] ;  /* 0x00001800010a7983 */ /* 0x001ea80000100a00 */
[----:B--2---:R0:W-:Y:S04]  /*8cb20*/  STL.64 [R1+0xa1d0], R10 ;  /* 0x00a1d00a01007387 */ /* 0x0041e80000100a00 */
[----:B0-----:R-:W2:Y:S04]  /*8cb30*/  LDL.64 R10, [R1+0x28] ;  /* 0x00002800010a7983 */ /* 0x001ea80000100a00 */
[----:B------:R-:W4:Y:S04]  /*8cb40*/  LDL.LU R12, [R1+0x680] ;  /* 0x00068000010c7983 */ /* 0x000f280000300800 */
[----:B------:R-:W4:Y:S04]  /*8cb50*/  LDL.LU R13, [R1+0x684] ;  /* 0x00068400010d7983 */ /* 0x000f280000300800 */
[----:B------:R-:W2:Y:S04]  /*8cb60*/  LDL.LU R14, [R1+0x688] ;  /* 0x00068800010e7983 */ /* 0x000ea80000300800 */
[----:B------:R-:W2:Y:S04]  /*8cb70*/  LDL.LU R15, [R1+0x68c] ;  /* 0x00068c00010f7983 */ /* 0x000ea80000300800 */
[----:B--2---:R0:W-:Y:S04]  /*8cb80*/  STL.64 [R1+0xa1a8], R14 ;  /* 0x00a1a80e01007387 */ /* 0x0041e80000100a00 */
[----:B----4-:R1:W-:Y:S04]  /*8cb90*/  STL.64 [R1+0xa1a0], R12 ;  /* 0x00a1a00c01007387 */ /* 0x0103e80000100a00 */
[----:B0-----:R-:W2:Y:S01]  /*8cba0*/  LDL.64 R14, [R1+0x8] ;  /* 0x00000800010e7983 */ /* 0x001ea20000100a00 */
[----:B------:R-:W-:Y:S03]  /*8cbb0*/  HMMA.16816.F32.BF16 R24, R16, R6, R24 ;  /* 0x000000061018723c */ /* 0x000fe60000041818 */
[----:B--2---:R0:W-:Y:S04]  /*8cbc0*/  STL.64 [R1+0xa1c8], R14 ;  /* 0x00a1c80e01007387 */ /* 0x0041e80000100a00 */
[----:B-1----:R-:W2:Y:S04]  /*8cbd0*/  LDL.LU R12, [R1+0x6a0] ;  /* 0x0006a000010c7983 */ /* 0x002ea80000300800 */
[----:B------:R-:W2:Y:S04]  /*8cbe0*/  LDL.LU R13, [R1+0x6a4] ;  /* 0x0006a400010d7983 */ /* 0x000ea80000300800 */
[----:B0-----:R-:W4:Y:S04]  /*8cbf0*/  LDL.LU R14, [R1+0x6a8] ;  /* 0x0006a800010e7983 */ /* 0x001f280000300800 */
[----:B------:R-:W4:Y:S04]  /*8cc00*/  LDL.LU R15, [R1+0x6ac] ;  /* 0x0006ac00010f7983 */ /* 0x000f280000300800 */
[----:B----4-:R-:W-:Y:S04]  /*8cc10*/  STL.64 [R1+0xa1e0], R14 ;  /* 0x00a1e00e01007387 */ /* 0x010fe80000100a00 */
[----:B--2---:R0:W-:Y:S04]  /*8cc20*/  STL.64 [R1+0xa1d8], R12 ;  /* 0x00a1d80c01007387 */ /* 0x0041e80000100a00 */
[----:B0-----:R-:W2:Y:S04]  /*8cc30*/  LDL.LU R12, [R1+0x6b0] ;  /* 0x0006b000010c7983 */ /* 0x001ea80000300800 */
[----:B------:R-:W2:Y:S04]  /*8cc40*/  LDL.LU R13, [R1+0x6b4] ;  /* 0x0006b400010d7983 */ /* 0x000ea80000300800 */
[----:B------:R-:W2:Y:S04]  /*8cc50*/  LDL.LU R14, [R1+0x6b8] ;  /* 0x0006b800010e7983 */ /* 0x000ea80000300800 */
[----:B------:R-:W2:Y:S04]  /*8cc60*/  LDL.LU R15, [R1+0x6bc] ;  /* 0x0006bc00010f7983 */ /* 0x000ea80000300800 */
[----:B------:R0:W-:Y:S04]  /*8cc70*/  STL.64 [R1+0xe90], R24 ;  /* 0x000e901801007387 */ /* 0x0001e80000100a00 */
[----:B------:R1:W-:Y:S01]  /*8cc80*/  STL.64 [R1+0xe98], R26 ;  /* 0x000e981a01007387 */ /* 0x0003e20000100a00 */
[----:B0-----:R-:W-:-:S03]  /*8cc90*/  IMAD.MOV.U32 R25, RZ, RZ, R6 ;  /* 0x000000ffff197224 */ /* 0x001fc600078e0006 */
[----:B-1----:R-:W4:Y:S01]  /*8cca0*/  LDL.LU.64 R26, [R1+0xa208] ;  /* 0x00a20800011a7983 */ /* 0x002f220000300a00 */
[----:B------:R-:W-:-:S03]  /*8ccb0*/  IMAD.MOV.U32 R24, RZ, RZ, R7 ;  /* 0x000000ffff187224 */ /* 0x000fc600078e0007 */
[----:B------:R-:W3:Y:S04]  /*8ccc0*/  LDL.LU.64 R6, [R1+0xa200] ;  /* 0x00a2000001067983 */ /* 0x000ee80000300a00 */
[----:B------:R-:W2:Y:S01]  /*8ccd0*/  LDL.LU.64 R4, [R1+0xa1f8] ;  /* 0x00a1f80001047983 */ /* 0x000ea20000300a00 */
[----:B---3--:R-:W-:Y:S03]  /*8cce0*/  HMMA.16816.F32.BF16 R16, R16, R6, R20 ;  /* 0x000000061010723c */ /* 0x008fe60000041814 */
[----:B------:R-:W2:Y:S04]  /*8ccf0*/  LDL.LU.64 R22, [R1+0xa1f0] ;  /* 0x00a1f00001167983 */ /* 0x000ea80000300a00 */
[----:B------:R-:W2:-:S12]  /*8cd00*/  LDL.LU.64 R20, [R1+0xa1e8] ;  /* 0x00a1e80001147983 */ /* 0x000e980000300a00 */
[----:B------:R0:W-:Y:S04]  /*8cd10*/  STL.64 [R1+0x730], R16 ;  /* 0x0007301001007387 */ /* 0x0001e80000100a00 */
[----:B------:R1:W-:Y:S04]  /*8cd20*/  STL.64 [R1+0x738], R18 ;  /* 0x0007381201007387 */ /* 0x0003e80000100a00 */
[----:B0-----:R-:W3:Y:S04]  /*8cd30*/  LDL.LU R16, [R1+0x660] ;  /* 0x0006600001107983 */ /* 0x001ee80000300800 */
[----:B------:R-:W3:Y:S04]  /*8cd40*/  LDL.LU R17, [R1+0x664] ;  /* 0x0006640001117983 */ /* 0x000ee80000300800 */
[----:B-1----:R-:W3:Y:S04]  /*8cd50*/  LDL.LU R18, [R1+0x668] ;  /* 0x0006680001127983 */ /* 0x002ee80000300800 */
[----:B------:R-:W3:Y:S01]  /*8cd60*/  LDL.LU R19, [R1+0x66c] ;  /* 0x00066c0001137983 */ /* 0x000ee20000300800 */
[----:B--2---:R-:W-:Y:S03]  /*8cd70*/  HMMA.16816.F32.BF16 R12, R20, R10, R12 ;  /* 0x0000000a140c723c */ /* 0x004fe6000004180c */
[----:B---3--:R-:W-:Y:S04]  /*8cd80*/  STL.64 [R1+0xa188], R18 ;  /* 0x00a1881201007387 */ /* 0x008fe80000100a00 */
[----:B------:R0:W-:Y:S04]  /*8cd90*/  STL.64 [R1+0xa180], R16 ;  /* 0x00a1801001007387 */ /* 0x0001e80000100a00 */
        /* <DEDUP_REMOVED lines=12> */
[----:B------:R0:W-:Y:S04]  /*8ce60*/  STL.64 [R1+0xa150], R6 ;  /* 0x00a1500601007387 */ /* 0x0001e80000100a00 */
[----:B------:R1:W-:Y:S01]  /*8ce70*/  STL.64 [R1+0xa148], R4 ;  /* 0x00a1480401007387 */ /* 0x0003e20000100a00 */
[----:B0-----:R-:W-:Y:S01]  /*8ce80*/  IMAD.MOV.U32 R7, RZ, RZ, R3 ;  /* 0x000000ffff077224 */ /* 0x001fe200078e0003 */
[----:B---3--:R-:W-:Y:S01]  /*8ce90*/  HMMA.16816.F32.BF16 R12, R20, R10, R12 ;  /* 0x0000000a140c723c */ /* 0x008fe2000004180c */
[----:B-1----:R-:W-:-:S02]  /*8cea0*/  IMAD.MOV.U32 R4, RZ, RZ, R10 ;  /* 0x000000ffff047224 */ /* 0x002fc400078e000a */
        /* <DEDUP_REMOVED lines=8> */
[----:B------:R-:W-:-:S15]  /*8cf30*/  IMAD.MOV.U32 R5, RZ, RZ, R15 ;  /* 0x000000ffff057224 */ /* 0x000fde00078e000f */
[----:B------:R-:W-:-:S03]  /*8cf40*/  NOP ;  /* 0x0000000000007918 */ /* 0x000fc60000000000 */
[----:B------:R0:W-:Y:S04]  /*8cf50*/  STL.64 [R1+0x690], R8 ;  /* 0x0006900801007387 */ /* 0x0001e80000100a00 */
[----:B------:R1:W-:Y:S01]  /*8cf60*/  STL.64 [R1+0x698], R10 ;  /* 0x0006980a01007387 */ /* 0x0003e20000100a00 */
[----:B0-----:R-:W-:-:S03]  /*8cf70*/  IMAD.MOV.U32 R8, RZ, RZ, R14 ;  /* 0x000000ffff087224 */ /* 0x001fc600078e000e */
[----:B-1----:R-:W3:Y:S04]  /*8cf80*/  LDL.LU.64 R10, [R1+0xa1b0] ;  /* 0x00a1b000010a7983 */ /* 0x002ee80000300a00 */
[----:B------:R-:W4:Y:S04]  /*8cf90*/  LDL.LU.64 R14, [R1+0xa1a8] ;  /* 0x00a1a800010e7983 */ /* 0x000f280000300a00 */
[----:B------:R-:W4:Y:S01]  /*8cfa0*/  LDL.LU.64 R12, [R1+0xa1a0] ;  /* 0x00a1a000010c7983 */ /* 0x000f220000300a00 */
[----:B------:R-:W-:-:S05]  /*8cfb0*/  IMAD.MOV.U32 R6, RZ, RZ, R28 ;  /* 0x000000ffff067224 */ /* 0x000fca00078e001c */
[----:B------:R0:W-:Y:S04]  /*8cfc0*/  STL.64 [R1+0xa168], R6 ;  /* 0x00a1680601007387 */ /* 0x0001e80000100a00 */
[----:B------:R-:W-:Y:S04]  /*8cfd0*/  STL.64 [R1+0xa160], R4 ;  /* 0x00a1600401007387 */ /* 0x000fe80000100a00 */
[----:B0-----:R-:W2:Y:S01]  /*8cfe0*/  LDL.64 R6, [R1+0x38] ;  /* 0x0000380001067983 */ /* 0x001ea20000100a00 */
[----:B----4-:R-:W-:-:S15]  /*8cff0*/  HMMA.16816.F32.BF16 R12, R20, R26, R12 ;  /* 0x0000001a140c723c */ /* 0x010fde000004180c */
[----:B------:R-:W-:-:S04]  /*8d000*/  NOP ;  /* 0x0000000000007918 */ /* 0x000fc80000000000 */
[----:B------:R-:W-:Y:S04]  /*8d010*/  STL.64 [R1+0x680], R12 ;  /* 0x0006800c01007387 */ /* 0x000fe80000100a00 */
[----:B------:R0:W-:Y:S04]  /*8d020*/  STL.64 [R1+0x688], R14 ;  /* 0x0006880e01007387 */ /* 0x0001e80000100a00 */
[----:B0-----:R-:W2:Y:S04]  /*8d030*/  LDL.LU.64 R14, [R1+0xa198] ;  /* 0x00a19800010e7983 */ /* 0x001ea80000300a00 */
[----:B------:R-:W4:Y:S04]  /*8d040*/  LDL.LU R12, [R1+0xa190] ;  /* 0x00a19000010c7983 */ /* 0x000f280000300800 */
[----:B------:R-:W-:Y:S04]  /*8d050*/  STL.64 [R1+0xa0f0], R26 ;  /* 0x00a0f01a01007387 */ /* 0x000fe80000100a00 */
        /* <DEDUP_REMOVED lines=15> */
[----:B------:R-:W3:Y:S02]  /*8d150*/  LDL.LU.64 R16, [R1+0xa180] ;  /* 0x00a1800001107983 */ /* 0x000ee40000300a00 */
[----:B---3--:R-:W-:-:S15]  /*8d160*/  HMMA.16816.F32.BF16 R16, R20, R10, R16 ;  /* 0x0000000a1410723c */ /* 0x008fde0000041810 */
[----:B------:R-:W-:-:S04]  /*8d170*/  NOP ;  /* 0x0000000000007918 */ /* 0x000fc80000000000 */
[----:B------:R-:W-:Y:S04]  /*8d180*/  STL.64 [R1+0x660], R16 ;  /* 0x0006601001007387 */ /* 0x000fe80000100a00 */
[----:B------:R-:W-:Y:S04]  /*8d190*/  STL.64 [R1+0x668], R18 ;  /* 0x0006681201007387 */ /* 0x000fe80000100a00 */
[----:B------:R-:W0:Y:S04]  /*8d1a0*/  LDSM.16.MT88.4 R16, [R29+UR5+0xc200] ;  /* 0x00c200051d10783b */ /* 0x000e280008004200 */
[----:B0-----:R0:W-:Y:S04]  /*8d1b0*/  STL.64 [R1+0x9fc8], R18 ;  /* 0x009fc81201007387 */ /* 0x0011e80000100a00 */
[----:B------:R-:W-:Y:S04]  /*8d1c0*/  STL.64 [R1+0x9fc0], R16 ;  /* 0x009fc01001007387 */ /* 0x000fe80000100a00 */
[----:B0-----:R-:W3:Y:S01]  /*8d1d0*/  LDL.64 R18, [R1+0x128] ;  /* 0x0001280001127983 */ /* 0x001ee20000100a00 */
[----:B--2---:R-:W-:Y:S01]  /*8d1e0*/  HMMA.16816.F32.BF16 R24, R20, R6, R24 ;  /* 0x000000061418723c */ /* 0x004fe20000041818 */
[----:B------:R-:W-:-:S02]  /*8d1f0*/  IMAD.MOV.U32 R13, RZ, RZ, R6 ;  /* 0x000000ffff0d7224 */ /* 0x000fc400078e0006 */
[----:B------:R-:W-:Y:S01]  /*8d200*/  IMAD.MOV.U32 R9, RZ, RZ, R7 ;  /* 0x000000ffff097224 */ /* 0x000fe200078e0007 */
[----:B---3--:R0:W-:Y:S04]  /*8d210*/  STL.64 [R1+0xa140], R18 ;  /* 0x00a1401201007387 */ /* 0x0081e80000100a00 */
[----:B0-----:R-:W2:Y:S11]  /*8d220*/  LDL.64 R18, [R1+0x148] ;  /* 0x0001480001127983 */ /* 0x001eb60000100a00 */
[----:B------:R-:W-:Y:S04]  /*8d230*/  STL.64 [R1+0xdf0], R24 ;  /* 0x000df01801007387 */ /* 0x000fe80000100a00 */
[----:B------:R0:W-:Y:S04]  /*8d240*/  STL.64 [R1+0xdf8], R26 ;  /* 0x000df81a01007387 */ /* 0x0001e80000100a00 */
[----:B0-----:R-:W3:Y:S04]  /*8d250*/  LDL.LU.64 R26, [R1+0xa178] ;  /* 0x00a17800011a7983 */ /* 0x001ee80000300a00 */
[----:B------:R-:W3:Y:S04]  /*8d260*/  LDL.LU.64 R24, [R1+0xa170] ;  /* 0x00a1700001187983 */ /* 0x000ee80000300a00 */
[----:B------:R-:W3:Y:S04]  /*8d270*/  LDL.LU.64 R6, [R1+0xa168] ;  /* 0x00a1680001067983 */ /* 0x000ee80000300a00 */
[----:B------:R-:W2:Y:S04]  /*8d280*/  LDL.LU.64 R4, [R1+0xa160] ;  /* 0x00a1600001047983 */ /* 0x000ea80000300a00 */
[----:B------:R0:W-:Y:S04]  /*8d290*/  STL.64 [R1+0xa070], R14 ;  /* 0x00a0700e01007387 */ /* 0x0001e80000100a00 */
[----:B----4-:R-:W-:Y:S01]  /*8d2a0*/  STL.64 [R1+0xa068], R12 ;  /* 0x00a0680c01007387 */ /* 0x010fe20000100a00 */
[----:B0-----:R-:W-:-:S02]  /*8d2b0*/  IMAD.MOV.U32 R14, RZ, RZ, R8 ;  /* 0x000000ffff0e7224 */ /* 0x001fc400078e0008 */
[----:B--2---:R-:W-:-:S05]  /*8d2c0*/  IMAD.MOV.U32 R15, RZ, RZ, R5 ;  /* 0x000000ffff0f7224 */ /* 0x004fca00078e0005 */
[----:B------:R0:W-:Y:S02]  /*8d2d0*/  STL.64 [R1+0xa088], R14 ;  /* 0x00a0880e01007387 */ /* 0x0001e40000100a00 */
[----:B0-----:R-:W-:Y:S02]  /*8d2e0*/  IMAD.MOV.U32 R14, RZ, RZ, R4 ;  /* 0x000000ffff0e7224 */ /* 0x001fe400078e0004 */
[----:B------:R-:W-:Y:S01]  /*8d2f0*/  IMAD.MOV.U32 R15, RZ, RZ, R3 ;  /* 0x000000ffff0f7224 */ /* 0x000fe200078e0003 */
[C---:B---3--:R-:W-:Y:S04]  /*8d300*/  HMMA.16816.F32.BF16 R4, R20.reuse, R6, R24 ;  /* 0x000000061404723c */ /* 0x048fe80000041818 */
[----:B------:R0:W-:Y:S04]  /*8d310*/  STL.64 [R1+0xa0a0], R14 ;  /* 0x00a0a00e01007387 */ /* 0x0001e80000100a00 */
[----:B------:R-:W2:Y:S04]  /*8d320*/  LDL.LU R12, [R1+0xdd0] ;  /* 0x000dd000010c7983 */ /* 0x000ea80000300800 */
[----:B------:R-:W2:Y:S04]  /*8d330*/  LDL.LU R13, [R1+0xdd4] ;  /* 0x000dd400010d7983 */ /* 0x000ea80000300800 */
[----:B0-----:R-:W2:Y:S04]  /*8d340*/  LDL.LU R14, [R1+0xdd8] ;  /* 0x000dd800010e7983 */ /* 0x001ea80000300800 */
[----:B------:R-:W2:Y:S04]  /*8d350*/  LDL.LU R15, [R1+0xddc] ;  /* 0x000ddc00010f7983 */ /* 0x000ea80000300800 */
[----:B------:R-:W3:Y:S04]  /*8d360*/  LDL.LU.64 R24, [R1+0xa158] ;  /* 0x00a1580001187983 */ /* 0x000ee80000300a00 */
[----:B------:R-:W-:Y:S04]  /*8d370*/  STL.64 [R1+0xde0], R4 ;  /* 0x000de00401007387 */ /* 0x000fe80000100a00 */
[----:B------:R0:W-:Y:S04]  /*8d380*/  STL.64 [R1+0xde8], R6 ;  /* 0x000de80601007387 */ /* 0x0001e80000100a00 */
[----:B0-----:R-:W4:Y:S04]  /*8d390*/  LDL.LU.64 R6, [R1+0xa150] ;  /* 0x00a1500001067983 */ /* 0x001f280000300a00 */
[----:B------:R-:W3:Y:S01]  /*8d3a0*/  LDL.LU.64 R4, [R1+0xa148] ;  /* 0x00a1480001047983 */ /* 0x000ee20000300a00 */
[----:B--2---:R-:W-:-:S15]  /*8d3b0*/  HMMA.16816.F32.BF16 R12, R20, R18, R12 ;  /* 0x00000012140c723c */ /* 0x004fde000004180c */
[----:B------:R-:W-:-:S04]  /*8d3c0*/  NOP ;  /* 0x0000000000007918 */ /* 0x000fc80000000000 */
[----:B------:R-:W-:Y:S04]  /*8d3d0*/  STL.64 [R1+0xdd0], R12 ;  /* 0x000dd00c01007387 */ /* 0x000fe80000100a00 */
[----:B------:R4:W-:Y:S02]  /*8d3e0*/  STL.64 [R1+0xdd8], R14 ;  /* 0x000dd80e01007387 */ /* 0x0009e40000100a00 */
[----:B----4-:R-:W-:Y:S02]  /*8d3f0*/  IMAD.MOV.U32 R14, RZ, RZ, R7 ;  /* 0x000000ffff0e7224 */ /* 0x010fe400078e0007 */
[----:B------:R-:W-:Y:S02]  /*8d400*/  IMAD.MOV.U32 R15, RZ, RZ, R6 ;  /* 0x000000ffff0f7224 */ /* 0x000fe400078e0006 */
[----:B---3--:R-:W-:-:S02]  /*8d410*/  IMAD.MOV.U32 R6, RZ, RZ, R25 ;  /* 0x000000ffff067224 */ /* 0x008fc400078e0019 */
[----:B------:R-:W-:-:S05]  /*8d420*/  IMAD.MOV.U32 R7, RZ, RZ, R24 ;  /* 0x000000ffff077224 */ /* 0x000fca00078e0018 */
[----:B------:R-:W-:Y:S04]  /*8d430*/  STL.64 [R1+0xa0e8], R6 ;  /* 0x00a0e80601007387 */ /* 0x000fe80000100a00 */
[----:B------:R0:W-:Y:S04]  /*8d440*/  STL.64 [R1+0xa0c8], R14 ;  /* 0x00a0c80e01007387 */ /* 0x0001e80000100a00 */
[----:B------:R-:W2:Y:S04]  /*8d450*/  LDL.LU R12, [R1+0x650] ;  /* 0x00065000010c7983 */ /* 0x000ea80000300800 */
[----:B------:R-:W2:Y:S04]  /*8d460*/  LDL.LU R13, [R1+0x654] ;  /* 0x00065400010d7983 */ /* 0x000ea80000300800 */
[----:B0-----:R-:W3:Y:S04]  /*8d470*/  LDL.LU R14, [R1+0x658] ;  /* 0x00065800010e7983 */ /* 0x001ee80000300800 */
[----:B------:R-:W3:Y:S04]  /*8d480*/  LDL.LU R15, [R1+0x65c] ;  /* 0x00065c00010f7983 */ /* 0x000ee80000300800 */
[----:B------:R-:W4:Y:S04]  /*8d490*/  LDL.LU R24, [R1+0xd80] ;  /* 0x000d800001187983 */ /* 0x000f280000300800 */
[----:B------:R-:W4:Y:S04]  /*8d4a0*/  LDL.LU R25, [R1+0xd84] ;  /* 0x000d840001197983 */ /* 0x000f280000300800 */
[----:B------:R-:W2:Y:S04]  /*8d4b0*/  LDL.LU R26, [R1+0xd88] ;  /* 0x000d8800011a7983 */ /* 0x000ea80000300800 */
[----:B------:R-:W2:Y:S04]  /*8d4c0*/  LDL.LU R27, [R1+0xd8c] ;  /* 0x000d8c00011b7983 */ /* 0x000ea80000300800 */
[----:B--2---:R0:W-:Y:S04]  /*8d4d0*/  STL.64 [R1+0xa100], R26 ;  /* 0x00a1001a01007387 */ /* 0x0041e80000100a00 */
[----:B----4-:R-:W-:Y:S01]  /*8d4e0*/  STL.64 [R1+0xa0f8], R24 ;  /* 0x00a0f81801007387 */ /* 0x010fe20000100a00 */
[----:B0-----:R-:W-:-:S02]  /*8d4f0*/  IMAD.MOV.U32 R26, RZ, RZ, R5 ;  /* 0x000000ffff1a7224 */ /* 0x001fc400078e0005 */
[----:B------:R-:W-:-:S05]  /*8d500*/  IMAD.MOV.U32 R27, RZ, RZ, R4 ;  /* 0x000000ffff1b7224 */ /* 0x000fca00078e0004 */
[----:B------:R0:W-:Y:S02]  /*8d510*/  STL.64 [R1+0xa110], R26 ;  /* 0x00a1101a01007387 */ /* 0x0001e40000100a00 */
[----:B0-----:R-:W-:Y:S02]  /*8d520*/  IMAD.MOV.U32 R26, RZ, RZ, R2 ;  /* 0x000000ffff1a7224 */ /* 0x001fe400078e0002 */
[----:B------:R-:W-:-:S05]  /*8d530*/  IMAD.MOV.U32 R27, RZ, RZ, R0 ;  /* 0x000000ffff1b7224 */ /* 0x000fca00078e0000 */
[----:B------:R-:W-:Y:S04]  /*8d540*/  STL.64 [R1+0xa128], R26 ;  /* 0x00a1281a01007387 */ /* 0x000fe80000100a00 */
[----:B------:R-:W2:Y:S04]  /*8d550*/  LDL.64 R6, [R1+0xf8] ;  /* 0x0000f80001067983 */ /* 0x000ea80000100a00 */
[----:B--2---:R0:W-:Y:S04]  /*8d560*/  STL.64 [R1+0xa108], R6 ;  /* 0x00a1080601007387 */ /* 0x0041e80000100a00 */
[----:B------:R-:W2:Y:S04]  /*8d570*/  LDL.LU R4, [R1+0xd90] ;  /* 0x000d900001047983 */ /* 0x000ea80000300800 */
[----:B------:R-:W2:Y:S04]  /*8d580*/  LDL.LU R5, [R1+0xd94] ;  /* 0x000d940001057983 */ /* 0x000ea80000300800 */
[----:B0-----:R-:W4:Y:S04]  /*8d590*/  LDL.LU R6, [R1+0xd98] ;  /* 0x000d980001067983 */ /* 0x001f280000300800 */
[----:B------:R-:W4:Y:S04]  /*8d5a0*/  LDL.LU R7, [R1+0xd9c] ;  /* 0x000d9c0001077983 */ /* 0x000f280000300800 */
[----:B------:R-:W2:Y:S04]  /*8d5b0*/  LDL.LU R24, [R1+0xdb0] ;  /* 0x000db00001187983 */ /* 0x000ea80000300800 */
[----:B------:R-:W2:Y:S04]  /*8d5c0*/  LDL.LU R25, [R1+0xdb4] ;  /* 0x000db40001197983 */ /* 0x000ea80000300800 */
        /* <DEDUP_REMOVED lines=8> */
[----:B--2---:R0:W-:Y:S04]  /*8d650*/  STL.64 [R1+0xa138], R26 ;  /* 0x00a1381a01007387 */ /* 0x0041e80000100a00 */
[----:B------:R-:W-:Y:S04]  /*8d660*/  STL.64 [R1+0xa130], R24 ;  /* 0x00a1301801007387 */ /* 0x000fe80000100a00 */
[----:B0-----:R-:W2:Y:S04]  /*8d670*/  LDL.64 R26, [R1+0x138] ;  /* 0x00013800011a7983 */ /* 0x001ea80000100a00 */
[----:B----4-:R-:W-:Y:S04]  /*8d680*/  STL.64 [R1+0xa120], R6 ;  /* 0x00a1200601007387 */ /* 0x010fe80000100a00 */
[----:B------:R0:W-:Y:S04]  /*8d690*/  STL.64 [R1+0xa118], R4 ;  /* 0x00a1180401007387 */ /* 0x0001e80000100a00 */
[----:B0-----:R-:W4:Y:S04]  /*8d6a0*/  LDL.LU R4, [R1+0xda0] ;  /* 0x000da00001047983 */ /* 0x001f280000300800 */
[----:B------:R-:W4:Y:S04]  /*8d6b0*/  LDL.LU R5, [R1+0xda4] ;  /* 0x000da40001057983 */ /* 0x000f280000300800 */
[----:B------:R-:W4:Y:S04]  /*8d6c0*/  LDL.LU R6, [R1+0xda8] ;  /* 0x000da80001067983 */ /* 0x000f280000300800 */
[----:B------:R-:W4:Y:S04]  /*8d6d0*/  LDL.LU R7, [R1+0xdac] ;  /* 0x000dac0001077983 */ /* 0x000f280000300800 */
        /* <DEDUP_REMOVED lines=25> */
[----:B------:R0:W-:Y:S04]  /*8d870*/  STL.64 [R1+0xdc0], R16 ;  /* 0x000dc01001007387 */ /* 0x0001e80000100a00 */
[----:B------:R1:W-:Y:S01]  /*8d880*/  STL.64 [R1+0xdc8], R18 ;  /* 0x000dc81201007387 */ /* 0x0003e20000100a00 */
[----:B0-----:R-:W-:-:S03]  /*8d890*/  IMAD.MOV.U32 R17, RZ, RZ, R26 ;  /* 0x000000ffff117224 */ /* 0x001fc600078e001a */
[----:B-1----:R-:W2:Y:S01]  /*8d8a0*/  LDL.LU.64 R18, [R1+0xa140] ;  /* 0x00a1400001127983 */ /* 0x002ea20000300a00 */
[----:B------:R-:W-:-:S03]  /*8d8b0*/  IMAD.MOV.U32 R16, RZ, RZ, R27 ;  /* 0x000000ffff107224 */ /* 0x000fc600078e001b */
[----:B------:R-:W2:Y:S04]  /*8d8c0*/  LDL.LU.64 R26, [R1+0xa138] ;  /* 0x00a13800011a7983 */ /* 0x000ea80000300a00 */
[----:B------:R-:W2:Y:S02]  /*8d8d0*/  LDL.LU.64 R24, [R1+0xa130] ;  /* 0x00a1300001187983 */ /* 0x000ea40000300a00 */
[----:B--2---:R-:W-:-:S15]  /*8d8e0*/  HMMA.16816.F32.BF16 R24, R20, R18, R24 ;  /* 0x000000121418723c */ /* 0x004fde0000041818 */
[----:B------:R-:W-:-:S04]  /*8d8f0*/  NOP ;  /* 0x0000000000007918 */ /* 0x000fc80000000000 */
[----:B------:R-:W-:Y:S04]  /*8d900*/  STL.64 [R1+0xdb0], R24 ;  /* 0x000db01801007387 */ /* 0x000fe80000100a00 */
[----:B------:R0:W-:Y:S04]  /*8d910*/  STL.64 [R1+0xdb8], R26 ;  /* 0x000db81a01007387 */ /* 0x0001e80000100a00 */
[----:B0-----:R-:W4:Y:S04]  /*8d920*/  LDL.LU.64 R26, [R1+0xa128] ;  /* 0x00a12800011a7983 */ /* 0x001f280000300a00 */
[----:B------:R-:W-:Y:S01]  /*8d930*/  STL.64 [R1+0xa020], R18 ;  /* 0x00a0201201007387 */ /* 0x000fe20000100a00 */
[----:B----4-:R-:W-:Y:S03]  /*8d940*/  HMMA.16816.F32.BF16 R24, R20, R26, R4 ;  /* 0x0000001a1418723c */ /* 0x010fe60000041804 */
[----:B------:R-:W2:Y:S04]  /*8d950*/  LDL.LU.64 R6, [R1+0xa120] ;  /* 0x00a1200001067983 */ /* 0x000ea80000300a00 */
[----:B------:R-:W2:-:S12]  /*8d960*/  LDL.LU.64 R4, [R1+0xa118] ;  /* 0x00a1180001047983 */ /* 0x000e980000300a00 */
        /* <DEDUP_REMOVED lines=9> */
[----:B------:R-:W4:Y:S01]  /*8da00*/  LDL.LU.64 R24, [R1+0xa0f8] ;  /* 0x00a0f80001187983 */ /* 0x000f220000300a00 */
[----:B--2---:R-:W-:Y:S01]  /*8da10*/  IMAD.MOV.U32 R28, RZ, RZ, R7 ;  /* 0x000000ffff1c7224 */ /* 0x004fe200078e0007 */
[----:B----4-:R-:W-:-:S15]  /*8da20*/  HMMA.16816.F32.BF16 R24, R20, R6, R24 ;  /* 0x000000061418723c */ /* 0x010fde0000041818 */
[----:B------:R-:W-:-:S04]  /*8da30*/  NOP ;  /* 0x0000000000007918 */ /* 0x000fc80000000000 */
[----:B------:R0:W-:Y:S04]  /*8da40*/  STL.64 [R1+0xd80], R24 ;  /* 0x000d801801007387 */ /* 0x0001e80000100a00 */
[----:B------:R1:W-:Y:S01]  /*8da50*/  STL.64 [R1+0xd88], R26 ;  /* 0x000d881a01007387 */ /* 0x0003e20000100a00 */
[----:B0-----:R-:W-:-:S03]  /*8da60*/  IMAD.MOV.U32 R24, RZ, RZ, R6 ;  /* 0x000000ffff187224 */ /* 0x001fc600078e0006 */
[----:B-1----:R-:W2:Y:S04]  /*8da70*/  LDL.LU.64 R26, [R1+0xa0f0] ;  /* 0x00a0f000011a7983 */ /* 0x002ea80000300a00 */
        /* <DEDUP_REMOVED lines=31> */
[C---:B--2---:R-:W-:Y:S08]  /*8dc70*/  HMMA.16816.F32.BF16 R20, R4.reuse, R26, R20 ;  /* 0x0000001a0414723c */ /* 0x044ff00000041814 */
[----:B---3--:R-:W-:Y:S01]  /*8dc80*/  HMMA.16816.F32.BF16 R12, R4, R14, R8 ;  /* 0x0000000e040c723c */ /* 0x008fe20000041808 */
[----:B------:R-:W2:Y:S04]  /*8dc90*/  LDL.LU.64 R10, [R1+0xa080] ;  /* 0x00a08000010a7983 */ /* 0x000ea80000300a00 */
[----:B------:R-:W3:-:S14]  /*8dca0*/  LDL.LU.64 R8, [R1+0xa078] ;  /* 0x00a0780001087983 */ /* 0x000edc0000300a00 */
[----:B------:R-:W-:Y:S04]  /*8dcb0*/  STL.64 [R1+0x5b0], R12 ;  /* 0x0005b00c01007387 */ /* 0x000fe80000100a00 */
[----:B------:R0:W-:Y:S04]  /*8dcc0*/  STL.64 [R1+0x5b8], R14 ;  /* 0x0005b80e01007387 */ /* 0x0001e80000100a00 */
[----:B0-----:R-:W4:Y:S04]  /*8dcd0*/  LDL.LU.64 R14, [R1+0xa070] ;  /* 0x00a07000010e7983 */ /* 0x001f280000300a00 */
[----:B------:R-:W2:Y:S04]  /*8dce0*/  LDL.LU.64 R12, [R1+0xa068] ;  /* 0x00a06800010c7983 */ /* 0x000ea80000300a00 */
[----:B------:R0:W-:Y:S04]  /*8dcf0*/  STL.64 [R1+0x5a0], R20 ;  /* 0x0005a01401007387 */ /* 0x0001e80000100a00 */
[----:B------:R1:W-:Y:S04]  /*8dd00*/  STL.64 [R1+0x5a8], R22 ;  /* 0x0005a81601007387 */ /* 0x0003e80000100a00 */
[----:B0-----:R-:W2:Y:S04]  /*8dd10*/  LDL.LU R20, [R1+0x580] ;  /* 0x0005800001147983 */ /* 0x001ea80000300800 */
[----:B------:R-:W2:Y:S04]  /*8dd20*/  LDL.LU R21, [R1+0x584] ;  /* 0x0005840001157983 */ /* 0x000ea80000300800 */
[----:B-1----:R-:W2:Y:S04]  /*8dd30*/  LDL.LU R22, [R1+0x588] ;  /* 0x0005880001167983 */ /* 0x002ea80000300800 */
[----:B------:R-:W2:Y:S04]  /*8dd40*/  LDL.LU R23, [R1+0x58c] ;  /* 0x00058c0001177983 */ /* 0x000ea80000300800 */
[----:B------:R-:W-:Y:S04]  /*8dd50*/  STL.64 [R1+0xa030], R26 ;  /* 0x00a0301a01007387 */ /* 0x000fe80000100a00 */
[----:B------:R0:W-:Y:S04]  /*8dd60*/  STL [R1+0xa028], R24 ;  /* 0x00a0281801007387 */ /* 0x0001e80000100800 */
[----:B0-----:R-:W4:Y:S04]  /*8dd70*/  LDL.LU R24, [R1+0x590] ;  /* 0x0005900001187983 */ /* 0x001f280000300800 */
[----:B------:R-:W4:Y:S04]  /*8dd80*/  LDL.LU R25, [R1+0x594] ;  /* 0x0005940001197983 */ /* 0x000f280000300800 */
[----:B------:R-:W4:Y:S04]  /*8dd90*/  LDL.LU R26, [R1+0x598] ;  /* 0x00059800011a7983 */ /* 0x000f280000300800 */
[----:B------:R-:W4:Y:S01]  /*8dda0*/  LDL.LU R27, [R1+0x59c] ;  /* 0x00059c00011b7983 */ /* 0x000f220000300800 */
[----:B------:R-:W-:-:S02]  /*8ddb0*/  IMAD.MOV.U32 R18, RZ, RZ, R17 ;  /* 0x000000ffff127224 */ /* 0x000fc400078e0011 */
[----:B------:R-:W-:Y:S01]  /*8ddc0*/  IMAD.MOV.U32 R19, RZ, RZ, R16 ;  /* 0x000000ffff137224 */ /* 0x000fe200078e0010 */
[----:B----4-:R-:W-:-:S15]  /*8ddd0*/  HMMA.16816.F32.BF16 R24, R4, R14, R24 ;  /* 0x0000000e0418723c */ /* 0x010fde0000041818 */
[----:B------:R-:W-:-:S04]  /*8dde0*/  NOP ;  /* 0x0000000000007918 */ /* 0x000fc80000000000 */
[----:B------:R-:W-:Y:S04]  /*8ddf0*/  STL.64 [R1+0x590], R24 ;  /* 0x0005901801007387 */ /* 0x000fe80000100a00 */
[----:B------:R-:W-:Y:S04]  /*8de00*/  STL.64 [R1+0x598], R26 ;  /* 0x0005981a01007387 */ /* 0x000fe80000100a00 */
[----:B------:R0:W-:Y:S04]  /*8de10*/  STL.64 [R1+0xa038], R18 ;  /* 0x00a0381201007387 */ /* 0x0001e80000100a00 */
[----:B0-----:R-:W4:Y:S04]  /*8de20*/  LDL.64 R18, [R1+0x158] ;  /* 0x0001580001127983 */ /* 0x001f280000100a00 */
[----:B----4-:R-:W-:Y:S04]  /*8de30*/  STL.64 [R1+0xa050], R18 ;  /* 0x00a0501201007387 */ /* 0x010fe80000100a00 */
        /* <DEDUP_REMOVED lines=10> */
[----:B------:R-:W-:Y:S01]  /*8dee0*/  HMMA.16816.F32.BF16 R20, R4, R10, R20 ;  /* 0x0000000a0414723c */ /* 0x000fe20000041814 */
[----:B------:R-:W-:-:S02]  /*8def0*/  IMAD.MOV.U32 R18, RZ, RZ, R13 ;  /* 0x000000ffff127224 */ /* 0x000fc400078e000d */
[----:B----4-:R-:W-:Y:S04]  /*8df00*/  STL.64 [R1+0xa060], R26 ;  /* 0x00a0601a01007387 */ /* 0x010fe80000100a00 */
[----:B--2---:R0:W-:Y:S04]  /*8df10*/  STL.64 [R1+0xa058], R24 ;  /* 0x00a0581801007387 */ /* 0x0041e80000100a00 */
[----:B0-----:R-:W2:Y:S04]  /*8df20*/  LDL.LU R24, [R1+0xcd0] ;  /* 0x000cd00001187983 */ /* 0x001ea80000300800 */
[----:B------:R-:W2:Y:S04]  /*8df30*/  LDL.LU R25, [R1+0xcd4] ;  /* 0x000cd40001197983 */ /* 0x000ea80000300800 */
[----:B------:R-:W2:Y:S04]  /*8df40*/  LDL.LU R26, [R1+0xcd8] ;  /* 0x000cd800011a7983 */ /* 0x000ea80000300800 */
[----:B------:R-:W2:Y:S04]  /*8df50*/  LDL.LU R27, [R1+0xcdc] ;  /* 0x000cdc00011b7983 */ /* 0x000ea80000300800 */
[----:B------:R3:W-:Y:S04]  /*8df60*/  STL.64 [R1+0x9f88], R14 ;  /* 0x009f880e01007387 */ /* 0x0007e80000100a00 */
[----:B------:R-:W-:Y:S04]  /*8df70*/  STL [R1+0x9f80], R12 ;  /* 0x009f800c01007387 */ /* 0x000fe80000100800 */
[----:B------:R0:W-:Y:S01]  /*8df80*/  STL.64 [R1+0x9fb8], R10 ;  /* 0x009fb80a01007387 */ /* 0x0001e20000100a00 */
[----:B---3--:R-:W-:-:S03]  /*8df90*/  IMAD.MOV.U32 R14, RZ, RZ, R8 ;  /* 0x000000ffff0e7224 */ /* 0x008fc600078e0008 */
[----:B------:R-:W3:Y:S04]  /*8dfa0*/  LDL.LU R8, [R1+0xcb0] ;  /* 0x000cb00001087983 */ /* 0x000ee80000300800 */
[----:B------:R-:W-:Y:S04]  /*8dfb0*/  STL.64 [R1+0x580], R20 ;  /* 0x0005801401007387 */ /* 0x000fe80000100a00 */
[----:B------:R-:W-:Y:S04]  /*8dfc0*/  STL.64 [R1+0x588], R22 ;  /* 0x0005881601007387 */ /* 0x000fe80000100a00 */
[----:B------:R-:W1:Y:S01]  /*8dfd0*/  LDSM.16.MT88.4 R20, [R29+UR5+0xc280] ;  /* 0x00c280051d14783b */ /* 0x000e620008004200 */
[----:B------:R-:W-:-:S03]  /*8dfe0*/  IMAD.MOV.U32 R19, RZ, RZ, R9 ;  /* 0x000000ffff137224 */ /* 0x000fc600078e0009 */
[----:B------:R-:W3:Y:S04]  /*8dff0*/  LDL.LU R9, [R1+0xcb4] ;  /* 0x000cb40001097983 */ /* 0x000ee80000300800 */
[----:B0-----:R-:W3:Y:S04]  /*8e000*/  LDL.LU R10, [R1+0xcb8] ;  /* 0x000cb800010a7983 */ /* 0x001ee80000300800 */
[----:B------:R-:W3:Y:S04]  /*8e010*/  LDL.LU R11, [R1+0xcbc] ;  /* 0x000cbc00010b7983 */ /* 0x000ee80000300800 */
[----:B-1----:R0:W-:Y:S04]  /*8e020*/  STL.64 [R1+0x9ea0], R22 ;  /* 0x009ea01601007387 */ /* 0x0021e80000100a00 */
[----:B------:R1:W-:Y:S01]  /*8e030*/  STL.64 [R1+0x9e98], R20 ;  /* 0x009e981401007387 */ /* 0x0003e20000100a00 */
[----:B0-----:R-:W-:-:S02]  /*8e040*/  IMAD.MOV.U32 R22, RZ, RZ, R2 ;  /* 0x000000ffff167224 */ /* 0x001fc400078e0002 */
[----:B------:R-:W-:-:S05]  /*8e050*/  IMAD.MOV.U32 R23, RZ, RZ, R0 ;  /* 0x000000ffff177224 */ /* 0x000fca00078e0000 */
[----:B------:R0:W-:Y:S04]  /*8e060*/  STL.64 [R1+0x9fd0], R22 ;  /* 0x009fd01601007387 */ /* 0x0001e80000100a00 */
[----:B-1----:R-:W4:Y:S04]  /*8e070*/  LDL.LU R20, [R1+0xc90] ;  /* 0x000c900001147983 */ /* 0x002f280000300800 */
[----:B------:R-:W4:Y:S04]  /*8e080*/  LDL.LU R21, [R1+0xc94] ;  /* 0x000c940001157983 */ /* 0x000f280000300800 */
[----:B0-----:R-:W4:Y:S04]  /*8e090*/  LDL.LU R22, [R1+0xc98] ;  /* 0x000c980001167983 */ /* 0x001f280000300800 */
[----:B------:R-:W4:Y:S01]  /*8e0a0*/  LDL.LU R23, [R1+0xc9c] ;  /* 0x000c9c0001177983 */ /* 0x000f220000300800 */
[----:B--2---:R-:W-:Y:S03]  /*8e0b0*/  HMMA.16816.F32.BF16 R16, R4, R18, R24 ;  /* 0x000000120410723c */ /* 0x004fe60000041818 */
[----:B------:R-:W2:Y:S04]  /*8e0c0*/  LDL.LU.64 R26, [R1+0xa060] ;  /* 0x00a06000011a7983 */ /* 0x000ea80000300a00 */
[----:B------:R-:W2:-:S12]  /*8e0d0*/  LDL.LU.64 R24, [R1+0xa058] ;  /* 0x00a0580001187983 */ /* 0x000e980000300a00 */
[----:B------:R-:W-:Y:S04]  /*8e0e0*/  STL.64 [R1+0xcd0], R16 ;  /* 0x000cd01001007387 */ /* 0x000fe80000100a00 */
[----:B------:R0:W-:Y:S04]  /*8e0f0*/  STL.64 [R1+0xcd8], R18 ;  /* 0x000cd81201007387 */ /* 0x0001e80000100a00 */
[----:B0-----:R-:W2:Y:S01]  /*8e100*/  LDL.LU.64 R18, [R1+0xa050] ;  /* 0x00a0500001127983 */ /* 0x001ea20000300a00 */
[----:B------:R-:W-:-:S07]  /*8e110*/  IMAD.MOV.U32 R15, RZ, RZ, R3 ;  /* 0x000000ffff0f7224 */ /* 0x000fce00078e0003 */
[C---:B---3--:R-:W-:Y:S08]  /*8e120*/  HMMA.16816.F32.BF16 R12, R4.reuse, R14, R8 ;  /* 0x0000000e040c723c */ /* 0x048ff00000041808 */
        /* <DEDUP_REMOVED lines=8> */
[----:B------:R-:W2:Y:S04]  /*8e1b0*/  LDL.LU.64 R18, [R1+0xa038] ;  /* 0x00a0380001127983 */ /* 0x000ea80000300a00 */
[----:B------:R-:W3:Y:S04]  /*8e1c0*/  LDL.LU R8, [R1+0xc70] ;  /* 0x000c700001087983 */ /* 0x000ee80000300800 */
[----:B------:R-:W-:Y:S04]  /*8e1d0*/  STL.64 [R1+0xcb0], R12 ;  /* 0x000cb00c01007387 */ /* 0x000fe80000100a00 */
[----:B------:R0:W-:Y:S04]  /*8e1e0*/  STL.64 [R1+0xcb8], R14 ;  /* 0x000cb80e01007387 */ /* 0x0001e80000100a00 */
[----:B------:R-:W3:Y:S04]  /*8e1f0*/  LDL.LU R9, [R1+0xc74] ;  /* 0x000c740001097983 */ /* 0x000ee80000300800 */
[----:B------:R-:W2:Y:S04]  /*8e200*/  LDL.LU R10, [R1+0xc78] ;  /* 0x000c7800010a7983 */ /* 0x000ea80000300800 */
[----:B------:R-:W2:Y:S04]  /*8e210*/  LDL.LU R11, [R1+0xc7c] ;  /* 0x000c7c00010b7983 */ /* 0x000ea80000300800 */
[----:B--2---:R1:W-:Y:S04]  /*8e220*/  STL.64 [R1+0xa008], R10 ;  /* 0x00a0080a01007387 */ /* 0x0043e80000100a00 */
[----:B---3--:R-:W-:Y:S04]  /*8e230*/  STL.64 [R1+0xa000], R8 ;  /* 0x00a0000801007387 */ /* 0x008fe80000100a00 */
[----:B0-----:R-:W2:Y:S01]  /*8e240*/  LDL.64 R14, [R1+0x108] ;  /* 0x00010800010e7983 */ /* 0x001ea20000100a00 */
[C---:B------:R-:W-:Y:S03]  /*8e250*/  HMMA.16816.F32.BF16 R16, R4.reuse, R18, R24 ;  /* 0x000000120410723c */ /* 0x040fe60000041818 */
[----:B-1----:R-:W3:Y:S04]  /*8e260*/  LDL.64 R10, [R1+0x118] ;  /* 0x00011800010a7983 */ /* 0x002ee80000100a00 */
[----:B--2---:R0:W-:Y:S04]  /*8e270*/  STL.64 [R1+0xa010], R14 ;  /* 0x00a0100e01007387 */ /* 0x0041e80000100a00 */
[----:B------:R-:W3:Y:S04]  /*8e280*/  LDL.LU R12, [R1+0xc80] ;  /* 0x000c8000010c7983 */ /* 0x000ee80000300800 */
[----:B------:R-:W3:Y:S04]  /*8e290*/  LDL.LU R13, [R1+0xc84] ;  /* 0x000c8400010d7983 */ /* 0x000ee80000300800 */
[----:B0-----:R-:W3:Y:S04]  /*8e2a0*/  LDL.LU R14, [R1+0xc88] ;  /* 0x000c8800010e7983 */ /* 0x001ee80000300800 */
[----:B------:R-:W3:Y:S04]  /*8e2b0*/  LDL.LU R15, [R1+0xc8c] ;  /* 0x000c8c00010f7983 */ /* 0x000ee80000300800 */
[----:B------:R-:W2:Y:S04]  /*8e2c0*/  LDL.LU.64 R26, [R1+0xa030] ;  /* 0x00a03000011a7983 */ /* 0x000ea80000300a00 */
[----:B------:R-:W2:Y:S04]  /*8e2d0*/  LDL.LU R24, [R1+0xa028] ;  /* 0x00a0280001187983 */ /* 0x000ea80000300800 */
        /* <DEDUP_REMOVED lines=9> */
[----:B------:R-:W4:Y:S04]  /*8e370*/  LDL.LU R16, [R1+0x570] ;  /* 0x0005700001107983 */ /* 0x000f280000300800 */
[----:B------:R-:W4:Y:S04]  /*8e380*/  LDL.LU R17, [R1+0x574] ;  /* 0x0005740001117983 */ /* 0x000f280000300800 */
[----:B------:R-:W2:Y:S04]  /*8e390*/  LDL.LU R18, [R1+0x578] ;  /* 0x0005780001127983 */ /* 0x000ea80000300800 */
[----:B------:R-:W2:Y:S04]  /*8e3a0*/  LDL.LU R19, [R1+0x57c] ;  /* 0x00057c0001137983 */ /* 0x000ea80000300800 */
[----:B--2---:R-:W-:Y:S04]  /*8e3b0*/  STL.64 [R1+0x9fe0], R18 ;  /* 0x009fe01201007387 */ /* 0x004fe80000100a00 */
[----:B----4-:R-:W-:Y:S04]  /*8e3c0*/  STL.64 [R1+0x9fd8], R16 ;  /* 0x009fd81001007387 */ /* 0x010fe80000100a00 */
[----:B0-----:R-:W2:Y:S04]  /*8e3d0*/  LDL R22, [R1+0xe8] ;  /* 0x0000e80001167983 */ /* 0x001ea80000100800 */
[----:B------:R-:W2:Y:S01]  /*8e3e0*/  LDL R23, [R1+0xec] ;  /* 0x0000ec0001177983 */ /* 0x000ea20000100800 */
[----:B---3--:R-:W-:Y:S03]  /*8e3f0*/  HMMA.16816.F32.BF16 R12, R4, R10, R12 ;  /* 0x0000000a040c723c */ /* 0x008fe6000004180c */
[----:B--2---:R0:W-:Y:S02]  /*8e400*/  STL.64 [R1+0x9fe8], R22 ;  /* 0x009fe81601007387 */ /* 0x0041e40000100a00 */
[----:B0-----:R-:W-:-:S02]  /*8e410*/  IMAD.MOV.U32 R22, RZ, RZ, R24 ;  /* 0x000000ffff167224 */ /* 0x001fc400078e0018 */
        /* <DEDUP_REMOVED lines=13> */
[----:B------:R-:W-:Y:S04]  /*8e4f0*/  STL [R1+0x9f34], R3 ;  /* 0x009f340301007387 */ /* 0x000fe80000100800 */
[----:B------:R-:W-:Y:S04]  /*8e500*/  STL [R1+0x9f30], R25 ;  /* 0x009f301901007387 */ /* 0x000fe80000100800 */
[----:B------:R-:W-:Y:S04]  /*8e510*/  STL.64 [R1+0xc80], R12 ;  /* 0x000c800c01007387 */ /* 0x000fe80000100a00 */
[----:B------:R0:W-:Y:S04]  /*8e520*/  STL.64 [R1+0xc88], R14 ;  /* 0x000c880e01007387 */ /* 0x0001e80000100a00 */
[----:B0-----:R-:W4:Y:S04]  /*8e530*/  LDL.LU.64 R14, [R1+0xa010] ;  /* 0x00a01000010e7983 */ /* 0x001f280000300a00 */
[----:B------:R-:W4:Y:S04]  /*8e540*/  LDL.LU.64 R10, [R1+0xa008] ;  /* 0x00a00800010a7983 */ /* 0x000f280000300a00 */
[----:B------:R-:W4:Y:S04]  /*8e550*/  LDL.LU.64 R8, [R1+0xa000] ;  /* 0x00a0000001087983 */ /* 0x000f280000300a00 */
[----:B------:R-:W-:Y:S01]  /*8e560*/  STL [R1+0x9f38], R28 ;  /* 0x009f381c01007387 */ /* 0x000fe20000100800 */
[----:B----4-:R-:W-:Y:S01]  /*8e570*/  HMMA.16816.F32.BF16 R8, R4, R14, R8 ;  /* 0x0000000e0408723c */ /* 0x010fe20000041808 */
[----:B------:R-:W-:-:S02]  /*8e580*/  IMAD.MOV.U32 R3, RZ, RZ, R14 ;  /* 0x000000ffff037224 */ /* 0x000fc400078e000e */
[----:B------:R-:W-:-:S15]  /*8e590*/  IMAD.MOV.U32 R25, RZ, RZ, R15 ;  /* 0x000000ffff197224 */ /* 0x000fde00078e000f */
[----:B------:R-:W-:Y:S01]  /*8e5a0*/  NOP ;  /* 0x0000000000007918 */ /* 0x000fe20000000000 */
[----:B------:R0:W-:Y:S04]  /*8e5b0*/  STL.64 [R1+0xc70], R8 ;  /* 0x000c700801007387 */ /* 0x0001e80000100a00 */
[----:B------:R1:W-:Y:S04]  /*8e5c0*/  STL.64 [R1+0xc78], R10 ;  /* 0x000c780a01007387 */ /* 0x0003e80000100a00 */
[----:B0-----:R-:W4:Y:S04]  /*8e5d0*/  LDL.LU R8, [R1+0x470] ;  /* 0x0004700001087983 */ /* 0x001f280000300800 */
[----:B------:R-:W4:Y:S04]  /*8e5e0*/  LDL.LU R9, [R1+0x474] ;  /* 0x0004740001097983 */ /* 0x000f280000300800 */
[----:B-1----:R-:W4:Y:S04]  /*8e5f0*/  LDL.LU R10, [R1+0x478] ;  /* 0x00047800010a7983 */ /* 0x002f280000300800 */
[----:B------:R-:W4:Y:S04]  /*8e600*/  LDL.LU R11, [R1+0x47c] ;  /* 0x00047c00010b7983 */ /* 0x000f280000300800 */
[----:B------:R-:W2:Y:S01]  /*8e610*/  LDL.64 R14, [R1+0x8] ;  /* 0x00000800010e7983 */ /* 0x000ea20000100a00 */
[C---:B---3--:R-:W-:Y:S03]  /*8e620*/  HMMA.16816.F32.BF16 R20, R4.reuse, R22, R16 ;  /* 0x000000160414723c */ /* 0x048fe60000041810 */
[----:B--2---:R0:W-:Y:S04]  /*8e630*/  STL.64 [R1+0x9fa0], R14 ;  /* 0x009fa00e01007387 */ /* 0x0041e80000100a00 */
[----:B0-----:R-:W2:Y:S04]  /*8e640*/  LDL.64 R14, [R1+0x18] ;  /* 0x00001800010e7983 */ /* 0x001ea80000100a00 */
[----:B------:R-:W-:Y:S04]  /*8e650*/  STL [R1+0x9f40], R25 ;  /* 0x009f401901007387 */ /* 0x000fe80000100800 */
[----:B------:R-:W-:Y:S04]  /*8e660*/  STL.64 [R1+0x9f98], R26 ;  /* 0x009f981a01007387 */ /* 0x000fe80000100a00 */
[----:B------:R0:W-:Y:S04]  /*8e670*/  STL [R1+0x9f90], R24 ;  /* 0x009f901801007387 */ /* 0x0001e80000100800 */
        /* <DEDUP_REMOVED lines=8> */
[----:B------:R-:W2:Y:S04]  /*8e700*/  LDL.LU R26, [R1+0x468] ;  /* 0x00046800011a7983 */ /* 0x000ea80000300800 */
[----:B------:R-:W2:Y:S04]  /*8e710*/  LDL.LU R27, [R1+0x46c] ;  /* 0x00046c00011b7983 */ /* 0x000ea80000300800 */
[----:B------:R-:W-:Y:S04]  /*8e720*/  STL [R1+0x9f3c], R3 ;  /* 0x009f3c0301007387 */ /* 0x000fe80000100800 */
        /* <DEDUP_REMOVED lines=12> */
[----:B------:R-:W2:Y:S04]  /*8e7f0*/  LDL.LU.64 R18, [R1+0x9fc8] ;  /* 0x009fc80001127983 */ /* 0x000ea80000300a00 */
[----:B------:R-:W2:-:S13]  /*8e800*/  LDL.LU.64 R16, [R1+0x9fc0] ;  /* 0x009fc00001107983 */ /* 0x000e9a0000300a00 */
        /* <DEDUP_REMOVED lines=19> */
[----:B0-----:R-:W4:Y:S01]  /*8e940*/  LDL.64 R22, [R1+0x28] ;  /* 0x0000280001167983 */ /* 0x001f220000100a00 */
[----:B------:R-:W-:Y:S01]  /*8e950*/  HMMA.16816.F32.BF16 R24, R16, R14, R24 ;  /* 0x0000000e1018723c */ /* 0x000fe20000041818 */
[----:B------:R-:W-:-:S02]  /*8e960*/  IMAD.MOV.U32 R3, RZ, RZ, R14 ;  /* 0x000000ffff037224 */ /* 0x000fc400078e000e */
[----:B------:R-:W-:-:S05]  /*8e970*/  IMAD.MOV.U32 R28, RZ, RZ, R15 ;  /* 0x000000ffff1c7224 */ /* 0x000fca00078e000f */
[----:B----4-:R-:W-:-:S15]  /*8e980*/  HMMA.16816.F32.BF16 R8, R16, R22, R8 ;  /* 0x000000161008723c */ /* 0x010fde0000041808 */
[----:B------:R-:W-:-:S04]  /*8e990*/  NOP ;  /* 0x0000000000007918 */ /* 0x000fc80000000000 */
[----:B------:R-:W-:Y:S04]  /*8e9a0*/  STL.64 [R1+0x470], R8 ;  /* 0x0004700801007387 */ /* 0x000fe80000100a00 */
[----:B------:R0:W-:Y:S04]  /*8e9b0*/  STL.64 [R1+0x478], R10 ;  /* 0x0004780a01007387 */ /* 0x0001e80000100a00 */
[----:B0-----:R-:W3:Y:S04]  /*8e9c0*/  LDL.LU.64 R10, [R1+0x9fb8] ;  /* 0x009fb800010a7983 */ /* 0x001ee80000300a00 */
[----:B------:R-:W4:Y:S01]  /*8e9d0*/  LDL.LU R20, [R1+0xc30] ;  /* 0x000c300001147983 */ /* 0x000f220000300800 */
[----:B------:R-:W-:-:S03]  /*8e9e0*/  IMAD.MOV.U32 R9, RZ, RZ, R22 ;  /* 0x000000ffff097224 */ /* 0x000fc600078e0016 */
[----:B------:R-:W4:Y:S01]  /*8e9f0*/  LDL.LU R21, [R1+0xc34] ;  /* 0x000c340001157983 */ /* 0x000f220000300800 */
[----:B------:R-:W-:-:S03]  /*8ea00*/  IMAD.MOV.U32 R8, RZ, RZ, R23 ;  /* 0x000000ffff087224 */ /* 0x000fc600078e0017 */
[----:B------:R-:W4:Y:S04]  /*8ea10*/  LDL.LU R22, [R1+0xc38] ;  /* 0x000c380001167983 */ /* 0x000f280000300800 */
[----:B------:R-:W4:Y:S04]  /*8ea20*/  LDL.LU R23, [R1+0xc3c] ;  /* 0x000c3c0001177983 */ /* 0x000f280000300800 */
[----:B------:R-:W-:Y:S04]  /*8ea30*/  STL.64 [R1+0x460], R24 ;  /* 0x0004601801007387 */ /* 0x000fe80000100a00 */
[----:B------:R0:W-:Y:S04]  /*8ea40*/  STL.64 [R1+0x468], R26 ;  /* 0x0004681a01007387 */ /* 0x0001e80000100a00 */
[----:B0-----:R-:W2:Y:S04]  /*8ea50*/  LDL.LU.64 R26, [R1+0x9fb0] ;  /* 0x009fb000011a7983 */ /* 0x001ea80000300a00 */
[----:B------:R-:W2:Y:S04]  /*8ea60*/  LDL.LU.64 R24, [R1+0x9fa8] ;  /* 0x009fa80001187983 */ /* 0x000ea80000300a00 */
[----:B------:R-:W2:Y:S02]  /*8ea70*/  LDL.LU.64 R14, [R1+0x9fa0] ;  /* 0x009fa000010e7983 */ /* 0x000ea40000300a00 */
[----:B--2---:R-:W-:-:S15]  /*8ea80*/  HMMA.16816.F32.BF16 R24, R16, R14, R24 ;  /* 0x0000000e1018723c */ /* 0x004fde0000041818 */
[----:B------:R-:W-:-:S04]  /*8ea90*/  NOP ;  /* 0x0000000000007918 */ /* 0x000fc80000000000 */
[----:B------:R-:W-:Y:S04]  /*8eaa0*/  STL.64 [R1+0x450], R24 ;  /* 0x0004501801007387 */ /* 0x000fe80000100a00 */
[----:B------:R0:W-:Y:S04]  /*8eab0*/  STL.64 [R1+0x458], R26 ;  /* 0x0004581a01007387 */ /* 0x0001e80000100a00 */
[----:B0-----:R-:W2:Y:S04]  /*8eac0*/  LDL.LU.64 R26, [R1+0x9f98] ;  /* 0x009f9800011a7983 */ /* 0x001ea80000300a00 */
[----:B------:R-:W3:Y:S01]  /*8ead0*/  LDL.LU R24, [R1+0x9f90] ;  /* 0x009f900001187983 */ /* 0x000ee20000300800 */
[----:B------:R-:W-:-:S02]  /*8eae0*/  IMAD.MOV.U32 R25, RZ, RZ, R14 ;  /* 0x000000ffff197224 */ /* 0x000fc400078e000e */
[----:B------:R-:W-:Y:S02]  /*8eaf0*/  IMAD.MOV.U32 R13, RZ, RZ, R15 ;  /* 0x000000ffff0d7224 */ /* 0x000fe400078e000f */
[----:B------:R-:W3:Y:S04]  /*8eb00*/  LDL.LU.64 R14, [R1+0x9f88] ;  /* 0x009f8800010e7983 */ /* 0x000ee80000300a00 */
[----:B------:R-:W3:Y:S01]  /*8eb10*/  LDL.LU R12, [R1+0x9f80] ;  /* 0x009f8000010c7983 */ /* 0x000ee20000300800 */
[----:B--2---:R-:W-:-:S15]  /*8eb20*/  HMMA.16816.F32.BF16 R4, R16, R26, R4 ;  /* 0x0000001a1004723c */ /* 0x004fde0000041804 */
[----:B------:R-:W-:-:S04]  /*8eb30*/  NOP ;  /* 0x0000000000007918 */ /* 0x000fc80000000000 */
[----:B------:R-:W-:Y:S04]  /*8eb40*/  STL.64 [R1+0x440], R4 ;  /* 0x0004400401007387 */ /* 0x000fe80000100a00 */
[----:B------:R0:W-:Y:S04]  /*8eb50*/  STL.64 [R1+0x448], R6 ;  /* 0x0004480601007387 */ /* 0x0001e80000100a00 */
[----:B0-----:R-:W2:Y:S04]  /*8eb60*/  LDL.LU.64 R6, [R1+0x9f78] ;  /* 0x009f780001067983 */ /* 0x001ea80000300a00 */
[----:B------:R-:W2:Y:S04]  /*8eb70*/  LDL.LU.64 R4, [R1+0x9f70] ;  /* 0x009f700001047983 */ /* 0x000ea80000300a00 */
[----:B------:R0:W-:Y:S04]  /*8eb80*/  STL.64 [R1+0x9e50], R26 ;  /* 0x009e501a01007387 */ /* 0x0001e80000100a00 */
[----:B---3--:R-:W-:Y:S04]  /*8eb90*/  STL [R1+0x9e48], R24 ;  /* 0x009e481801007387 */ /* 0x008fe80000100800 */
[----:B------:R-:W-:Y:S01]  /*8eba0*/  STL [R1+0x9f44], R25 ;  /* 0x009f441901007387 */ /* 0x000fe20000100800 */
[----:B0-----:R-:W-:-:S02]  /*8ebb0*/  IMAD.MOV.U32 R26, RZ, RZ, R2 ;  /* 0x000000ffff1a7224 */ /* 0x001fc400078e0002 */
[----:B------:R-:W-:-:S05]  /*8ebc0*/  IMAD.MOV.U32 R27, RZ, RZ, R0 ;  /* 0x000000ffff1b7224 */ /* 0x000fca00078e0000 */
[----:B------:R0:W-:Y:S04]  /*8ebd0*/  STL.64 [R1+0x9f50], R26 ;  /* 0x009f501a01007387 */ /* 0x0001e80000100a00 */
[----:B0-----:R-:W4:Y:S01]  /*8ebe0*/  LDL.64 R26, [R1+0x38] ;  /* 0x00003800011a7983 */ /* 0x001f220000100a00 */
[----:B--2---:R-:W-:-:S15]  /*8ebf0*/  HMMA.16816.F32.BF16 R4, R16, R14, R4 ;  /* 0x0000000e1004723c */ /* 0x004fde0000041804 */
[----:B------:R-:W-:-:S04]  /*8ec00*/  NOP ;  /* 0x0000000000007918 */ /* 0x000fc80000000000 */
[----:B------:R-:W-:Y:S04]  /*8ec10*/  STL.64 [R1+0x430], R4 ;  /* 0x0004300401007387 */ /* 0x000fe80000100a00 */
[----:B------:R0:W-:Y:S04]  /*8ec20*/  STL.64 [R1+0x438], R6 ;  /* 0x0004380601007387 */ /* 0x0001e80000100a00 */
[----:B0-----:R-:W2:Y:S04]  /*8ec30*/  LDL.LU.64 R6, [R1+0x9f68] ;  /* 0x009f680001067983 */ /* 0x001ea80000300a00 */
[----:B------:R-:W2:Y:S04]  /*8ec40*/  LDL.LU.64 R4, [R1+0x9f60] ;  /* 0x009f600001047983 */ /* 0x000ea80000300a00 */
[----:B------:R-:W-:Y:S04]  /*8ec50*/  STL.64 [R1+0x9e40], R14 ;  /* 0x009e400e01007387 */ /* 0x000fe80000100a00 */
[----:B------:R0:W-:Y:S04]  /*8ec60*/  STL [R1+0x9e38], R12 ;  /* 0x009e380c01007387 */ /* 0x0001e80000100800 */
[----:B------:R1:W-:Y:S04]  /*8ec70*/  STL [R1+0x9f48], R13 ;  /* 0x009f480d01007387 */ /* 0x0003e80000100800 */
[----:B0-----:R-:W3:Y:S04]  /*8ec80*/  LDL.LU R12, [R1+0xc20] ;  /* 0x000c2000010c7983 */ /* 0x001ee80000300800 */
[----:B-1----:R-:W3:Y:S04]  /*8ec90*/  LDL.LU R13, [R1+0xc24] ;  /* 0x000c2400010d7983 */ /* 0x002ee80000300800 */
[----:B------:R-:W3:Y:S04]  /*8eca0*/  LDL.LU R14, [R1+0xc28] ;  /* 0x000c2800010e7983 */ /* 0x000ee80000300800 */
[----:B------:R-:W3:Y:S04]  /*8ecb0*/  LDL.LU R15, [R1+0xc2c] ;  /* 0x000c2c00010f7983 */ /* 0x000ee80000300800 */
[----:B------:R-:W-:Y:S01]  /*8ecc0*/  STL.64 [R1+0x9ed0], R10 ;  /* 0x009ed00a01007387 */ /* 0x000fe20000100a00 */
[----:B--2---:R-:W-:-:S15]  /*8ecd0*/  HMMA.16816.F32.BF16 R4, R16, R10, R4 ;  /* 0x0000000a1004723c */ /* 0x004fde0000041804 */
[----:B------:R-:W-:-:S04]  /*8ece0*/  NOP ;  /* 0x0000000000007918 */ /* 0x000fc80000000000 */
[----:B------:R-:W-:Y:S04]  /*8ecf0*/  STL.64 [R1+0x420], R4 ;  /* 0x0004200401007387 */ /* 0x000fe80000100a00 */
[----:B------:R-:W-:Y:S04]  /*8ed00*/  STL.64 [R1+0x428], R6 ;  /* 0x0004280601007387 */ /* 0x000fe80000100a00 */
[----:B------:R-:W0:Y:S04]  /*8ed10*/  LDSM.16.MT88.4 R4, [R29+UR5+0xc300] ;  /* 0x00c300051d04783b */ /* 0x000e280008004200 */
[----:B0-----:R0:W-:Y:S04]  /*8ed20*/  STL.64 [R1+0x9d80], R6 ;  /* 0x009d800601007387 */ /* 0x0011e80000100a00 */
[----:B------:R-:W-:Y:S04]  /*8ed30*/  STL.64 [R1+0x9d78], R4 ;  /* 0x009d780401007387 */ /* 0x000fe80000100a00 */
[----:B0-----:R-:W2:Y:S01]  /*8ed40*/  LDL.64 R6, [R1+0xe8] ;  /* 0x0000e80001067983 */ /* 0x001ea20000100a00 */
[----:B----4-:R-:W-:Y:S03]  /*8ed50*/  HMMA.16816.F32.BF16 R20, R16, R26, R20 ;  /* 0x0000001a1014723c */ /* 0x010fe60000041814 */
[----:B--2---:R0:W-:Y:S04]  /*8ed60*/  STL.64 [R1+0x9f28], R6 ;  /* 0x009f280601007387 */ /* 0x0041e80000100a00 */
[----:B0-----:R-:W2:-:S12]  /*8ed70*/  LDL.64 R6, [R1+0x148] ;  /* 0x0001480001067983 */ /* 0x001e980000100a00 */
[----:B------:R0:W-:Y:S04]  /*8ed80*/  STL.64 [R1+0xc30], R20 ;  /* 0x000c301401007387 */ /* 0x0001e80000100a00 */
[----:B------:R1:W-:Y:S01]  /*8ed90*/  STL.64 [R1+0xc38], R22 ;  /* 0x000c381601007387 */ /* 0x0003e20000100a00 */
[----:B0-----:R-:W-:-:S03]  /*8eda0*/  IMAD.MOV.U32 R21, RZ, RZ, R26 ;  /* 0x000000ffff157224 */ /* 0x001fc600078e001a */
[----:B-1----:R-:W4:Y:S01]  /*8edb0*/  LDL.LU.64 R22, [R1+0x9f58] ;  /* 0x009f580001167983 */ /* 0x002f220000300a00 */
[----:B------:R-:W-:-:S03]  /*8edc0*/  IMAD.MOV.U32 R20, RZ, RZ, R27 ;  /* 0x000000ffff147224 */ /* 0x000fc600078e001b */
[----:B------:R-:W3:Y:S04]  /*8edd0*/  LDL.LU.64 R26, [R1+0x9f50] ;  /* 0x009f5000011a7983 */ /* 0x000ee80000300a00 */
[----:B----4-:R-:W-:Y:S04]  /*8ede0*/  STL.64 [R1+0x9eb8], R22 ;  /* 0x009eb81601007387 */ /* 0x010fe80000100a00 */
[----:B------:R0:W-:Y:S01]  /*8edf0*/  STL.64 [R1+0x9eb0], R20 ;  /* 0x009eb01401007387 */ /* 0x0001e20000100a00 */
[C---:B---3--:R-:W-:Y:S03]  /*8ee00*/  HMMA.16816.F32.BF16 R24, R16.reuse, R26, R12 ;  /* 0x0000001a1018723c */ /* 0x048fe6000004180c */
[----:B0-----:R-:W2:Y:S04]  /*8ee10*/  LDL.LU R20, [R1+0xc10] ;  /* 0x000c100001147983 */ /* 0x001ea80000300800 */
[----:B------:R-:W2:Y:S04]  /*8ee20*/  LDL.LU R21, [R1+0xc14] ;  /* 0x000c140001157983 */ /* 0x000ea80000300800 */
[----:B------:R-:W2:Y:S04]  /*8ee30*/  LDL.LU R22, [R1+0xc18] ;  /* 0x000c180001167983 */ /* 0x000ea80000300800 */
[----:B------:R-:W2:Y:S04]  /*8ee40*/  LDL.LU R23, [R1+0xc1c] ;  /* 0x000c1c0001177983 */ /* 0x000ea80000300800 */
[----:B------:R-:W3:Y:S04]  /*8ee50*/  LDL.LU R13, [R1+0x9f48] ;  /* 0x009f4800010d7983 */ /* 0x000ee80000300800 */
[----:B------:R0:W-:Y:S04]  /*8ee60*/  STL.64 [R1+0xc20], R24 ;  /* 0x000c201801007387 */ /* 0x0001e80000100a00 */
[----:B------:R3:W-:Y:S04]  /*8ee70*/  STL.64 [R1+0xc28], R26 ;  /* 0x000c281a01007387 */ /* 0x0007e80000100a00 */
[----:B0-----:R-:W4:Y:S01]  /*8ee80*/  LDL.LU R25, [R1+0x9f44] ;  /* 0x009f440001197983 */ /* 0x001f220000300800 */
[----:B--2---:R-:W-:Y:S01]  /*8ee90*/  HMMA.16816.F32.BF16 R20, R16, R6, R20 ;  /* 0x000000061014723c */ /* 0x004fe20000041814 */
[----:B---3--:R-:W-:-:S02]  /*8eea0*/  IMAD.MOV.U32 R27, RZ, RZ, R13 ;  /* 0x000000ffff1b7224 */ /* 0x008fc400078e000d */
[----:B----4-:R-:W-:-:S15]  /*8eeb0*/  IMAD.MOV.U32 R26, RZ, RZ, R25 ;  /* 0x000000ffff1a7224 */ /* 0x010fde00078e0019 */
[----:B------:R-:W-:Y:S01]  /*8eec0*/  NOP ;  /* 0x0000000000007918 */ /* 0x000fe20000000000 */
[----:B------:R-:W-:Y:S04]  /*8eed0*/  STL.64 [R1+0xc10], R20 ;  /* 0x000c101401007387 */ /* 0x000fe80000100a00 */
[----:B------:R-:W-:Y:S04]  /*8eee0*/  STL.64 [R1+0xc18], R22 ;  /* 0x000c181601007387 */ /* 0x000fe80000100a00 */
[----:B------:R-:W2:Y:S04]  /*8eef0*/  LDL.LU R25, [R1+0x9f40] ;  /* 0x009f400001197983 */ /* 0x000ea80000300800 */
[----:B------:R0:W-:Y:S04]  /*8ef00*/  STL.64 [R1+0x9e68], R26 ;  /* 0x009e681a01007387 */ /* 0x0001e80000100a00 */
[----:B------:R-:W3:Y:S04]  /*8ef10*/  LDL.LU R12, [R1+0x350] ;  /* 0x00035000010c7983 */ /* 0x000ee80000300800 */
[----:B------:R-:W3:Y:S04]  /*8ef20*/  LDL.LU R13, [R1+0x354] ;  /* 0x00035400010d7983 */ /* 0x000ee80000300800 */
[----:B------:R-:W4:Y:S04]  /*8ef30*/  LDL.LU R14, [R1+0x358] ;  /* 0x00035800010e7983 */ /* 0x000f280000300800 */
[----:B------:R-:W4:Y:S01]  /*8ef40*/  LDL.LU R15, [R1+0x35c] ;  /* 0x00035c00010f7983 */ /* 0x000f220000300800 */
[----:B0-----:R-:W-:-:S02]  /*8ef50*/  IMAD.MOV.U32 R26, RZ, RZ, R3 ;  /* 0x000000ffff1a7224 */ /* 0x001fc400078e0003 */
[----:B------:R-:W-:Y:S01]  /*8ef60*/  IMAD.MOV.U32 R27, RZ, RZ, R28 ;  /* 0x000000ffff1b7224 */ /* 0x000fe200078e001c */
[----:B------:R-:W2:Y:S04]  /*8ef70*/  LDL.LU R3, [R1+0x9f3c] ;  /* 0x009f3c0001037983 */ /* 0x000ea80000300800 */
[----:B------:R-:W2:Y:S04]  /*8ef80*/  LDL.LU R28, [R1+0x9f38] ;  /* 0x009f3800011c7983 */ /* 0x000ea80000300800 */
[----:B------:R0:W-:Y:S02]  /*8ef90*/  STL.64 [R1+0x9e80], R26 ;  /* 0x009e801a01007387 */ /* 0x0001e40000100a00 */
[----:B0-----:R-:W-:-:S02]  /*8efa0*/  IMAD.MOV.U32 R27, RZ, RZ, R8 ;  /* 0x000000ffff1b7224 */ /* 0x001fc400078e0008 */
[----:B------:R-:W-:Y:S01]  /*8efb0*/  IMAD.MOV.U32 R26, RZ, RZ, R9 ;  /* 0x000000ffff1a7224 */ /* 0x000fe200078e0009 */
[----:B----4-:R-:W-:Y:S04]  /*8efc0*/  STL.64 [R1+0x9e60], R14 ;  /* 0x009e600e01007387 */ /* 0x010fe80000100a00 */
[----:B---3--:R0:W-:Y:S04]  /*8efd0*/  STL.64 [R1+0x9e58], R12 ;  /* 0x009e580c01007387 */ /* 0x0081e80000100a00 */
        /* <DEDUP_REMOVED lines=8> */
[----:B--2---:R0:W-:Y:S04]  /*8f060*/  STL.64 [R1+0x9ee0], R10 ;  /* 0x009ee00a01007387 */ /* 0x0041e80000100a00 */
[----:B------:R-:W-:Y:S01]  /*8f070*/  STL.64 [R1+0x9ed8], R8 ;  /* 0x009ed80801007387 */ /* 0x000fe20000100a00 */
        /* <DEDUP_REMOVED lines=8> */
[----:B------:R-:W2:Y:S04]  /*8f100*/  LDL.LU R23, [R1+0xbbc] ;  /* 0x000bbc0001177983 */ /* 0x000ea80000300800 */
[----:B0-----:R-:W2:Y:S01]  /*8f110*/  LDL R10, [R1+0x118] ;  /* 0x00011800010a7983 */ /* 0x001ea20000100800 */
[----:B------:R-:W-:-:S02]  /*8f120*/  IMAD.MOV.U32 R11, RZ, RZ, R28 ;  /* 0x000000ffff0b7224 */ /* 0x000fc400078e001c */
[----:B------:R-:W-:Y:S02]  /*8f130*/  IMAD.MOV.U32 R2, RZ, RZ, R6 ;  /* 0x000000ffff027224 */ /* 0x000fe400078e0006 */
[----:B------:R-:W-:Y:S01]  /*8f140*/  IMAD.MOV.U32 R0, RZ, RZ, R7 ;  /* 0x000000ffff007224 */ /* 0x000fe200078e0007 */
[----:B--2---:R0:W-:Y:S04]  /*8f150*/  STL.64 [R1+0x9f08], R10 ;  /* 0x009f080a01007387 */ /* 0x0041e80000100a00 */
[----:B------:R-:W2:Y:S04]  /*8f160*/  LDL.LU R4, [R1+0xc00] ;  /* 0x000c000001047983 */ /* 0x000ea80000300800 */
[----:B------:R-:W2:Y:S04]  /*8f170*/  LDL.LU R5, [R1+0xc04] ;  /* 0x000c040001057983 */ /* 0x000ea80000300800 */
[----:B------:R-:W2:Y:S04]  /*8f180*/  LDL.LU R6, [R1+0xc08] ;  /* 0x000c080001067983 */ /* 0x000ea80000300800 */
[----:B------:R-:W2:Y:S01]  /*8f190*/  LDL.LU R7, [R1+0xc0c] ;  /* 0x000c0c0001077983 */ /* 0x000ea20000300800 */
[----:B0-----:R-:W-:-:S02]  /*8f1a0*/  IMAD.MOV.U32 R10, RZ, RZ, R25 ;  /* 0x000000ffff0a7224 */ /* 0x001fc400078e0019 */
[----:B------:R-:W-:-:S05]  /*8f1b0*/  IMAD.MOV.U32 R11, RZ, RZ, R3 ;  /* 0x000000ffff0b7224 */ /* 0x000fca00078e0003 */
[----:B------:R0:W-:Y:S04]  /*8f1c0*/  STL.64 [R1+0x9f20], R10 ;  /* 0x009f200a01007387 */ /* 0x0001e80000100a00 */
[----:B0-----:R-:W2:Y:S04]  /*8f1d0*/  LDL.64 R10, [R1+0x138] ;  /* 0x00013800010a7983 */ /* 0x001ea80000100a00 */
[----:B------:R0:W-:Y:S04]  /*8f1e0*/  STL.64 [R1+0x9ec8], R22 ;  /* 0x009ec81601007387 */ /* 0x0001e80000100a00 */
[----:B------:R1:W-:Y:S04]  /*8f1f0*/  STL.64 [R1+0x9ec0], R20 ;  /* 0x009ec01401007387 */ /* 0x0003e80000100a00 */
[----:B0-----:R-:W2:Y:S04]  /*8f200*/  LDL.64 R22, [R1+0xf8] ;  /* 0x0000f80001167983 */ /* 0x001ea80000100a00 */
[----:B--2---:R0:W-:Y:S04]  /*8f210*/  STL.64 [R1+0x9ee8], R22 ;  /* 0x009ee81601007387 */ /* 0x0041e80000100a00 */
[----:B-1----:R-:W2:Y:S04]  /*8f220*/  LDL.LU R20, [R1+0xbd0] ;  /* 0x000bd00001147983 */ /* 0x002ea80000300800 */
        /* <DEDUP_REMOVED lines=15> */
[----:B------:R0:W-:Y:S04]  /*8f320*/  STL.64 [R1+0x9ea8], R26 ;  /* 0x009ea81a01007387 */ /* 0x0001e80000100a00 */
[----:B------:R-:W2:Y:S04]  /*8f330*/  LDL.LU R24, [R1+0x410] ;  /* 0x0004100001187983 */ /* 0x000ea80000300800 */
[----:B------:R-:W2:Y:S04]  /*8f340*/  LDL.LU R25, [R1+0x414] ;  /* 0x0004140001197983 */ /* 0x000ea80000300800 */
[----:B0-----:R-:W2:Y:S04]  /*8f350*/  LDL.LU R26, [R1+0x418] ;  /* 0x00041800011a7983 */ /* 0x001ea80000300800 */
[----:B------:R-:W2:Y:S04]  /*8f360*/  LDL.LU R27, [R1+0x41c] ;  /* 0x00041c00011b7983 */ /* 0x000ea80000300800 */
[----:B----4-:R-:W-:Y:S04]  /*8f370*/  STL.64 [R1+0x9e78], R14 ;  /* 0x009e780e01007387 */ /* 0x010fe80000100a00 */
[----:B---3--:R0:W-:Y:S04]  /*8f380*/  STL.64 [R1+0x9e70], R12 ;  /* 0x009e700c01007387 */ /* 0x0081e80000100a00 */
[----:B0-----:R-:W3:Y:S04]  /*8f390*/  LDL.LU R12, [R1+0x370] ;  /* 0x00037000010c7983 */ /* 0x001ee80000300800 */
[----:B------:R-:W3:Y:S04]  /*8f3a0*/  LDL.LU R13, [R1+0x374] ;  /* 0x00037400010d7983 */ /* 0x000ee80000300800 */
[----:B------:R-:W4:Y:S04]  /*8f3b0*/  LDL.LU R14, [R1+0x378] ;  /* 0x00037800010e7983 */ /* 0x000f280000300800 */
[----:B------:R-:W4:Y:S01]  /*8f3c0*/  LDL.LU R15, [R1+0x37c] ;  /* 0x00037c00010f7983 */ /* 0x000f220000300800 */
[----:B------:R-:W-:Y:S01]  /*8f3d0*/  HMMA.16816.F32.BF16 R4, R16, R10, R4 ;  /* 0x0000000a1004723c */ /* 0x000fe20000041804 */
[----:B------:R-:W-:-:S02]  /*8f3e0*/  IMAD.MOV.U32 R3, RZ, RZ, R11 ;  /* 0x000000ffff037224 */ /* 0x000fc400078e000b */
[----:B----4-:R-:W-:Y:S04]  /*8f3f0*/  STL.64 [R1+0x9e90], R14 ;  /* 0x009e900e01007387 */ /* 0x010fe80000100a00 */
[----:B---3--:R0:W-:Y:S04]  /*8f400*/  STL.64 [R1+0x9e88], R12 ;  /* 0x009e880c01007387 */ /* 0x0081e80000100a00 */
[----:B0-----:R-:W3:Y:S04]  /*8f410*/  LDL.LU R12, [R1+0x380] ;  /* 0x00038000010c7983 */ /* 0x001ee80000300800 */
[----:B------:R-:W3:Y:S04]  /*8f420*/  LDL.LU R13, [R1+0x384] ;  /* 0x00038400010d7983 */ /* 0x000ee80000300800 */
[----:B------:R-:W3:Y:S04]  /*8f430*/  LDL.LU R14, [R1+0x388] ;  /* 0x00038800010e7983 */ /* 0x000ee80000300800 */
[----:B------:R-:W3:Y:S04]  /*8f440*/  LDL.LU R15, [R1+0x38c] ;  /* 0x00038c00010f7983 */ /* 0x000ee80000300800 */
[----:B------:R0:W-:Y:S04]  /*8f450*/  STL.64 [R1+0xc00], R4 ;  /* 0x000c000401007387 */ /* 0x0001e80000100a00 */
[----:B------:R1:W-:Y:S01]  /*8f460*/  STL.64 [R1+0xc08], R6 ;  /* 0x000c080601007387 */ /* 0x0003e20000100a00 */
[----:B0-----:R-:W-:-:S03]  /*8f470*/  IMAD.MOV.U32 R4, RZ, RZ, R10 ;  /* 0x000000ffff047224 */ /* 0x001fc600078e000a */
[----:B-1----:R-:W4:Y:S04]  /*8f480*/  LDL.LU.64 R6, [R1+0x9f28] ;  /* 0x009f280001067983 */ /* 0x002f280000300a00 */
[----:B------:R-:W2:Y:S04]  /*8f490*/  LDL.LU.64 R10, [R1+0x9f20] ;  /* 0x009f2000010a7983 */ /* 0x000ea80000300a00 */
[----:B------:R-:W3:Y:S01]  /*8f4a0*/  LDL R28, [R1+0x47fc] ;  /* 0x0047fc00011c7983 */ /* 0x000ee20000100800 */
[C---:B--2---:R-:W-:Y:S03]  /*8f4b0*/  HMMA.16816.F32.BF16 R8, R16.reuse, R10, R20 ;  /* 0x0000000a1008723c */ /* 0x044fe60000041814 */
[----:B---3--:R-:W-:Y:S04]  /*8f4c0*/  STL [R1+0x9d38], R28 ;  /* 0x009d381c01007387 */ /* 0x008fe80000100800 */
[----:B------:R-:W2:Y:S04]  /*8f4d0*/  LDL.LU.64 R22, [R1+0x9f18] ;  /* 0x009f180001167983 */ /* 0x000ea80000300a00 */
[----:B------:R-:W2:Y:S08]  /*8f4e0*/  LDL.LU.64 R20, [R1+0x9f10] ;  /* 0x009f100001147983 */ /* 0x000eb00000300a00 */
        /* <DEDUP_REMOVED lines=14> */
[----:B0-----:R-:W3:Y:S04]  /*8f5d0*/  LDL.LU.64 R10, [R1+0x9ee0] ;  /* 0x009ee000010a7983 */ /* 0x001ee80000300a00 */
[----:B------:R-:W3:Y:S01]  /*8f5e0*/  LDL.LU.64 R8, [R1+0x9ed8] ;  /* 0x009ed80001087983 */ /* 0x000ee20000300a00 */
[----:B--2---:R-:W-:Y:S01]  /*8f5f0*/  IMAD.MOV.U32 R5, RZ, RZ, R23 ;  /* 0x000000ffff057224 */ /* 0x004fe200078e0017 */
[----:B---3--:R-:W-:-:S15]  /*8f600*/  HMMA.16816.F32.BF16 R8, R16, R22, R8 ;  /* 0x000000161008723c */ /* 0x008fde0000041808 */
[----:B------:R-:W-:-:S04]  /*8f610*/  NOP ;  /* 0x0000000000007918 */ /* 0x000fc80000000000 */
[----:B------:R0:W-:Y:S04]  /*8f620*/  STL.64 [R1+0xbc0], R8 ;  /* 0x000bc00801007387 */ /* 0x0001e80000100a00 */
[----:B------:R1:W-:Y:S01]  /*8f630*/  STL.64 [R1+0xbc8], R10 ;  /* 0x000bc80a01007387 */ /* 0x0003e20000100a00 */
[----:B0-----:R-:W-:-:S03]  /*8f640*/  IMAD.MOV.U32 R8, RZ, RZ, R22 ;  /* 0x000000ffff087224 */ /* 0x001fc600078e0016 */
[----:B-1----:R-:W2:Y:S04]  /*8f650*/  LDL.LU.64 R10, [R1+0x9ed0] ;  /* 0x009ed000010a7983 */ /* 0x002ea80000300a00 */
[----:B------:R-:W4:Y:S04]  /*8f660*/  LDL.LU.64 R22, [R1+0x9ec8] ;  /* 0x009ec80001167983 */ /* 0x000f280000300a00 */
[----:B------:R-:W4:Y:S02]  /*8f670*/  LDL.LU.64 R20, [R1+0x9ec0] ;  /* 0x009ec00001147983 */ /* 0x000f240000300a00 */
[C---:B----4-:R-:W-:Y:S02]  /*8f680*/  HMMA.16816.F32.BF16 R20, R16.reuse, R6, R20 ;  /* 0x000000061014723c */ /* 0x050fe40000041814 */
[----:B--2---:R-:W-:Y:S04]  /*8f690*/  STL.64 [R1+0x9e30], R10 ;  /* 0x009e300a01007387 */ /* 0x004fe80000100a00 */
[----:B------:R0:W-:Y:S04]  /*8f6a0*/  STL [R1+0x9e28], R8 ;  /* 0x009e280801007387 */ /* 0x0001e80000100800 */
        /* <DEDUP_REMOVED lines=8> */
[----:B------:R4:W-:Y:S04]  /*8f730*/  STL.64 [R1+0x9d98], R6 ;  /* 0x009d980601007387 */ /* 0x0009e80000100a00 */
[----:B------:R-:W-:Y:S01]  /*8f740*/  STL.64 [R1+0x9e10], R4 ;  /* 0x009e100401007387 */ /* 0x000fe20000100a00 */
[----:B---3--:R-:W-:Y:S03]  /*8f750*/  HMMA.16816.F32.BF16 R16, R16, R22, R24 ;  /* 0x000000161010723c */ /* 0x008fe60000041818 */
[----:B------:R-:W3:Y:S01]  /*8f760*/  LDL.LU.64 R26, [R1+0x9ea8] ;  /* 0x009ea800011a7983 */ /* 0x000ee20000300a00 */
[----:B----4-:R-:W-:-:S02]  /*8f770*/  IMAD.MOV.U32 R6, RZ, RZ, R21 ;  /* 0x000000ffff067224 */ /* 0x010fc400078e0015 */
[----:B------:R-:W-:Y:S01]  /*8f780*/  IMAD.MOV.U32 R7, RZ, RZ, R20 ;  /* 0x000000ffff077224 */ /* 0x000fe200078e0014 */
[----:B------:R-:W3:Y:S04]  /*8f790*/  LDL.LU.64 R22, [R1+0x9ea0] ;  /* 0x009ea00001167983 */ /* 0x000ee80000300a00 */
[----:B------:R-:W3:Y:S08]  /*8f7a0*/  LDL.LU.64 R20, [R1+0x9e98] ;  /* 0x009e980001147983 */ /* 0x000ef00000300a00 */
[----:B------:R0:W-:Y:S04]  /*8f7b0*/  STL.64 [R1+0x410], R16 ;  /* 0x0004101001007387 */ /* 0x0001e80000100a00 */
[----:B------:R1:W-:Y:S04]  /*8f7c0*/  STL.64 [R1+0x418], R18 ;  /* 0x0004181201007387 */ /* 0x0003e80000100a00 */
[----:B0-----:R-:W4:Y:S04]  /*8f7d0*/  LDL.LU R16, [R1+0x330] ;  /* 0x0003300001107983 */ /* 0x001f280000300800 */
[----:B------:R-:W4:Y:S04]  /*8f7e0*/  LDL.LU R17, [R1+0x334] ;  /* 0x0003340001117983 */ /* 0x000f280000300800 */
[----:B-1----:R-:W4:Y:S04]  /*8f7f0*/  LDL.LU R18, [R1+0x338] ;  /* 0x0003380001127983 */ /* 0x002f280000300800 */
[----:B------:R-:W4:Y:S01]  /*8f800*/  LDL.LU R19, [R1+0x33c] ;  /* 0x00033c0001137983 */ /* 0x000f220000300800 */
        /* <DEDUP_REMOVED lines=17> */
[----:B0-----:R-:W3:Y:S04]  /*8f920*/  LDL.LU.64 R26, [R1+0x9e50] ;  /* 0x009e5000011a7983 */ /* 0x001ee80000300a00 */
[----:B------:R-:W2:Y:S01]  /*8f930*/  LDL.LU R24, [R1+0x9e48] ;  /* 0x009e480001187983 */ /* 0x000ea20000300800 */
[----:B---3--:R-:W-:-:S15]  /*8f940*/  HMMA.16816.F32.BF16 R12, R20, R26, R12 ;  /* 0x0000001a140c723c */ /* 0x008fde000004180c */
[----:B------:R-:W-:-:S04]  /*8f950*/  NOP ;  /* 0x0000000000007918 */ /* 0x000fc80000000000 */
[----:B------:R-:W-:Y:S04]  /*8f960*/  STL.64 [R1+0x350], R12 ;  /* 0x0003500c01007387 */ /* 0x000fe80000100a00 */
[----:B------:R0:W-:Y:S04]  /*8f970*/  STL.64 [R1+0x358], R14 ;  /* 0x0003580e01007387 */ /* 0x0001e80000100a00 */
[----:B0-----:R-:W3:Y:S04]  /*8f980*/  LDL.LU.64 R14, [R1+0x9e40] ;  /* 0x009e4000010e7983 */ /* 0x001ee80000300a00 */
[----:B------:R-:W4:Y:S04]  /*8f990*/  LDL.LU R12, [R1+0x9e38] ;  /* 0x009e3800010c7983 */ /* 0x000f280000300800 */
[----:B------:R-:W-:Y:S04]  /*8f9a0*/  STL.64 [R1+0x9e20], R26 ;  /* 0x009e201a01007387 */ /* 0x000fe80000100a00 */
[----:B--2---:R0:W-:Y:S04]  /*8f9b0*/  STL [R1+0x9e18], R24 ;  /* 0x009e181801007387 */ /* 0x0041e80000100800 */
[----:B0-----:R-:W2:Y:S04]  /*8f9c0*/  LDL.LU R24, [R1+0xb20] ;  /* 0x000b200001187983 */ /* 0x001ea80000300800 */
[----:B------:R-:W2:Y:S04]  /*8f9d0*/  LDL.LU R25, [R1+0xb24] ;  /* 0x000b240001197983 */ /* 0x000ea80000300800 */
[----:B------:R-:W2:Y:S04]  /*8f9e0*/  LDL.LU R26, [R1+0xb28] ;  /* 0x000b2800011a7983 */ /* 0x000ea80000300800 */
[----:B------:R-:W2:Y:S01]  /*8f9f0*/  LDL.LU R27, [R1+0xb2c] ;  /* 0x000b2c00011b7983 */ /* 0x000ea20000300800 */
[----:B---3--:R-:W-:-:S15]  /*8fa00*/  HMMA.16816.F32.BF16 R8, R20, R14, R8 ;  /* 0x0000000e1408723c */ /* 0x008fde0000041808 */
[----:B------:R-:W-:-:S04]  /*8fa10*/  NOP ;  /* 0x0000000000007918 */ /* 0x000fc80000000000 */
[----:B------:R-:W-:Y:S04]  /*8fa20*/  STL.64 [R1+0x340], R8 ;  /* 0x0003400801007387 */ /* 0x000fe80000100a00 */
[----:B------:R0:W-:Y:S04]  /*8fa30*/  STL.64 [R1+0x348], R10 ;  /* 0x0003480a01007387 */ /* 0x0001e80000100a00 */
[----:B0-----:R-:W3:Y:S04]  /*8fa40*/  LDL.LU.64 R10, [R1+0x9e30] ;  /* 0x009e3000010a7983 */ /* 0x001ee80000300a00 */
[----:B------:R-:W2:Y:S04]  /*8fa50*/  LDL.LU R8, [R1+0x9e28] ;  /* 0x009e280001087983 */ /* 0x000ea80000300800 */
[----:B------:R0:W-:Y:S04]  /*8fa60*/  STL.64 [R1+0x9d30], R14 ;  /* 0x009d300e01007387 */ /* 0x0001e80000100a00 */
[----:B----4-:R-:W-:Y:S04]  /*8fa70*/  STL [R1+0x9d28], R12 ;  /* 0x009d280c01007387 */ /* 0x010fe80000100800 */
[----:B0-----:R-:W4:Y:S01]  /*8fa80*/  LDL.64 R14, [R1+0x158] ;  /* 0x00015800010e7983 */ /* 0x001f220000100a00 */
[----:B---3--:R-:W-:Y:S03]  /*8fa90*/  HMMA.16816.F32.BF16 R16, R20, R10, R16 ;  /* 0x0000000a1410723c */ /* 0x008fe60000041810 */
[----:B------:R-:W-:-:S15]  /*8faa0*/  STL.64 [R1+0x9d60], R10 ;  /* 0x009d600a01007387 */ /* 0x000fde0000100a00 */
[----:B------:R-:W-:Y:S01]  /*8fab0*/  NOP ;  /* 0x0000000000007918 */ /* 0x000fe20000000000 */
[----:B------:R-:W-:Y:S04]  /*8fac0*/  STL.64 [R1+0x330], R16 ;  /* 0x0003301001007387 */ /* 0x000fe80000100a00 */
[----:B------:R-:W-:Y:S04]  /*8fad0*/  STL.64 [R1+0x338], R18 ;  /* 0x0003381201007387 */ /* 0x000fe80000100a00 */
[----:B------:R-:W0:Y:S04]  /*8fae0*/  LDSM.16.MT88.4 R16, [R29+UR5+0xc380] ;  /* 0x00c380051d10783b */ /* 0x000e280008004200 */
[----:B0-----:R0:W-:Y:S04]  /*8faf0*/  STL.64 [R1+0x9c38], R18 ;  /* 0x009c381201007387 */ /* 0x0011e80000100a00 */
[----:B------:R1:W-:Y:S04]  /*8fb00*/  STL.64 [R1+0x9c30], R16 ;  /* 0x009c301001007387 */ /* 0x0003e80000100a00 */
[----:B0-----:R-:W3:Y:S04]  /*8fb10*/  LDL.64 R18, [R1+0xd8] ;  /* 0x0000d80001127983 */ /* 0x001ee80000100a00 */
[----:B---3--:R0:W-:Y:S04]  /*8fb20*/  STL.64 [R1+0x9dc8], R18 ;  /* 0x009dc81201007387 */ /* 0x0081e80000100a00 */
[----:B-1----:R-:W3:Y:S04]  /*8fb30*/  LDL.LU R16, [R1+0xb10] ;  /* 0x000b100001107983 */ /* 0x002ee80000300800 */
[----:B------:R-:W3:Y:S04]  /*8fb40*/  LDL.LU R17, [R1+0xb14] ;  /* 0x000b140001117983 */ /* 0x000ee80000300800 */
[----:B0-----:R-:W3:Y:S04]  /*8fb50*/  LDL.LU R18, [R1+0xb18] ;  /* 0x000b180001127983 */ /* 0x001ee80000300800 */
[----:B------:R-:W3:Y:S01]  /*8fb60*/  LDL.LU R19, [R1+0xb1c] ;  /* 0x000b1c0001137983 */ /* 0x000ee20000300800 */
[----:B--2---:R-:W-:Y:S03]  /*8fb70*/  HMMA.16816.F32.BF16 R4, R20, R6, R24 ;  /* 0x000000061404723c */ /* 0x004fe60000041818 */
[----:B------:R-:W-:Y:S04]  /*8fb80*/  STL [R1+0x9330], R29 ;  /* 0x0093301d01007387 */ /* 0x000fe80000100800 */
[----:B------:R-:W2:Y:S04]  /*8fb90*/  LDL.LU.64 R26, [R1+0x9e20] ;  /* 0x009e2000011a7983 */ /* 0x000ea80000300a00 */
[----:B------:R-:W2:Y:S01]  /*8fba0*/  LDL.LU R24, [R1+0x9e18] ;  /* 0x009e180001187983 */ /* 0x000ea20000300800 */
[----:B----4-:R-:W-:-:S02]  /*8fbb0*/  IMAD.MOV.U32 R25, RZ, RZ, R14 ;  /* 0x000000ffff197224 */ /* 0x010fc400078e000e */
[----:B------:R-:W-:-:S05]  /*8fbc0*/  IMAD.MOV.U32 R28, RZ, RZ, R15 ;  /* 0x000000ffff1c7224 */ /* 0x000fca00078e000f */
[----:B------:R0:W-:Y:S04]  /*8fbd0*/  STL.64 [R1+0xb20], R4 ;  /* 0x000b200401007387 */ /* 0x0001e80000100a00 */
[----:B------:R-:W-:Y:S04]  /*8fbe0*/  STL.64 [R1+0xb28], R6 ;  /* 0x000b280601007387 */ /* 0x000fe80000100a00 */
[----:B0-----:R-:W4:Y:S01]  /*8fbf0*/  LDL.LU.64 R4, [R1+0x9e10] ;  /* 0x009e100001047983 */ /* 0x001f220000300a00 */
[----:B---3--:R-:W-:-:S15]  /*8fc00*/  HMMA.16816.F32.BF16 R16, R20, R14, R16 ;  /* 0x0000000e1410723c */ /* 0x008fde0000041810 */
[----:B------:R-:W-:-:S04]  /*8fc10*/  NOP ;  /* 0x0000000000007918 */ /* 0x000fc80000000000 */
[----:B------:R0:W-:Y:S04]  /*8fc20*/  STL.64 [R1+0xb10], R16 ;  /* 0x000b101001007387 */ /* 0x0001e80000100a00 */
[----:B------:R1:W-:Y:S04]  /*8fc30*/  STL.64 [R1+0xb18], R18 ;  /* 0x000b181201007387 */ /* 0x0003e80000100a00 */
[----:B------:R-:W3:Y:S04]  /*8fc40*/  LDL.LU R12, [R1+0x320] ;  /* 0x00032000010c7983 */ /* 0x000ee80000300800 */
[----:B------:R-:W3:Y:S04]  /*8fc50*/  LDL.LU R13, [R1+0x324] ;  /* 0x00032400010d7983 */ /* 0x000ee80000300800 */
[----:B------:R-:W2:Y:S04]  /*8fc60*/  LDL.LU R14, [R1+0x328] ;  /* 0x00032800010e7983 */ /* 0x000ea80000300800 */
[----:B------:R-:W2:Y:S04]  /*8fc70*/  LDL.LU R15, [R1+0x32c] ;  /* 0x00032c00010f7983 */ /* 0x000ea80000300800 */
[----:B------:R-:W2:Y:S04]  /*8fc80*/  LDL.64 R10, [R1+0x128] ;  /* 0x00012800010a7983 */ /* 0x000ea80000100a00 */
[----:B--2---:R4:W-:Y:S04]  /*8fc90*/  STL.64 [R1+0x9de0], R10 ;  /* 0x009de00a01007387 */ /* 0x0049e80000100a00 */
[----:B0-----:R-:W2:Y:S04]  /*8fca0*/  LDL.LU R16, [R1+0xad0] ;  /* 0x000ad00001107983 */ /* 0x001ea80000300800 */
[----:B------:R-:W2:Y:S04]  /*8fcb0*/  LDL.LU R17, [R1+0xad4] ;  /* 0x000ad40001117983 */ /* 0x000ea80000300800 */
[----:B-1----:R-:W2:Y:S04]  /*8fcc0*/  LDL.LU R18, [R1+0xad8] ;  /* 0x000ad80001127983 */ /* 0x002ea80000300800 */
        /* <DEDUP_REMOVED lines=16> */
[----:B------:R-:W-:-:S02]  /*8fdd0*/  IMAD.MOV.U32 R6, RZ, RZ, R8 ;  /* 0x000000ffff067224 */ /* 0x000fc400078e0008 */
[----:B------:R-:W-:Y:S01]  /*8fde0*/  IMAD.MOV.U32 R7, RZ, RZ, R5 ;  /* 0x000000ffff077224 */ /* 0x000fe200078e0005 */
[----:B----4-:R-:W-:Y:S04]  /*8fdf0*/  STL.64 [R1+0x9e08], R18 ;  /* 0x009e081201007387 */ /* 0x010fe80000100a00 */
[----:B--2---:R0:W-:Y:S04]  /*8fe00*/  STL.64 [R1+0x9e00], R16 ;  /* 0x009e001001007387 */ /* 0x0041e80000100a00 */
[----:B0-----:R-:W2:Y:S04]  /*8fe10*/  LDL.LU R16, [R1+0xb00] ;  /* 0x000b000001107983 */ /* 0x001ea80000300800 */
[----:B------:R-:W2:Y:S04]  /*8fe20*/  LDL.LU R17, [R1+0xb04] ;  /* 0x000b040001117983 */ /* 0x000ea80000300800 */
[----:B------:R-:W2:Y:S04]  /*8fe30*/  LDL.LU R18, [R1+0xb08] ;  /* 0x000b080001127983 */ /* 0x000ea80000300800 */
[----:B------:R-:W2:Y:S04]  /*8fe40*/  LDL.LU R19, [R1+0xb0c] ;  /* 0x000b0c0001137983 */ /* 0x000ea80000300800 */
[----:B------:R0:W-:Y:S04]  /*8fe50*/  STL.64 [R1+0x9db0], R6 ;  /* 0x009db00601007387 */ /* 0x0001e80000100a00 */
[----:B0-----:R-:W4:Y:S04]  /*8fe60*/  LDL.64 R6, [R1+0x108] ;  /* 0x0001080001067983 */ /* 0x001f280000100a00 */
[----:B------:R-:W-:Y:S04]  /*8fe70*/  STL.64 [R1+0x9d90], R14 ;  /* 0x009d900e01007387 */ /* 0x000fe80000100a00 */
[----:B---3--:R0:W-:Y:S04]  /*8fe80*/  STL.64 [R1+0x9d88], R12 ;  /* 0x009d880c01007387 */ /* 0x0081e80000100a00 */
[----:B0-----:R-:W3:Y:S04]  /*8fe90*/  LDL.LU R12, [R1+0xaa0] ;  /* 0x000aa000010c7983 */ /* 0x001ee80000300800 */
[----:B------:R-:W3:Y:S04]  /*8fea0*/  LDL.LU R13, [R1+0xaa4] ;  /* 0x000aa400010d7983 */ /* 0x000ee80000300800 */
[----:B------:R-:W2:Y:S04]  /*8feb0*/  LDL.LU R14, [R1+0xaa8] ;  /* 0x000aa800010e7983 */ /* 0x000ea80000300800 */
[----:B------:R-:W2:Y:S01]  /*8fec0*/  LDL.LU R15, [R1+0xaac] ;  /* 0x000aac00010f7983 */ /* 0x000ea20000300800 */
[----:B------:R-:W-:-:S02]  /*8fed0*/  IMAD.MOV.U32 R10, RZ, RZ, R2 ;  /* 0x000000ffff0a7224 */ /* 0x000fc400078e0002 */
[----:B------:R-:W-:Y:S01]  /*8fee0*/  IMAD.MOV.U32 R11, RZ, RZ, R0 ;  /* 0x000000ffff0b7224 */ /* 0x000fe200078e0000 */
[----:B--2---:R-:W-:Y:S04]  /*8fef0*/  STL.64 [R1+0x9da8], R14 ;  /* 0x009da80e01007387 */ /* 0x004fe80000100a00 */
[----:B---3--:R0:W-:Y:S04]  /*8ff00*/  STL.64 [R1+0x9da0], R12 ;  /* 0x009da00c01007387 */ /* 0x0081e80000100a00 */
[----:B0-----:R-:W2:Y:S04]  /*8ff10*/  LDL.LU R12, [R1+0xab0] ;  /* 0x000ab000010c7983 */ /* 0x001ea80000300800 */
[----:B------:R-:W2:Y:S04]  /*8ff20*/  LDL.LU R13, [R1+0xab4] ;  /* 0x000ab400010d7983 */ /* 0x000ea80000300800 */
[----:B------:R-:W3:Y:S04]  /*8ff30*/  LDL.LU R14, [R1+0xab8] ;  /* 0x000ab800010e7983 */ /* 0x000ee80000300800 */
[----:B------:R-:W3:Y:S01]  /*8ff40*/  LDL.LU R15, [R1+0xabc] ;  /* 0x000abc00010f7983 */ /* 0x000ee20000300800 */
[C---:B------:R-:W-:Y:S03]  /*8ff50*/  HMMA.16816.F32.BF16 R8, R20.reuse, R10, R16 ;  /* 0x0000000a1408723c */ /* 0x040fe60000041810 */
[----:B---3--:R-:W-:Y:S04]  /*8ff60*/  STL.64 [R1+0x9dc0], R14 ;  /* 0x009dc00e01007387 */ /* 0x008fe80000100a00 */
[----:B--2---:R0:W-:Y:S04]  /*8ff70*/  STL.64 [R1+0x9db8], R12 ;  /* 0x009db80c01007387 */ /* 0x0041e80000100a00 */
[----:B0-----:R-:W4:Y:S04]  /*8ff80*/  LDL.LU R12, [R1+0xac0] ;  /* 0x000ac000010c7983 */ /* 0x001f280000300800 */
[----:B------:R-:W4:Y:S04]  /*8ff90*/  LDL.LU R13, [R1+0xac4] ;  /* 0x000ac400010d7983 */ /* 0x000f280000300800 */
[----:B------:R-:W4:Y:S04]  /*8ffa0*/  LDL.LU R14, [R1+0xac8] ;  /* 0x000ac800010e7983 */ /* 0x000f280000300800 */
[----:B------:R-:W4:Y:S04]  /*8ffb0*/  LDL.LU R15, [R1+0xacc] ;  /* 0x000acc00010f7983 */ /* 0x000f280000300800 */
[----:B------:R0:W-:Y:S04]  /*8ffc0*/  STL.64 [R1+0x9d48], R26 ;  /* 0x009d481a01007387 */ /* 0x0001e80000100a00 */
[----:B------:R-:W-:Y:S04]  /*8ffd0*/  STL.64 [R1+0x9d40], R24 ;  /* 0x009d401801007387 */ /* 0x000fe80000100a00 */
[----:B0-----:R-:W2:Y:S04]  /*8ffe0*/  LDL.64 R26, [R1+0x118] ;  /* 0x00011800011a7983 */ /* 0x001ea80000100a00 */
        /* <DEDUP_REMOVED lines=17> */
[----:B0-----:R-:W2:Y:S04]  /*90100*/  LDL.LU.64 R18, [R1+0x9dd8] ;  /* 0x009dd80001127983 */ /* 0x001ea80000300a00 */
[----:B------:R-:W2:Y:S04]  /*90110*/  LDL.LU.64 R16, [R1+0x9dd0] ;  /* 0x009dd00001107983 */ /* 0x000ea80000300a00 */
[----:B------:R-:W3:Y:S04]  /*90120*/  LDL.LU R8, [R1+0x2f0] ;  /* 0x0002f00001087983 */ /* 0x000ee80000300800 */
[----:B------:R-:W3:Y:S04]  /*90130*/  LDL.LU R9, [R1+0x2f4] ;  /* 0x0002f40001097983 */ /* 0x000ee80000300800 */
[----:B------:R-:W3:Y:S04]  /*90140*/  LDL.LU R10, [R1+0x2f8] ;  /* 0x0002f800010a7983 */ /* 0x000ee80000300800 */
[----:B------:R-:W3:Y:S01]  /*90150*/  LDL.LU R11, [R1+0x2fc] ;  /* 0x0002fc00010b7983 */ /* 0x000ee20000300800 */
[C---:B----4-:R-:W-:Y:S08]  /*90160*/  HMMA.16816.F32.BF16 R12, R20.reuse, R6, R12 ;  /* 0x00000006140c723c */ /* 0x050ff0000004180c */
[----:B--2---:R-:W-:Y:S01]  /*90170*/  HMMA.16816.F32.BF16 R16, R20, R26, R16 ;  /* 0x0000001a1410723c */ /* 0x004fe20000041810 */
[----:B---3--:R0:W-:Y:S04]  /*90180*/  STL.64 [R1+0x9d70], R10 ;  /* 0x009d700a01007387 */ /* 0x0081e80000100a00 */
[----:B------:R-:W-:Y:S04]  /*90190*/  STL.64 [R1+0x9d68], R8 ;  /* 0x009d680801007387 */ /* 0x000fe80000100a00 */
[----:B0-----:R-:W2:Y:S04]  /*901a0*/  LDL.64 R10, [R1+0x28] ;  /* 0x00002800010a7983 */ /* 0x001ea80000100a00 */
[----:B------:R-:W-:Y:S04]  /*901b0*/  STL [R1+0x9cc4], R3 ;  /* 0x009cc40301007387 */ /* 0x000fe80000100800 */
[----:B------:R-:W-:Y:S04]  /*901c0*/  STL [R1+0x9cc0], R29 ;  /* 0x009cc01d01007387 */ /* 0x000fe80000100800 */
[----:B------:R0:W-:Y:S04]  /*901d0*/  STL.64 [R1+0xad0], R16 ;  /* 0x000ad01001007387 */ /* 0x0001e80000100a00 */
[----:B------:R1:W-:Y:S01]  /*901e0*/  STL.64 [R1+0xad8], R18 ;  /* 0x000ad81201007387 */ /* 0x0003e20000100a00 */
[----:B0-----:R-:W-:-:S02]  /*901f0*/  IMAD.MOV.U32 R16, RZ, RZ, R27 ;  /* 0x000000ffff107224 */ /* 0x001fc400078e001b */
[----:B------:R-:W-:Y:S01]  /*90200*/  IMAD.MOV.U32 R17, RZ, RZ, R26 ;  /* 0x000000ffff117224 */ /* 0x000fe200078e001a */
[----:B-1----:R-:W3:Y:S04]  /*90210*/  LDL.LU.64 R18, [R1+0x9dc8] ;  /* 0x009dc80001127983 */ /* 0x002ee80000300a00 */
[----:B------:R-:W4:Y:S04]  /*90220*/  LDL.64 R26, [R1+0x8] ;  /* 0x00000800011a7983 */ /* 0x000f280000100a00 */
[----:B------:R-:W-:Y:S04]  /*90230*/  STL [R1+0x9ccc], R16 ;  /* 0x009ccc1001007387 */ /* 0x000fe80000100800 */
[----:B------:R-:W-:Y:S04]  /*90240*/  STL [R1+0x9cc8], R17 ;  /* 0x009cc81101007387 */ /* 0x000fe80000100800 */
[----:B------:R-:W-:Y:S04]  /*90250*/  STL.64 [R1+0xac0], R12 ;  /* 0x000ac00c01007387 */ /* 0x000fe80000100a00 */
[----:B------:R0:W-:Y:S01]  /*90260*/  STL.64 [R1+0xac8], R14 ;  /* 0x000ac80e01007387 */ /* 0x0001e20000100a00 */
[----:B------:R-:W-:-:S02]  /*90270*/  IMAD.MOV.U32 R3, RZ, RZ, R6 ;  /* 0x000000ffff037224 */ /* 0x000fc400078e0006 */
[----:B------:R-:W-:Y:S01]  /*90280*/  IMAD.MOV.U32 R29, RZ, RZ, R7 ;  /* 0x000000ffff1d7224 */ /* 0x000fe200078e0007 */
        /* <DEDUP_REMOVED lines=20> */
[----:B---3--:R-:W-:Y:S03]  /*903d0*/  HMMA.16816.F32.BF16 R12, R20, R18, R12 ;  /* 0x00000012140c723c */ /* 0x008fe6000004180c */
[----:B------:R-:W3:-:S15]  /*903e0*/  LDL.64 R22, [R1+0x18] ;  /* 0x0000180001167983 */ /* 0x000ede0000100a00 */
[----:B------:R-:W-:Y:S01]  /*903f0*/  NOP ;  /* 0x0000000000007918 */ /* 0x000fe20000000000 */
[----:B------:R0:W-:Y:S04]  /*90400*/  STL.64 [R1+0x320], R12 ;  /* 0x0003200c01007387 */ /* 0x0001e80000100a00 */
[----:B------:R1:W-:Y:S04]  /*90410*/  STL.64 [R1+0x328], R14 ;  /* 0x0003280e01007387 */ /* 0x0003e80000100a00 */
[----:B0-----:R-:W2:Y:S04]  /*90420*/  LDL.LU R12, [R1+0x2d0] ;  /* 0x0002d000010c7983 */ /* 0x001ea80000300800 */
[----:B------:R-:W2:Y:S04]  /*90430*/  LDL.LU R13, [R1+0x2d4] ;  /* 0x0002d400010d7983 */ /* 0x000ea80000300800 */
[----:B-1----:R-:W2:Y:S04]  /*90440*/  LDL.LU R14, [R1+0x2d8] ;  /* 0x0002d800010e7983 */ /* 0x002ea80000300800 */
[----:B------:R-:W2:Y:S04]  /*90450*/  LDL.LU R15, [R1+0x2dc] ;  /* 0x0002dc00010f7983 */ /* 0x000ea80000300800 */
[----:B--2---:R-:W-:Y:S04]  /*90460*/  STL.64 [R1+0x9d58], R14 ;  /* 0x009d580e01007387 */ /* 0x004fe80000100a00 */
[----:B------:R0:W-:Y:S04]  /*90470*/  STL.64 [R1+0x9d50], R12 ;  /* 0x009d500c01007387 */ /* 0x0001e80000100a00 */
[----:B0-----:R-:W4:Y:S04]  /*90480*/  LDL.LU R12, [R1+0x2e0] ;  /* 0x0002e000010c7983 */ /* 0x001f280000300800 */
[----:B------:R-:W4:Y:S04]  /*90490*/  LDL.LU R13, [R1+0x2e4] ;  /* 0x0002e400010d7983 */ /* 0x000f280000300800 */
[----:B------:R-:W4:Y:S04]  /*904a0*/  LDL.LU R14, [R1+0x2e8] ;  /* 0x0002e800010e7983 */ /* 0x000f280000300800 */
[----:B------:R-:W4:Y:S04]  /*904b0*/  LDL.LU R15, [R1+0x2ec] ;  /* 0x0002ec00010f7983 */ /* 0x000f280000300800 */
[----:B------:R0:W-:Y:S04]  /*904c0*/  STL.64 [R1+0x9c48], R18 ;  /* 0x009c481201007387 */ /* 0x0001e80000100a00 */
[----:B------:R-:W2:Y:S04]  /*904d0*/  LDL.LU R16, [R1+0x300] ;  /* 0x0003000001107983 */ /* 0x000ea80000300800 */
[----:B------:R-:W2:Y:S04]  /*904e0*/  LDL.LU R17, [R1+0x304] ;  /* 0x0003040001117983 */ /* 0x000ea80000300800 */
[----:B0-----:R-:W2:Y:S04]  /*904f0*/  LDL.LU R18, [R1+0x308] ;  /* 0x0003080001127983 */ /* 0x001ea80000300800 */
[----:B------:R-:W2:Y:S02]  /*90500*/  LDL.LU R19, [R1+0x30c] ;  /* 0x00030c0001137983 */ /* 0x000ea40000300800 */
[----:B--2---:R-:W-:-:S15]  /*90510*/  HMMA.16816.F32.BF16 R16, R4, R10, R16 ;  /* 0x0000000a0410723c */ /* 0x004fde0000041810 */
[----:B------:R-:W-:-:S04]  /*90520*/  NOP ;  /* 0x0000000000007918 */ /* 0x000fc80000000000 */
[----:B------:R-:W-:Y:S04]  /*90530*/  STL.64 [R1+0x300], R16 ;  /* 0x0003001001007387 */ /* 0x000fe80000100a00 */
[----:B------:R0:W-:Y:S02]  /*90540*/  STL.64 [R1+0x308], R18 ;  /* 0x0003081201007387 */ /* 0x0001e40000100a00 */
[----:B0-----:R-:W-:Y:S02]  /*90550*/  IMAD.MOV.U32 R19, RZ, RZ, R10 ;  /* 0x000000ffff137224 */ /* 0x001fe400078e000a */
[----:B------:R-:W-:Y:S02]  /*90560*/  IMAD.MOV.U32 R18, RZ, RZ, R11 ;  /* 0x000000ffff127224 */ /* 0x000fe400078e000b */
[----:B------:R-:W3:Y:S04]  /*90570*/  LDL.LU.64 R10, [R1+0x9d70] ;  /* 0x009d7000010a7983 */ /* 0x000ee80000300a00 */
[----:B------:R-:W3:Y:S02]  /*90580*/  LDL.LU.64 R8, [R1+0x9d68] ;  /* 0x009d680001087983 */ /* 0x000ee40000300a00 */
[----:B---3--:R-:W-:-:S15]  /*90590*/  HMMA.16816.F32.BF16 R8, R4, R22, R8 ;  /* 0x000000160408723c */ /* 0x008fde0000041808 */
[----:B------:R-:W-:-:S04]  /*905a0*/  NOP ;  /* 0x0000000000007918 */ /* 0x000fc80000000000 */
[----:B------:R-:W-:Y:S04]  /*905b0*/  STL.64 [R1+0x2f0], R8 ;  /* 0x0002f00801007387 */ /* 0x000fe80000100a00 */
[----:B------:R0:W-:Y:S04]  /*905c0*/  STL.64 [R1+0x2f8], R10 ;  /* 0x0002f80a01007387 */ /* 0x0001e80000100a00 */
[----:B0-----:R-:W2:Y:S01]  /*905d0*/  LDL.LU.64 R10, [R1+0x9d60] ;  /* 0x009d6000010a7983 */ /* 0x001ea20000300a00 */
[----:B----4-:R-:W-:Y:S01]  /*905e0*/  HMMA.16816.F32.BF16 R12, R4, R26, R12 ;  /* 0x0000001a040c723c */ /* 0x010fe2000004180c */
[----:B------:R-:W-:-:S02]  /*905f0*/  IMAD.MOV.U32 R8, RZ, RZ, R23 ;  /* 0x000000ffff087224 */ /* 0x000fc400078e0017 */
[----:B------:R-:W-:Y:S02]  /*90600*/  IMAD.MOV.U32 R17, RZ, RZ, R22 ;  /* 0x000000ffff117224 */ /* 0x000fe400078e0016 */
[----:B------:R-:W-:Y:S02]  /*90610*/  IMAD.MOV.U32 R16, RZ, RZ, R27 ;  /* 0x000000ffff107224 */ /* 0x000fe400078e001b */
[----:B------:R-:W-:Y:S01]  /*90620*/  IMAD.MOV.U32 R3, RZ, RZ, R26 ;  /* 0x000000ffff037224 */ /* 0x000fe200078e001a */
[----:B--2---:R-:W-:Y:S04]  /*90630*/  STL.64 [R1+0x9d20], R10 ;  /* 0x009d200a01007387 */ /* 0x004fe80000100a00 */
[----:B------:R0:W-:Y:S04]  /*90640*/  STL [R1+0x9d18], R8 ;  /* 0x009d180801007387 */ /* 0x0001e80000100800 */
[----:B------:R-:W2:Y:S04]  /*90650*/  LDL.LU R20, [R1+0x2b0] ;  /* 0x0002b00001147983 */ /* 0x000ea80000300800 */
[----:B------:R-:W2:Y:S04]  /*90660*/  LDL.LU R21, [R1+0x2b4] ;  /* 0x0002b40001157983 */ /* 0x000ea80000300800 */
[----:B------:R-:W2:Y:S04]  /*90670*/  LDL.LU R22, [R1+0x2b8] ;  /* 0x0002b80001167983 */ /* 0x000ea80000300800 */
[----:B------:R-:W2:Y:S04]  /*90680*/  LDL.LU R23, [R1+0x2bc] ;  /* 0x0002bc0001177983 */ /* 0x000ea80000300800 */
        /* <DEDUP_REMOVED lines=9> */
[----:B------:R-:W2:Y:S04]  /*90720*/  LDL.LU.64 R24, [R1+0x9d40] ;  /* 0x009d400001187983 */ /* 0x000ea80000300a00 */
[----:B------:R-:W-:Y:S04]  /*90730*/  STL.64 [R1+0x9ce0], R18 ;  /* 0x009ce01201007387 */ /* 0x000fe80000100a00 */
[----:B------:R0:W-:Y:S04]  /*90740*/  STL.64 [R1+0x9cd8], R16 ;  /* 0x009cd81001007387 */ /* 0x0001e80000100a00 */
[----:B0-----:R-:W2:Y:S04]  /*90750*/  LDL.LU R16, [R1+0x980] ;  /* 0x0009800001107983 */ /* 0x001ea80000300800 */
[----:B------:R-:W2:Y:S04]  /*90760*/  LDL.LU R17, [R1+0x984] ;  /* 0x0009840001117983 */ /* 0x000ea80000300800 */
[----:B------:R-:W2:Y:S04]  /*90770*/  LDL.LU R18, [R1+0x988] ;  /* 0x0009880001127983 */ /* 0x000ea80000300800 */
[----:B------:R-:W2:Y:S04]  /*90780*/  LDL.LU R19, [R1+0x98c] ;  /* 0x00098c0001137983 */ /* 0x000ea80000300800 */
[----:B--2---:R0:W-:Y:S04]  /*90790*/  STL.64 [R1+0x9cf0], R18 ;  /* 0x009cf01201007387 */ /* 0x0041e80000100a00 */
[----:B------:R-:W-:Y:S01]  /*907a0*/  STL.64 [R1+0x9ce8], R16 ;  /* 0x009ce81001007387 */ /* 0x000fe20000100a00 */
[----:B0-----:R-:W-:-:S03]  /*907b0*/  IMAD.MOV.U32 R18, RZ, RZ, R25 ;  /* 0x000000ffff127224 */ /* 0x001fc600078e0019 */
[----:B------:R-:W2:Y:S01]  /*907c0*/  LDL.LU R25, [R1+0x9d3c] ;  /* 0x009d3c0001197983 */ /* 0x000ea20000300800 */
[C---:B----4-:R-:W-:Y:S01]  /*907d0*/  HMMA.16816.F32.BF16 R12, R4.reuse, R26, R12 ;  /* 0x0000001a040c723c */ /* 0x050fe2000004180c */
[----:B------:R-:W-:Y:S02]  /*907e0*/  IMAD.MOV.U32 R19, RZ, RZ, R28 ;  /* 0x000000ffff137224 */ /* 0x000fe400078e001c */
[----:B------:R-:W4:Y:S04]  /*907f0*/  LDL.LU R28, [R1+0x9d38] ;  /* 0x009d3800011c7983 */ /* 0x000f280000300800 */
[----:B------:R0:W-:Y:S04]  /*90800*/  STL.64 [R1+0x9d00], R18 ;  /* 0x009d001201007387 */ /* 0x0001e80000100a00 */
[----:B0-----:R-:W3:Y:S08]  /*90810*/  LDL.64 R18, [R1+0x38] ;  /* 0x0000380001127983 */ /* 0x001ef00000100a00 */
[----:B------:R-:W-:Y:S04]  /*90820*/  STL.64 [R1+0x2d0], R12 ;  /* 0x0002d00c01007387 */ /* 0x000fe80000100a00 */
[----:B------:R0:W-:Y:S04]  /*90830*/  STL.64 [R1+0x2d8], R14 ;  /* 0x0002d80e01007387 */ /* 0x0001e80000100a00 */
[----:B0-----:R-:W3:Y:S04]  /*90840*/  LDL.LU.64 R14, [R1+0x9d30] ;  /* 0x009d3000010e7983 */ /* 0x001ee80000300a00 */
[----:B------:R-:W3:Y:S04]  /*90850*/  LDL.LU R12, [R1+0x9d28] ;  /* 0x009d2800010c7983 */ /* 0x000ee80000300800 */
[----:B------:R0:W-:Y:S04]  /*90860*/  STL.64 [R1+0x9be8], R26 ;  /* 0x009be81a01007387 */ /* 0x0001e80000100a00 */
[----:B--2---:R1:W-:Y:S04]  /*90870*/  STL.64 [R1+0x9be0], R24 ;  /* 0x009be01801007387 */ /* 0x0043e80000100a00 */
[----:B0-----:R-:W2:Y:S04]  /*90880*/  LDL.64 R26, [R1+0x148] ;  /* 0x00014800011a7983 */ /* 0x001ea80000100a00 */
[----:B--2---:R0:W-:Y:S04]  /*90890*/  STL.64 [R1+0x9cf8], R26 ;  /* 0x009cf81a01007387 */ /* 0x0041e80000100a00 */
[----:B-1----:R-:W2:Y:S04]  /*908a0*/  LDL.LU R24, [R1+0x990] ;  /* 0x0009900001187983 */ /* 0x002ea80000300800 */
[----:B------:R-:W2:Y:S04]  /*908b0*/  LDL.LU R25, [R1+0x994] ;  /* 0x0009940001197983 */ /* 0x000ea80000300800 */
[----:B0-----:R-:W2:Y:S04]  /*908c0*/  LDL.LU R26, [R1+0x998] ;  /* 0x00099800011a7983 */ /* 0x001ea80000300800 */
        /* <DEDUP_REMOVED lines=11> */
[----:B------:R-:W2:Y:S01]  /*90980*/  LDL.LU R8, [R1+0x9d18] ;  /* 0x009d180001087983 */ /* 0x000ea20000300800 */
[----:B---3--:R-:W-:-:S15]  /*90990*/  HMMA.16816.F32.BF16 R20, R4, R10, R20 ;  /* 0x0000000a0414723c */ /* 0x008fde0000041814 */
[----:B------:R-:W-:-:S04]  /*909a0*/  NOP ;  /* 0x0000000000007918 */ /* 0x000fc80000000000 */
[----:B------:R-:W-:Y:S04]  /*909b0*/  STL.64 [R1+0x2b0], R20 ;  /* 0x0002b01401007387 */ /* 0x000fe80000100a00 */
[----:B------:R-:W-:Y:S04]  /*909c0*/  STL.64 [R1+0x2b8], R22 ;  /* 0x0002b81601007387 */ /* 0x000fe80000100a00 */
[----:B----4-:R-:W0:Y:S01]  /*909d0*/  LDSM.16.MT88.4 R20, [R28+UR5+0xc000] ;  /* 0x00c000051c14783b */ /* 0x010e220008004200 */
[----:B--2---:R-:W-:Y:S03]  /*909e0*/  HMMA.16816.F32.BF16 R24, R4, R18, R24 ;  /* 0x000000120418723c */ /* 0x004fe60000041818 */
[----:B0-----:R0:W-:Y:S04]  /*909f0*/  STL.64 [R1+0x9b10], R22 ;  /* 0x009b101601007387 */ /* 0x0011e80000100a00 */
[----:B------:R1:W-:Y:S04]  /*90a00*/  STL.64 [R1+0x9b08], R20 ;  /* 0x009b081401007387 */ /* 0x0003e80000100a00 */
[----:B0-----:R-:W2:Y:S08]  /*90a10*/  LDL.64 R22, [R1+0x138] ;  /* 0x0001380001167983 */ /* 0x001eb00000100a00 */
[----:B------:R-:W-:Y:S04]  /*90a20*/  STL.64 [R1+0x9a0], R24 ;  /* 0x0009a01801007387 */ /* 0x000fe80000100a00 */
[----:B------:R0:W-:Y:S01]  /*90a30*/  STL.64 [R1+0x9a8], R26 ;  /* 0x0009a81a01007387 */ /* 0x0001e20000100a00 */
[----:B-1----:R-:W-:-:S02]  /*90a40*/  IMAD.MOV.U32 R21, RZ, RZ, R18 ;  /* 0x000000ffff157224 */ /* 0x002fc400078e0012 */
[----:B------:R-:W-:Y:S01]  /*90a50*/  IMAD.MOV.U32 R20, RZ, RZ, R19 ;  /* 0x000000ffff147224 */ /* 0x000fe200078e0013 */
        /* <DEDUP_REMOVED lines=15> */
[----:B------:R-:W4:Y:S01]  /*90b50*/  LDL.LU.64 R16, [R1+0x9cd8] ;  /* 0x009cd80001107983 */ /* 0x000f220000300a00 */
[----:B------:R-:W-:-:S02]  /*90b60*/  IMAD.MOV.U32 R9, RZ, RZ, R27 ;  /* 0x000000ffff097224 */ /* 0x000fc400078e001b */
[----:B------:R-:W-:Y:S02]  /*90b70*/  IMAD.MOV.U32 R13, RZ, RZ, R26 ;  /* 0x000000ffff0d7224 */ /* 0x000fe400078e001a */
[----:B------:R-:W-:Y:S01]  /*90b80*/  IMAD.MOV.U32 R26, RZ, RZ, R3 ;  /* 0x000000ffff1a7224 */ /* 0x000fe200078e0003 */
[----:B------:R-:W-:Y:S04]  /*90b90*/  STL.64 [R1+0x9c68], R10 ;  /* 0x009c680a01007387 */ /* 0x000fe80000100a00 */
[----:B------:R-:W-:Y:S04]  /*90ba0*/  STL [R1+0x9c60], R9 ;  /* 0x009c600901007387 */ /* 0x000fe80000100800 */
[----:B------:R-:W2:Y:S01]  /*90bb0*/  LDL.LU R3, [R1+0x9cd0] ;  /* 0x009cd00001037983 */ /* 0x000ea20000300800 */
[----:B----4-:R-:W-:-:S03]  /*90bc0*/  IMAD.MOV.U32 R27, RZ, RZ, R16 ;  /* 0x000000ffff1b7224 */ /* 0x010fc600078e0010 */
[----:B------:R-:W4:Y:S04]  /*90bd0*/  LDL.LU R16, [R1+0x9ccc] ;  /* 0x009ccc0001107983 */ /* 0x000f280000300800 */
[----:B------:R-:W-:Y:S04]  /*90be0*/  STL.64 [R1+0x9c00], R26 ;  /* 0x009c001a01007387 */ /* 0x000fe80000100a00 */
        /* <DEDUP_REMOVED lines=8> */
[----:B------:R-:W3:Y:S04]  /*90c70*/  LDL.LU R17, [R1+0x9cc8] ;  /* 0x009cc80001117983 */ /* 0x000ee80000300800 */
        /* <DEDUP_REMOVED lines=10> */
[----:B------:R-:W2:Y:S01]  /*90d20*/  LDL.LU R11, [R1+0x93c] ;  /* 0x00093c00010b7983 */ /* 0x000ea20000300800 */
[----:B---3--:R-:W-:-:S02]  /*90d30*/  IMAD.MOV.U32 R27, RZ, RZ, R18 ;  /* 0x000000ffff1b7224 */ /* 0x008fc400078e0012 */
[----:B------:R-:W-:Y:S01]  /*90d40*/  IMAD.MOV.U32 R26, RZ, RZ, R19 ;  /* 0x000000ffff1a7224 */ /* 0x000fe200078e0013 */
[----:B--2---:R0:W-:Y:S04]  /*90d50*/  STL.64 [R1+0x9c78], R10 ;  /* 0x009c780a01007387 */ /* 0x0041e80000100a00 */
[----:B------:R-:W-:Y:S01]  /*90d60*/  STL.64 [R1+0x9c70], R8 ;  /* 0x009c700801007387 */ /* 0x000fe20000100a00 */
[----:B0-----:R-:W-:Y:S02]  /*90d70*/  IMAD.MOV.U32 R10, RZ, RZ, R3 ;  /* 0x000000ffff0a7224 */ /* 0x001fe400078e0003 */
[----:B------:R-:W-:Y:S01]  /*90d80*/  IMAD.MOV.U32 R11, RZ, RZ, R29 ;  /* 0x000000ffff0b7224 */ /* 0x000fe200078e001d */
[----:B------:R-:W2:Y:S04]  /*90d90*/  LDL.LU R3, [R1+0x9cc4] ;  /* 0x009cc40001037983 */ /* 0x000ea80000300800 */
[----:B------:R-:W3:Y:S04]  /*90da0*/  LDL.LU R29, [R1+0x9cc0] ;  /* 0x009cc000011d7983 */ /* 0x000ee80000300800 */
[----:B------:R0:W-:Y:S02]  /*90db0*/  STL.64 [R1+0x9c88], R10 ;  /* 0x009c880a01007387 */ /* 0x0001e40000100a00 */
[----:B0-----:R-:W-:-:S02]  /*90dc0*/  IMAD.MOV.U32 R10, RZ, RZ, R17 ;  /* 0x000000ffff0a7224 */ /* 0x001fc400078e0011 */
[----:B----4-:R-:W-:-:S05]  /*90dd0*/  IMAD.MOV.U32 R11, RZ, RZ, R16 ;  /* 0x000000ffff0b7224 */ /* 0x010fca00078e0010 */
[----:B------:R2:W-:Y:S04]  /*90de0*/  STL.64 [R1+0x9ca0], R10 ;  /* 0x009ca00a01007387 */ /* 0x0005e80000100a00 */
[----:B------:R-:W4:Y:S04]  /*90df0*/  LDL.LU R16, [R1+0x920] ;  /* 0x0009200001107983 */ /* 0x000f280000300800 */
[----:B------:R-:W4:Y:S04]  /*90e00*/  LDL.LU R17, [R1+0x924] ;  /* 0x0009240001117983 */ /* 0x000f280000300800 */
[----:B------:R-:W4:Y:S04]  /*90e10*/  LDL.LU R18, [R1+0x928] ;  /* 0x0009280001127983 */ /* 0x000f280000300800 */
[----:B------:R-:W4:Y:S01]  /*90e20*/  LDL.LU R19, [R1+0x92c] ;  /* 0x00092c0001137983 */ /* 0x000f220000300800 */
[----:B--2---:R-:W-:-:S02]  /*90e30*/  IMAD.MOV.U32 R11, RZ, RZ, R3 ;  /* 0x000000ffff0b7224 */ /* 0x004fc400078e0003 */
[----:B---3--:R-:W-:-:S05]  /*90e40*/  IMAD.MOV.U32 R10, RZ, RZ, R29 ;  /* 0x000000ffff0a7224 */ /* 0x008fca00078e001d */
[----:B------:R0:W-:Y:S04]  /*90e50*/  STL.64 [R1+0x9cb8], R10 ;  /* 0x009cb80a01007387 */ /* 0x0001e80000100a00 */
[----:B------:R-:W2:Y:S04]  /*90e60*/  LDL.LU R8, [R1+0x970] ;  /* 0x0009700001087983 */ /* 0x000ea80000300800 */
[----:B------:R-:W2:Y:S04]  /*90e70*/  LDL.LU R9, [R1+0x974] ;  /* 0x0009740001097983 */ /* 0x000ea80000300800 */
[----:B0-----:R-:W2:Y:S04]  /*90e80*/  LDL.LU R10, [R1+0x978] ;  /* 0x00097800010a7983 */ /* 0x001ea80000300800 */
[----:B------:R-:W2:Y:S04]  /*90e90*/  LDL.LU R11, [R1+0x97c] ;  /* 0x00097c00010b7983 */ /* 0x000ea80000300800 */
[----:B----4-:R0:W-:Y:S04]  /*90ea0*/  STL.64 [R1+0x9c58], R18 ;  /* 0x009c581201007387 */ /* 0x0101e80000100a00 */
[----:B------:R1:W-:Y:S04]  /*90eb0*/  STL.64 [R1+0x9c50], R16 ;  /* 0x009c501001007387 */ /* 0x0003e80000100a00 */
[----:B0-----:R-:W3:Y:S04]  /*90ec0*/  LDL.64 R18, [R1+0xf8] ;  /* 0x0000f80001127983 */ /* 0x001ee80000100a00 */
[----:B---3--:R0:W-:Y:S04]  /*90ed0*/  STL.64 [R1+0x9c80], R18 ;  /* 0x009c801201007387 */ /* 0x0081e80000100a00 */
[----:B-1----:R-:W3:Y:S04]  /*90ee0*/  LDL.LU R16, [R1+0x940] ;  /* 0x0009400001107983 */ /* 0x002ee80000300800 */
[----:B------:R-:W3:Y:S04]  /*90ef0*/  LDL.LU R17, [R1+0x944] ;  /* 0x0009440001117983 */ /* 0x000ee80000300800 */
[----:B0-----:R-:W4:Y:S04]  /*90f00*/  LDL.LU R18, [R1+0x948] ;  /* 0x0009480001127983 */ /* 0x001f280000300800 */
        /* <DEDUP_REMOVED lines=13> */
[----:B------:R0:W-:Y:S04]  /*90fe0*/  STL.64 [R1+0x9c40], R26 ;  /* 0x009c401a01007387 */ /* 0x0001e80000100a00 */
[----:B------:R-:W4:Y:S04]  /*90ff0*/  LDL.LU R24, [R1+0x2a0] ;  /* 0x0002a00001187983 */ /* 0x000f280000300800 */
[----:B------:R-:W4:Y:S04]  /*91000*/  LDL.LU R25, [R1+0x2a4] ;  /* 0x0002a40001197983 */ /* 0x000f280000300800 */
[----:B0-----:R-:W4:Y:S04]  /*91010*/  LDL.LU R26, [R1+0x2a8] ;  /* 0x0002a800011a7983 */ /* 0x001f280000300800 */
        /* <DEDUP_REMOVED lines=42> */
[----:B------:R-:W2:Y:S01]  /*912c0*/  LDL.LU R9, [R1+0x9c60] ;  /* 0x009c600001097983 */ /* 0x000ea20000300800 */
[----:B------:R-:W-:-:S02]  /*912d0*/  IMAD.MOV.U32 R8, RZ, RZ, R18 ;  /* 0x000000ffff087224 */ /* 0x000fc400078e0012 */
[----:B------:R-:W-:Y:S02]  /*912e0*/  IMAD.MOV.U32 R3, RZ, RZ, R19 ;  /* 0x000000ffff037224 */ /* 0x000fe400078e0013 */
[----:B------:R-:W4:Y:S04]  /*912f0*/  LDL.LU.64 R18, [R1+0x9c58] ;  /* 0x009c580001127983 */ /* 0x000f280000300a00 */
[----:B------:R-:W4:Y:S04]  /*91300*/  LDL.LU.64 R16, [R1+0x9c50] ;  /* 0x009c500001107983 */ /* 0x000f280000300a00 */
[----:B---3--:R0:W-:Y:S04]  /*91310*/  STL.64 [R1+0x9bc8], R10 ;  /* 0x009bc80a01007387 */ /* 0x0081e80000100a00 */
[----:B--2---:R4:W-:Y:S04]  /*91320*/  STL.64 [R1+0x9bc0], R8 ;  /* 0x009bc00801007387 */ /* 0x0049e80000100a00 */
[----:B------:R-:W2:Y:S01]  /*91330*/  LDL.64 R22, [R1+0x158] ;  /* 0x0001580001167983 */ /* 0x000ea20000100a00 */
[----:B0-----:R-:W-:-:S02]  /*91340*/  IMAD.MOV.U32 R10, RZ, RZ, R2 ;  /* 0x000000ffff0a7224 */ /* 0x001fc400078e0002 */
[----:B------:R-:W-:-:S07]  /*91350*/  IMAD.MOV.U32 R11, RZ, RZ, R0 ;  /* 0x000000ffff0b7224 */ /* 0x000fce00078e0000 */
[----:B----4-:R-:W-:Y:S01]  /*91360*/  HMMA.16816.F32.BF16 R8, R4, R10, R16 ;  /* 0x0000000a0408723c */ /* 0x010fe20000041810 */
[----:B--2---:R-:W-:Y:S04]  /*91370*/  STL.64 [R1+0x9ba8], R22 ;  /* 0x009ba81601007387 */ /* 0x004fe80000100a00 */
[----:B------:R-:W2:-:S14]  /*91380*/  LDL.LU.64 R18, [R1+0x9c48] ;  /* 0x009c480001127983 */ /* 0x000e9c0000300a00 */
[----:B------:R0:W-:Y:S04]  /*91390*/  STL.64 [R1+0x920], R8 ;  /* 0x0009200801007387 */ /* 0x0001e80000100a00 */
[----:B------:R1:W-:Y:S04]  /*913a0*/  STL.64 [R1+0x928], R10 ;  /* 0x0009280a01007387 */ /* 0x0003e80000100a00 */
[----:B0-----:R-:W3:Y:S04]  /*913b0*/  LDL.LU R8, [R1+0x160] ;  /* 0x0001600001087983 */ /* 0x001ee80000300800 */
[----:B------:R-:W3:Y:S04]  /*913c0*/  LDL.LU R9, [R1+0x164] ;  /* 0x0001640001097983 */ /* 0x000ee80000300800 */
[----:B-1----:R-:W3:Y:S04]  /*913d0*/  LDL.LU R10, [R1+0x168] ;  /* 0x00016800010a7983 */ /* 0x002ee80000300800 */
[----:B------:R-:W3:Y:S01]  /*913e0*/  LDL.LU R11, [R1+0x16c] ;  /* 0x00016c00010b7983 */ /* 0x000ee20000300800 */
[----:B--2---:R-:W-:Y:S03]  /*913f0*/  HMMA.16816.F32.BF16 R4, R4, R18, R24 ;  /* 0x000000120404723c */ /* 0x004fe60000041818 */
[----:B------:R-:W2:Y:S01]  /*91400*/  LDL.LU.64 R26, [R1+0x9c40] ;  /* 0x009c4000011a7983 */ /* 0x000ea20000300a00 */
[----:B------:R-:W-:-:S02]  /*91410*/  IMAD.MOV.U32 R2, RZ, RZ, R18 ;  /* 0x000000ffff027224 */ /* 0x000fc400078e0012 */
[----:B------:R-:W-:-:S13]  /*91420*/  IMAD.MOV.U32 R0, RZ, RZ, R19 ;  /* 0x000000ffff007224 */ /* 0x000fda00078e0013 */
[----:B------:R0:W-:Y:S04]  /*91430*/  STL.64 [R1+0x2a0], R4 ;  /* 0x0002a00401007387 */ /* 0x0001e80000100a00 */
[----:B------:R1:W-:Y:S04]  /*91440*/  STL.64 [R1+0x2a8], R6 ;  /* 0x0002a80601007387 */ /* 0x0003e80000100a00 */
[----:B------:R-:W2:Y:S04]  /*91450*/  LDL.LU.64 R18, [R1+0x9c38] ;  /* 0x009c380001127983 */ /* 0x000ea80000300a00 */
[----:B------:R-:W2:Y:S04]  /*91460*/  LDL.LU.64 R16, [R1+0x9c30] ;  /* 0x009c300001107983 */ /* 0x000ea80000300a00 */
        /* <DEDUP_REMOVED lines=30> */
[----:B---3--:R0:W-:Y:S04]  /*91650*/  STL.64 [R1+0x9ac8], R24 ;  /* 0x009ac81801007387 */ /* 0x0081e80000100a00 */
        /* <DEDUP_REMOVED lines=9> */
[----:B------:R-:W3:Y:S01]  /*916f0*/  LDL.LU R27, [R1+0x90c] ;  /* 0x00090c00011b7983 */ /* 0x000ee20000300800 */
[----:B------:R-:W-:Y:S03]  /*91700*/  HMMA.16816.F32.BF16 R8, R16, R14, R8 ;  /* 0x0000000e1008723c */ /* 0x000fe60000041808 */
        /* <DEDUP_REMOVED lines=9> */
[----:B------:R-:W3:Y:S04]  /*917a0*/  LDL.LU.64 R8, [R1+0x9bc0] ;  /* 0x009bc00001087983 */ /* 0x000ee80000300a00 */
[----:B------:R-:W-:Y:S04]  /*917b0*/  STL.64 [R1+0x9ac0], R14 ;  /* 0x009ac00e01007387 */ /* 0x000fe80000100a00 */
[----:B------:R-:W-:Y:S01]  /*917c0*/  STL [R1+0x9ab8], R12 ;  /* 0x009ab80c01007387 */ /* 0x000fe20000100800 */
[----:B------:R-:W-:-:S02]  /*917d0*/  IMAD.MOV.U32 R22, RZ, RZ, R21 ;  /* 0x000000ffff167224 */ /* 0x000fc400078e0015 */
[----:B------:R-:W-:Y:S01]  /*917e0*/  IMAD.MOV.U32 R23, RZ, RZ, R20 ;  /* 0x000000ffff177224 */ /* 0x000fe200078e0014 */
[----:B----4-:R-:W-:-:S15]  /*917f0*/  HMMA.16816.F32.BF16 R4, R16, R10, R4 ;  /* 0x0000000a1004723c */ /* 0x010fde0000041804 */
[----:B------:R-:W-:-:S04]  /*91800*/  NOP ;  /* 0x0000000000007918 */ /* 0x000fc80000000000 */
[----:B------:R-:W-:Y:S04]  /*91810*/  STL.64 [R1+0xc0], R4 ;  /* 0x0000c00401007387 */ /* 0x000fe80000100a00 */
[----:B------:R-:W-:Y:S04]  /*91820*/  STL.64 [R1+0xc8], R6 ;  /* 0x0000c80601007387 */ /* 0x000fe80000100a00 */
[----:B------:R-:W0:Y:S01]  /*91830*/  LDSM.16.MT88.4 R4, [R28+UR5+0xc080] ;  /* 0x00c080051c04783b */ /* 0x000e220008004200 */
[----:B--2---:R-:W-:Y:S03]  /*91840*/  HMMA.16816.F32.BF16 R20, R16, R22, R24 ;  /* 0x000000161014723c */ /* 0x004fe60000041818 */
[----:B------:R-:W-:Y:S04]  /*91850*/  STL [R1+0x9a98], R28 ;  /* 0x009a981c01007387 */ /* 0x000fe80000100800 */
[----:B0-----:R0:W-:Y:S04]  /*91860*/  STL.64 [R1+0x99c0], R6 ;  /* 0x0099c00601007387 */ /* 0x0011e80000100a00 */
        /* <DEDUP_REMOVED lines=21> */
[----:B------:R-:W4:Y:S01]  /*919c0*/  LDL.LU.64 R22, [R1+0x9b90] ;  /* 0x009b900001167983 */ /* 0x000f220000300a00 */
[----:B------:R-:W-:-:S02]  /*919d0*/  IMAD.MOV.U32 R14, RZ, RZ, R13 ;  /* 0x000000ffff0e7224 */ /* 0x000fc400078e000d */
[----:B---3--:R-:W-:-:S07]  /*919e0*/  IMAD.MOV.U32 R15, RZ, RZ, R9 ;  /* 0x000000ffff0f7224 */ /* 0x008fce00078e0009 */
[----:B--2---:R-:W-:Y:S01]  /*919f0*/  HMMA.16816.F32.BF16 R12, R16, R14, R4 ;  /* 0x0000000e100c723c */ /* 0x004fe20000041804 */
[----:B------:R-:W-:Y:S04]  /*91a00*/  STL [R1+0x9aa0], R0 ;  /* 0x009aa00001007387 */ /* 0x000fe80000100800 */
[----:B------:R-:W-:-:S14]  /*91a10*/  STL [R1+0x9a9c], R2 ;  /* 0x009a9c0201007387 */ /* 0x000fdc0000100800 */
[----:B------:R0:W-:Y:S04]  /*91a20*/  STL.64 [R1+0x8f0], R12 ;  /* 0x0008f00c01007387 */ /* 0x0001e80000100a00 */
[----:B------:R1:W-:Y:S01]  /*91a30*/  STL.64 [R1+0x8f8], R14 ;  /* 0x0008f80e01007387 */ /* 0x0003e20000100a00 */
[----:B----4-:R-:W-:Y:S01]  /*91a40*/  HMMA.16816.F32.BF16 R4, R16, R22, R24 ;  /* 0x000000161004723c */ /* 0x010fe20000041818 */
[----:B------:R-:W-:-:S15]  /*91a50*/  IMAD.MOV.U32 R9, RZ, RZ, R23 ;  /* 0x000000ffff097224 */ /* 0x000fde00078e0017 */
[----:B------:R-:W-:-:S03]  /*91a60*/  NOP ;  /* 0x0000000000007918 */ /* 0x000fc60000000000 */
[----:B------:R-:W-:Y:S04]  /*91a70*/  STL.64 [R1+0x8e0], R4 ;  /* 0x0008e00401007387 */ /* 0x000fe80000100a00 */
[----:B------:R-:W-:Y:S04]  /*91a80*/  STL.64 [R1+0x8e8], R6 ;  /* 0x0008e80601007387 */ /* 0x000fe80000100a00 */
[----:B------:R-:W-:Y:S04]  /*91a90*/  STL.64 [R1+0x9b58], R10 ;  /* 0x009b580a01007387 */ /* 0x000fe80000100a00 */
[----:B------:R-:W-:Y:S04]  /*91aa0*/  STL [R1+0x9b50], R9 ;  /* 0x009b500901007387 */ /* 0x000fe80000100800 */
[----:B------:R-:W2:Y:S01]  /*91ab0*/  LDL.64 R26, [R1+0x8] ;  /* 0x00000800011a7983 */ /* 0x000ea20000100a00 */
[----:B------:R-:W-:-:S03]  /*91ac0*/  IMAD.MOV.U32 R29, RZ, RZ, R22 ;  /* 0x000000ffff1d7224 */ /* 0x000fc600078e0016 */
[----:B--2---:R-:W-:Y:S04]  /*91ad0*/  STL.64 [R1+0x9ae8], R26 ;  /* 0x009ae81a01007387 */ /* 0x004fe80000100a00 */
[----:B0-----:R-:W2:Y:S04]  /*91ae0*/  LDL.LU R12, [R1+0x7d0] ;  /* 0x0007d000010c7983 */ /* 0x001ea80000300800 */
[----:B------:R-:W2:Y:S04]  /*91af0*/  LDL.LU R13, [R1+0x7d4] ;  /* 0x0007d400010d7983 */ /* 0x000ea80000300800 */
[----:B-1----:R-:W3:Y:S04]  /*91b00*/  LDL.LU R14, [R1+0x7d8] ;  /* 0x0007d800010e7983 */ /* 0x002ee80000300800 */
        /* <DEDUP_REMOVED lines=8> */
[----:B--2---:R0:W-:Y:S02]  /*91b90*/  STL.64 [R1+0x9b30], R22 ;  /* 0x009b301601007387 */ /* 0x0041e40000100a00 */
[----:B0-----:R-:W-:-:S02]  /*91ba0*/  IMAD.MOV.U32 R22, RZ, RZ, R8 ;  /* 0x000000ffff167224 */ /* 0x001fc400078e0008 */
[----:B------:R-:W2:Y:S04]  /*91bb0*/  LDL.LU R8, [R1+0x8b0] ;  /* 0x0008b00001087983 */ /* 0x000ea80000300800 */
[----:B------:R-:W2:Y:S04]  /*91bc0*/  LDL.LU R9, [R1+0x8b4] ;  /* 0x0008b40001097983 */ /* 0x000ea80000300800 */
[----:B------:R-:W4:Y:S04]  /*91bd0*/  LDL.LU R10, [R1+0x8b8] ;  /* 0x0008b800010a7983 */ /* 0x000f280000300800 */
[----:B------:R-:W4:Y:S04]  /*91be0*/  LDL.LU R11, [R1+0x8bc] ;  /* 0x0008bc00010b7983 */ /* 0x000f280000300800 */
[----:B------:R-:W2:Y:S04]  /*91bf0*/  LDL.LU R4, [R1+0x8c0] ;  /* 0x0008c00001047983 */ /* 0x000ea80000300800 */
[----:B------:R-:W2:Y:S04]  /*91c00*/  LDL.LU R5, [R1+0x8c4] ;  /* 0x0008c40001057983 */ /* 0x000ea80000300800 */
[----:B------:R-:W2:Y:S04]  /*91c10*/  LDL.LU R6, [R1+0x8c8] ;  /* 0x0008c80001067983 */ /* 0x000ea80000300800 */
[----:B------:R-:W2:Y:S04]  /*91c20*/  LDL.LU R7, [R1+0x8cc] ;  /* 0x0008cc0001077983 */ /* 0x000ea80000300800 */
[----:B--2---:R0:W-:Y:S04]  /*91c30*/  STL.64 [R1+0x9b80], R6 ;  /* 0x009b800601007387 */ /* 0x0041e80000100a00 */
[----:B------:R-:W-:Y:S04]  /*91c40*/  STL.64 [R1+0x9b78], R4 ;  /* 0x009b780401007387 */ /* 0x000fe80000100a00 */
[----:B0-----:R-:W2:Y:S04]  /*91c50*/  LDL.64 R6, [R1+0x128] ;  /* 0x0001280001067983 */ /* 0x001ea80000100a00 */
[----:B----4-:R0:W-:Y:S04]  /*91c60*/  STL.64 [R1+0x9b68], R10 ;  /* 0x009b680a01007387 */ /* 0x0101e80000100a00 */
[----:B------:R1:W-:Y:S04]  /*91c70*/  STL.64 [R1+0x9b60], R8 ;  /* 0x009b600801007387 */ /* 0x0003e80000100a00 */
[----:B0-----:R-:W4:Y:S01]  /*91c80*/  LDL.64 R10, [R1+0x118] ;  /* 0x00011800010a7983 */ /* 0x001f220000100a00 */
[----:B------:R-:W-:-:S03]  /*91c90*/  IMAD.MOV.U32 R23, RZ, RZ, R3 ;  /* 0x000000ffff177224 */ /* 0x000fc600078e0003 */
[----:B----4-:R0:W-:Y:S04]  /*91ca0*/  STL.64 [R1+0x9b88], R10 ;  /* 0x009b880a01007387 */ /* 0x0101e80000100a00 */
[----:B-1----:R-:W2:Y:S04]  /*91cb0*/  LDL.LU R8, [R1+0x8d0] ;  /* 0x0008d00001087983 */ /* 0x002ea80000300800 */
[----:B------:R-:W2:Y:S04]  /*91cc0*/  LDL.LU R9, [R1+0x8d4] ;  /* 0x0008d40001097983 */ /* 0x000ea80000300800 */
[----:B0-----:R-:W2:Y:S04]  /*91cd0*/  LDL.LU R10, [R1+0x8d8] ;  /* 0x0008d800010a7983 */ /* 0x001ea80000300800 */
[----:B------:R-:W2:Y:S04]  /*91ce0*/  LDL.LU R11, [R1+0x8dc] ;  /* 0x0008dc00010b7983 */ /* 0x000ea80000300800 */
[----:B------:R0:W-:Y:S04]  /*91cf0*/  STL.64 [R1+0x9b48], R22 ;  /* 0x009b481601007387 */ /* 0x0001e80000100a00 */
[----:B------:R-:W4:Y:S04]  /*91d00*/  LDL.64 R26, [R1+0x18] ;  /* 0x00001800011a7983 */ /* 0x000f280000100a00 */
[----:B0-----:R-:W2:Y:S04]  /*91d10*/  LDL.64 R22, [R1+0x108] ;  /* 0x0001080001167983 */ /* 0x001ea80000100a00 */
[----:B----4-:R0:W-:Y:S04]  /*91d20*/  STL.64 [R1+0x9af0], R26 ;  /* 0x009af01a01007387 */ /* 0x0101e80000100a00 */
[----:B0-----:R-:W4:Y:S04]  /*91d30*/  LDL.64 R26, [R1+0x28] ;  /* 0x00002800011a7983 */ /* 0x001f280000100a00 */
[----:B----4-:R0:W-:Y:S04]  /*91d40*/  STL.64 [R1+0x9b28], R26 ;  /* 0x009b281a01007387 */ /* 0x0101e80000100a00 */
[----:B------:R-:W4:Y:S04]  /*91d50*/  LDL.LU R24, [R1+0x890] ;  /* 0x0008900001187983 */ /* 0x000f280000300800 */
[----:B------:R-:W4:Y:S04]  /*91d60*/  LDL.LU R25, [R1+0x894] ;  /* 0x0008940001197983 */ /* 0x000f280000300800 */
[----:B0-----:R-:W3:Y:S04]  /*91d70*/  LDL.LU R26, [R1+0x898] ;  /* 0x00089800011a7983 */ /* 0x001ee80000300800 */
        /* <DEDUP_REMOVED lines=23> */
[----:B------:R-:W-:Y:S04]  /*91ef0*/  STL.64 [R1+0x8d0], R8 ;  /* 0x0008d00801007387 */ /* 0x000fe80000100a00 */
[----:B------:R0:W-:Y:S04]  /*91f00*/  STL.64 [R1+0x8d8], R10 ;  /* 0x0008d80a01007387 */ /* 0x0001e80000100a00 */
[----:B0-----:R-:W4:Y:S04]  /*91f10*/  LDL.LU.64 R10, [R1+0x9b88] ;  /* 0x009b8800010a7983 */ /* 0x001f280000300a00 */
[----:B------:R-:W4:Y:S04]  /*91f20*/  LDL.LU.64 R6, [R1+0x9b80] ;  /* 0x009b800001067983 */ /* 0x000f280000300a00 */
        /* <DEDUP_REMOVED lines=8> */
[----:B------:R-:W2:Y:S04]  /*91fb0*/  LDL.LU.64 R10, [R1+0x9b68] ;  /* 0x009b6800010a7983 */ /* 0x000ea80000300a00 */
[----:B------:R-:W2:Y:S01]  /*91fc0*/  LDL.LU.64 R8, [R1+0x9b60] ;  /* 0x009b600001087983 */ /* 0x000ea20000300a00 */
[----:B------:R-:W-:Y:S01]  /*91fd0*/  IMAD.MOV.U32 R3, RZ, RZ, R23 ;  /* 0x000000ffff037224 */ /* 0x000fe200078e0017 */
[----:B--2---:R-:W-:-:S15]  /*91fe0*/  HMMA.16816.F32.BF16 R8, R16, R22, R8 ;  /* 0x000000161008723c */ /* 0x004fde0000041808 */
[----:B------:R-:W-:-:S04]  /*91ff0*/  NOP ;  /* 0x0000000000007918 */ /* 0x000fc80000000000 */
[----:B------:R0:W-:Y:S04]  /*92000*/  STL.64 [R1+0x8b0], R8 ;  /* 0x0008b00801007387 */ /* 0x0001e80000100a00 */
[----:B------:R1:W-:Y:S01]  /*92010*/  STL.64 [R1+0x8b8], R10 ;  /* 0x0008b80a01007387 */ /* 0x0003e20000100a00 */
[----:B0-----:R-:W-:-:S03]  /*92020*/  IMAD.MOV.U32 R8, RZ, RZ, R22 ;  /* 0x000000ffff087224 */ /* 0x001fc600078e0016 */
[----:B-1----:R-:W2:Y:S04]  /*92030*/  LDL.LU.64 R10, [R1+0x9b58] ;  /* 0x009b5800010a7983 */ /* 0x002ea80000300a00 */
[----:B------:R-:W2:Y:S04]  /*92040*/  LDL.LU R9, [R1+0x9b50] ;  /* 0x009b500001097983 */ /* 0x000ea80000300800 */
[----:B------:R-:W2:Y:S02]  /*92050*/  LDL.LU.64 R22, [R1+0x9b48] ;  /* 0x009b480001167983 */ /* 0x000ea40000300a00 */
[C---:B--2---:R-:W-:Y:S02]  /*92060*/  HMMA.16816.F32.BF16 R20, R16.reuse, R22, R24 ;  /* 0x000000161014723c */ /* 0x044fe40000041818 */
[----:B------:R-:W-:Y:S04]  /*92070*/  STL.64 [R1+0x9ab0], R10 ;  /* 0x009ab00a01007387 */ /* 0x000fe80000100a00 */
[----:B------:R0:W-:Y:S04]  /*92080*/  STL.64 [R1+0x9aa8], R8 ;  /* 0x009aa80801007387 */ /* 0x0001e80000100a00 */
[----:B0-----:R-:W2:Y:S04]  /*92090*/  LDL.LU R8, [R1+0x7c0] ;  /* 0x0007c00001087983 */ /* 0x001ea80000300800 */
[----:B------:R-:W2:Y:S04]  /*920a0*/  LDL.LU R9, [R1+0x7c4] ;  /* 0x0007c40001097983 */ /* 0x000ea80000300800 */
[----:B------:R-:W2:Y:S04]  /*920b0*/  LDL.LU R10, [R1+0x7c8] ;  /* 0x0007c800010a7983 */ /* 0x000ea80000300800 */
[----:B------:R-:W2:Y:S04]  /*920c0*/  LDL.LU R11, [R1+0x7cc] ;  /* 0x0007cc00010b7983 */ /* 0x000ea80000300800 */
[----:B------:R-:W2:Y:S04]  /*920d0*/  LDL.LU.64 R26, [R1+0x9b40] ;  /* 0x009b4000011a7983 */ /* 0x000ea80000300a00 */
[----:B------:R-:W2:Y:S04]  /*920e0*/  LDL.LU.64 R24, [R1+0x9b38] ;  /* 0x009b380001187983 */ /* 0x000ea80000300a00 */
        /* <DEDUP_REMOVED lines=10> */
[----:B------:R-:W4:Y:S04]  /*92190*/  LDL.LU.64 R22, [R1+0x9b20] ;  /* 0x009b200001167983 */ /* 0x000f280000300a00 */
        /* <DEDUP_REMOVED lines=19> */
[----:B------:R-:W4:Y:S02]  /*922d0*/  LDL.LU.64 R26, [R1+0x9af0] ;  /* 0x009af000011a7983 */ /* 0x000f240000300a00 */
[----:B----4-:R-:W-:-:S15]  /*922e0*/  HMMA.16816.F32.BF16 R16, R20, R26, R16 ;  /* 0x0000001a1410723c */ /* 0x010fde0000041810 */
[----:B------:R-:W-:-:S04]  /*922f0*/  NOP ;  /* 0x0000000000007918 */ /* 0x000fc80000000000 */
[----:B------:R0:W-:Y:S04]  /*92300*/  STL.64 [R1+0x7f0], R16 ;  /* 0x0007f01001007387 */ /* 0x0001e80000100a00 */
[----:B------:R1:W-:Y:S01]  /*92310*/  STL.64 [R1+0x7f8], R18 ;  /* 0x0007f81201007387 */ /* 0x0003e20000100a00 */
[----:B0-----:R-:W-:Y:S02]  /*92320*/  IMAD.MOV.U32 R17, RZ, RZ, R26 ;  /* 0x000000ffff117224 */ /* 0x001fe400078e001a */
[----:B------:R-:W-:Y:S02]  /*92330*/  IMAD.MOV.U32 R16, RZ, RZ, R27 ;  /* 0x000000ffff107224 */ /* 0x000fe400078e001b */
[----:B------:R-:W2:Y:S02]  /*92340*/  LDL.LU.64 R26, [R1+0x9ae8] ;  /* 0x009ae800011a7983 */ /* 0x000ea40000300a00 */
[----:B--2---:R-:W-:Y:S01]  /*92350*/  HMMA.16816.F32.BF16 R12, R20, R26, R12 ;  /* 0x0000001a140c723c */ /* 0x004fe2000004180c */
[----:B-1----:R-:W-:-:S02]  /*92360*/  IMAD.MOV.U32 R19, RZ, RZ, R26 ;  /* 0x000000ffff137224 */ /* 0x002fc400078e001a */
[----:B------:R-:W-:-:S15]  /*92370*/  IMAD.MOV.U32 R18, RZ, RZ, R27 ;  /* 0x000000ffff127224 */ /* 0x000fde00078e001b */
[----:B------:R-:W-:Y:S01]  /*92380*/  NOP ;  /* 0x0000000000007918 */ /* 0x000fe20000000000 */
[----:B------:R-:W-:Y:S04]  /*92390*/  STL.64 [R1+0x7e0], R12 ;  /* 0x0007e00c01007387 */ /* 0x000fe80000100a00 */
[----:B------:R0:W-:Y:S04]  /*923a0*/  STL.64 [R1+0x7e8], R14 ;  /* 0x0007e80e01007387 */ /* 0x0001e80000100a00 */
[----:B0-----:R-:W2:Y:S04]  /*923b0*/  LDL.LU.64 R14, [R1+0x9ae0] ;  /* 0x009ae000010e7983 */ /* 0x001ea80000300a00 */
[----:B------:R-:W2:Y:S04]  /*923c0*/  LDL.LU.64 R12, [R1+0x9ad8] ;  /* 0x009ad800010c7983 */ /* 0x000ea80000300a00 */
[----:B------:R-:W2:Y:S04]  /*923d0*/  LDL.LU.64 R26, [R1+0x9ad0] ;  /* 0x009ad000011a7983 */ /* 0x000ea80000300a00 */
[----:B------:R-:W3:Y:S01]  /*923e0*/  LDL.LU.64 R24, [R1+0x9ac8] ;  /* 0x009ac80001187983 */ /* 0x000ee20000300a00 */
[----:B--2---:R-:W-:-:S15]  /*923f0*/  HMMA.16816.F32.BF16 R12, R20, R26, R12 ;  /* 0x0000001a140c723c */ /* 0x004fde000004180c */
[----:B------:R-:W-:-:S04]  /*92400*/  NOP ;  /* 0x0000000000007918 */ /* 0x000fc80000000000 */
[----:B------:R-:W-:Y:S04]  /*92410*/  STL.64 [R1+0x7d0], R12 ;  /* 0x0007d00c01007387 */ /* 0x000fe80000100a00 */
[----:B------:R0:W-:Y:S04]  /*92420*/  STL.64 [R1+0x7d8], R14 ;  /* 0x0007d80e01007387 */ /* 0x0001e80000100a00 */
[----:B0-----:R-:W2:Y:S04]  /*92430*/  LDL.LU.64 R14, [R1+0x9ac0] ;  /* 0x009ac000010e7983 */ /* 0x001ea80000300a00 */
[----:B------:R-:W4:Y:S04]  /*92440*/  LDL.LU R12, [R1+0x9ab8] ;  /* 0x009ab800010c7983 */ /* 0x000f280000300800 */
[----:B------:R-:W-:Y:S04]  /*92450*/  STL.64 [R1+0x9970], R26 ;  /* 0x0099701a01007387 */ /* 0x000fe80000100a00 */
[----:B---3--:R0:W-:Y:S04]  /*92460*/  STL.64 [R1+0x9968], R24 ;  /* 0x0099681801007387 */ /* 0x0081e80000100a00 */
        /* <DEDUP_REMOVED lines=8> */
[----:B0-----:R-:W3:Y:S04]  /*924f0*/  LDL.LU.64 R10, [R1+0x9ab0] ;  /* 0x009ab000010a7983 */ /* 0x001ee80000300a00 */
[----:B------:R-:W2:Y:S04]  /*92500*/  LDL.LU.64 R8, [R1+0x9aa8] ;  /* 0x009aa80001087983 */ /* 0x000ea80000300a00 */
[----:B------:R-:W-:Y:S04]  /*92510*/  STL.64 [R1+0x9960], R14 ;  /* 0x0099600e01007387 */ /* 0x000fe80000100a00 */
[----:B----4-:R0:W-:Y:S01]  /*92520*/  STL [R1+0x9958], R12 ;  /* 0x0099580c01007387 */ /* 0x0101e20000100800 */
[----:B---3--:R-:W-:Y:S03]  /*92530*/  HMMA.16816.F32.BF16 R24, R20, R10, R24 ;  /* 0x0000000a1418723c */ /* 0x008fe60000041818 */
[----:B------:R-:W-:Y:S04]  /*92540*/  STL.64 [R1+0x99e8], R10 ;  /* 0x0099e80a01007387 */ /* 0x000fe80000100a00 */
[----:B0-----:R-:W3:-:S12]  /*92550*/  LDL.LU R12, [R1+0x6f0] ;  /* 0x0006f000010c7983 */ /* 0x001ed80000300800 */
[----:B------:R-:W-:Y:S04]  /*92560*/  STL.64 [R1+0x7b0], R24 ;  /* 0x0007b01801007387 */ /* 0x000fe80000100a00 */
[----:B------:R0:W-:Y:S04]  /*92570*/  STL.64 [R1+0x7b8], R26 ;  /* 0x0007b81a01007387 */ /* 0x0001e80000100a00 */
[----:B------:R-:W3:Y:S04]  /*92580*/  LDL.LU R13, [R1+0x6f4] ;  /* 0x0006f400010d7983 */ /* 0x000ee80000300800 */
[----:B------:R-:W4:Y:S04]  /*92590*/  LDL.LU R14, [R1+0x6f8] ;  /* 0x0006f800010e7983 */ /* 0x000f280000300800 */
[----:B------:R-:W4:Y:S01]  /*925a0*/  LDL.LU R15, [R1+0x6fc] ;  /* 0x0006fc00010f7983 */ /* 0x000f220000300800 */
[----:B0-----:R-:W-:-:S02]  /*925b0*/  IMAD.MOV.U32 R26, RZ, RZ, R19 ;  /* 0x000000ffff1a7224 */ /* 0x001fc400078e0013 */
[----:B------:R-:W-:Y:S01]  /*925c0*/  IMAD.MOV.U32 R27, RZ, RZ, R18 ;  /* 0x000000ffff1b7224 */ /* 0x000fe200078e0012 */
[----:B----4-:R-:W-:Y:S04]  /*925d0*/  STL.64 [R1+0x9980], R14 ;  /* 0x0099800e01007387 */ /* 0x010fe80000100a00 */
[----:B---3--:R-:W-:Y:S04]  /*925e0*/  STL.64 [R1+0x9978], R12 ;  /* 0x0099780c01007387 */ /* 0x008fe80000100a00 */
[----:B------:R0:W-:Y:S02]  /*925f0*/  STL.64 [R1+0x9988], R26 ;  /* 0x0099881a01007387 */ /* 0x0001e40000100a00 */
[----:B0-----:R-:W-:-:S02]  /*92600*/  IMAD.MOV.U32 R26, RZ, RZ, R17 ;  /* 0x000000ffff1a7224 */ /* 0x001fc400078e0011 */
[----:B------:R-:W-:-:S05]  /*92610*/  IMAD.MOV.U32 R27, RZ, RZ, R16 ;  /* 0x000000ffff1b7224 */ /* 0x000fca00078e0010 */
[----:B------:R0:W-:Y:S04]  /*92620*/  STL.64 [R1+0x99a0], R26 ;  /* 0x0099a01a01007387 */ /* 0x0001e80000100a00 */
[----:B------:R-:W3:Y:S04]  /*92630*/  LDL.LU R12, [R1+0x700] ;  /* 0x00070000010c7983 */ /* 0x000ee80000300800 */
[----:B------:R-:W3:Y:S04]  /*92640*/  LDL.LU R13, [R1+0x704] ;  /* 0x00070400010d7983 */ /* 0x000ee80000300800 */
[----:B------:R-:W4:Y:S04]  /*92650*/  LDL.LU R14, [R1+0x708] ;  /* 0x00070800010e7983 */ /* 0x000f280000300800 */
[----:B------:R-:W4:Y:S01]  /*92660*/  LDL.LU R15, [R1+0x70c] ;  /* 0x00070c00010f7983 */ /* 0x000f220000300800 */
[----:B0-----:R-:W-:-:S02]  /*92670*/  IMAD.MOV.U32 R26, RZ, RZ, R7 ;  /* 0x000000ffff1a7224 */ /* 0x001fc400078e0007 */
        /* <DEDUP_REMOVED lines=27> */
[----:B------:R0:W-:Y:S04]  /*92830*/  STL.64 [R1+0x9a28], R26 ;  /* 0x009a281a01007387 */ /* 0x0001e80000100a00 */
[----:B------:R-:W2:Y:S04]  /*92840*/  LDL.LU R4, [R1+0xf30] ;  /* 0x000f300001047983 */ /* 0x000ea80000300800 */
[----:B------:R-:W2:Y:S04]  /*92850*/  LDL.LU R5, [R1+0xf34] ;  /* 0x000f340001057983 */ /* 0x000ea80000300800 */
        /* <DEDUP_REMOVED lines=10> */
[----:B------:R0:W-:Y:S04]  /*92900*/  STL.64 [R1+0x9a18], R4 ;  /* 0x009a180401007387 */ /* 0x0001e80000100a00 */
[----:B---3--:R-:W1:Y:S04]  /*92910*/  LDSM.16.MT88.4 R16, [R28+UR5+0xc100] ;  /* 0x00c100051c10783b */ /* 0x008e680008004200 */
[----:B0-----:R-:W2:Y:S04]  /*92920*/  LDL.LU R4, [R1+0xf50] ;  /* 0x000f500001047983 */ /* 0x001ea80000300800 */
[----:B------:R-:W2:Y:S04]  /*92930*/  LDL.LU R5, [R1+0xf54] ;  /* 0x000f540001057983 */ /* 0x000ea80000300800 */
[----:B------:R-:W3:Y:S04]  /*92940*/  LDL.LU R6, [R1+0xf58] ;  /* 0x000f580001067983 */ /* 0x000ee80000300800 */
[----:B------:R-:W3:Y:S04]  /*92950*/  LDL.LU R7, [R1+0xf5c] ;  /* 0x000f5c0001077983 */ /* 0x000ee80000300800 */
[----:B------:R0:W-:Y:S04]  /*92960*/  STL.64 [R1+0x9a58], R26 ;  /* 0x009a581a01007387 */ /* 0x0001e80000100a00 */
[----:B------:R-:W2:Y:S04]  /*92970*/  LDL.LU R24, [R1+0xf80] ;  /* 0x000f800001187983 */ /* 0x000ea80000300800 */
[----:B------:R-:W2:Y:S04]  /*92980*/  LDL.LU R25, [R1+0xf84] ;  /* 0x000f840001197983 */ /* 0x000ea80000300800 */
[----:B0-----:R-:W2:Y:S04]  /*92990*/  LDL.LU R26, [R1+0xf88] ;  /* 0x000f8800011a7983 */ /* 0x001ea80000300800 */
[----:B------:R-:W2:Y:S04]  /*929a0*/  LDL.LU R27, [R1+0xf8c] ;  /* 0x000f8c00011b7983 */ /* 0x000ea80000300800 */
[----:B--2---:R0:W-:Y:S04]  /*929b0*/  STL.64 [R1+0x9a68], R26 ;  /* 0x009a681a01007387 */ /* 0x0041e80000100a00 */
[----:B------:R-:W-:Y:S01]  /*929c0*/  STL.64 [R1+0x9a60], R24 ;  /* 0x009a601801007387 */ /* 0x000fe20000100a00 */
[----:B0-----:R-:W-:-:S02]  /*929d0*/  IMAD.MOV.U32 R26, RZ, RZ, R2 ;  /* 0x000000ffff1a7224 */ /* 0x001fc400078e0002 */
[----:B------:R-:W-:-:S05]  /*929e0*/  IMAD.MOV.U32 R27, RZ, RZ, R0 ;  /* 0x000000ffff1b7224 */ /* 0x000fca00078e0000 */
[----:B------:R0:W-:Y:S04]  /*929f0*/  STL.64 [R1+0x9a80], R26 ;  /* 0x009a801a01007387 */ /* 0x0001e80000100a00 */
[----:B0-----:R-:W2:Y:S04]  /*92a00*/  LDL.64 R26, [R1+0x38] ;  /* 0x00003800011a7983 */ /* 0x001ea80000100a00 */
        /* <DEDUP_REMOVED lines=24> */
[----:B------:R-:W3:Y:S04]  /*92b90*/  LDL.64 R10, [R1+0xf8] ;  /* 0x0000f800010a7983 */ /* 0x000ee80000100a00 */
[----:B----4-:R-:W-:Y:S04]  /*92ba0*/  STL.64 [R1+0x9998], R14 ;  /* 0x0099980e01007387 */ /* 0x010fe80000100a00 */
[----:B------:R0:W-:Y:S04]  /*92bb0*/  STL.64 [R1+0x9990], R12 ;  /* 0x0099900c01007387 */ /* 0x0001e80000100a00 */
[----:B0-----:R-:W4:Y:S04]  /*92bc0*/  LDL.LU R12, [R1+0x710] ;  /* 0x00071000010c7983 */ /* 0x001f280000300800 */
[----:B------:R-:W4:Y:S04]  /*92bd0*/  LDL.LU R13, [R1+0x714] ;  /* 0x00071400010d7983 */ /* 0x000f280000300800 */
[----:B------:R-:W3:Y:S04]  /*92be0*/  LDL.LU R14, [R1+0x718] ;  /* 0x00071800010e7983 */ /* 0x000ee80000300800 */
[----:B------:R-:W3:Y:S01]  /*92bf0*/  LDL.LU R15, [R1+0x71c] ;  /* 0x00071c00010f7983 */ /* 0x000ee20000300800 */
[----:B------:R-:W-:-:S02]  /*92c00*/  IMAD.MOV.U32 R2, RZ, RZ, R26 ;  /* 0x000000ffff027224 */ /* 0x000fc400078e001a */
[----:B------:R-:W-:Y:S01]  /*92c10*/  IMAD.MOV.U32 R0, RZ, RZ, R27 ;  /* 0x000000ffff007224 */ /* 0x000fe200078e001b */
[C---:B--2---:R-:W-:Y:S01]  /*92c20*/  HMMA.16816.F32.BF16 R4, R20.reuse, R26, R4 ;  /* 0x0000001a1404723c */ /* 0x044fe20000041804 */
[----:B---3--:R-:W-:Y:S04]  /*92c30*/  STL.64 [R1+0x99b0], R14 ;  /* 0x0099b00e01007387 */ /* 0x008fe80000100a00 */
[----:B----4-:R0:W-:Y:S04]  /*92c40*/  STL.64 [R1+0x99a8], R12 ;  /* 0x0099a80c01007387 */ /* 0x0101e80000100a00 */
[----:B0-----:R-:W2:Y:S04]  /*92c50*/  LDL.LU R12, [R1+0x720] ;  /* 0x00072000010c7983 */ /* 0x001ea80000300800 */
[----:B------:R-:W2:Y:S04]  /*92c60*/  LDL.LU R13, [R1+0x724] ;  /* 0x00072400010d7983 */ /* 0x000ea80000300800 */
[----:B------:R-:W2:Y:S04]  /*92c70*/  LDL.LU R14, [R1+0x728] ;  /* 0x00072800010e7983 */ /* 0x000ea80000300800 */
[----:B------:R-:W2:Y:S04]  /*92c80*/  LDL.LU R15, [R1+0x72c] ;  /* 0x00072c00010f7983 */ /* 0x000ea80000300800 */
[----:B-1----:R0:W-:Y:S04]  /*92c90*/  STL.64 [R1+0x98b8], R18 ;  /* 0x0098b81201007387 */ /* 0x0021e80000100a00 */
[----:B------:R-:W-:Y:S04]  /*92ca0*/  STL.64 [R1+0x98b0], R16 ;  /* 0x0098b01001007387 */ /* 0x000fe80000100a00 */
[----:B0-----:R-:W3:Y:S04]  /*92cb0*/  LDL.64 R18, [R1+0x148] ;  /* 0x0001480001127983 */ /* 0x001ee80000100a00 */
        /* <DEDUP_REMOVED lines=16> */
[----:B0-----:R-:W4:Y:S04]  /*92dc0*/  LDL.LU.64 R26, [R1+0x9a58] ;  /* 0x009a5800011a7983 */ /* 0x001f280000300a00 */
[----:B------:R-:W-:Y:S01]  /*92dd0*/  STL.64 [R1+0x9938], R18 ;  /* 0x0099381201007387 */ /* 0x000fe20000100a00 */
[----:B----4-:R-:W-:Y:S03]  /*92de0*/  HMMA.16816.F32.BF16 R24, R20, R26, R4 ;  /* 0x0000001a1418723c */ /* 0x010fe60000041804 */
        /* <DEDUP_REMOVED lines=17> */
[----:B------:R-:W4:Y:S01]  /*92f00*/  LDL.LU.64 R24, [R1+0x9a08] ;  /* 0x009a080001187983 */ /* 0x000f220000300a00 */
[----:B------:R-:W-:-:S02]  /*92f10*/  IMAD.MOV.U32 R18, RZ, RZ, R8 ;  /* 0x000000ffff127224 */ /* 0x000fc400078e0008 */
[----:B------:R-:W-:Y:S01]  /*92f20*/  IMAD.MOV.U32 R19, RZ, RZ, R3 ;  /* 0x000000ffff137224 */ /* 0x000fe200078e0003 */
[C---:B---3--:R-:W-:Y:S08]  /*92f30*/  HMMA.16816.F32.BF16 R4, R20.reuse, R10, R4 ;  /* 0x0000000a1404723c */ /* 0x048ff00000041804 */
[----:B----4-:R-:W-:Y:S01]  /*92f40*/  HMMA.16816.F32.BF16 R16, R20, R18, R24 ;  /* 0x000000121410723c */ /* 0x010fe20000041818 */
[----:B------:R-:W3:Y:S04]  /*92f50*/  LDL.LU.64 R26, [R1+0x9a00] ;  /* 0x009a0000011a7983 */ /* 0x000ee80000300a00 */
[----:B------:R-:W3:-:S14]  /*92f60*/  LDL.LU.64 R24, [R1+0x99f8] ;  /* 0x0099f80001187983 */ /* 0x000edc0000300a00 */
[----:B------:R-:W-:Y:S04]  /*92f70*/  STL.64 [R1+0xf40], R16 ;  /* 0x000f401001007387 */ /* 0x000fe80000100a00 */
[----:B------:R0:W-:Y:S02]  /*92f80*/  STL.64 [R1+0xf48], R18 ;  /* 0x000f481201007387 */ /* 0x0001e40000100a00 */
[----:B0-----:R-:W-:Y:S02]  /*92f90*/  IMAD.MOV.U32 R18, RZ, RZ, R2 ;  /* 0x000000ffff127224 */ /* 0x001fe400078e0002 */
[----:B------:R-:W-:-:S05]  /*92fa0*/  IMAD.MOV.U32 R19, RZ, RZ, R0 ;  /* 0x000000ffff137224 */ /* 0x000fca00078e0000 */
[----:B------:R0:W-:Y:S04]  /*92fb0*/  STL.64 [R1+0x9950], R18 ;  /* 0x0099501201007387 */ /* 0x0001e80000100a00 */
        /* <DEDUP_REMOVED lines=9> */
[----:B------:R-:W2:Y:S01]  /*93050*/  LDL.LU.64 R10, [R1+0x99e8] ;  /* 0x0099e800010a7983 */ /* 0x000ea20000300a00 */
[----:B---3--:R-:W-:Y:S03]  /*93060*/  HMMA.16816.F32.BF16 R4, R20, R6, R24 ;  /* 0x000000061404723c */ /* 0x008fe60000041818 */
[----:B------:R-:W3:Y:S04]  /*93070*/  LDL.LU.64 R26, [R1+0x99e0] ;  /* 0x0099e000011a7983 */ /* 0x000ee80000300a00 */
[----:B------:R-:W3:-:S12]  /*93080*/  LDL.LU.64 R24, [R1+0x99d8] ;  /* 0x0099d80001187983 */ /* 0x000ed80000300a00 */
[----:B------:R-:W-:Y:S04]  /*93090*/  STL.64 [R1+0xf20], R4 ;  /* 0x000f200401007387 */ /* 0x000fe80000100a00 */
[----:B------:R0:W-:Y:S04]  /*930a0*/  STL.64 [R1+0xf28], R6 ;  /* 0x000f280601007387 */ /* 0x0001e80000100a00 */
[----:B0-----:R-:W3:Y:S02]  /*930b0*/  LDL.LU.64 R6, [R1+0x99d0] ;  /* 0x0099d00001067983 */ /* 0x001ee40000300a00 */
        /* <DEDUP_REMOVED lines=33> */
[----:B0-----:R-:W4:Y:S04]  /*932d0*/  LDL.LU.64 R14, [R1+0x9960] ;  /* 0x00996000010e7983 */ /* 0x001f280000300a00 */
[----:B------:R-:W2:Y:S04]  /*932e0*/  LDL.LU R12, [R1+0x9958] ;  /* 0x00995800010c7983 */ /* 0x000ea80000300800 */
[----:B------:R-:W-:Y:S04]  /*932f0*/  STL.64 [R1+0x9878], R26 ;  /* 0x0098781a01007387 */ /* 0x000fe80000100a00 */
[----:B---3--:R0:W-:Y:S04]  /*93300*/  STL.64 [R1+0x9870], R24 ;  /* 0x0098701801007387 */ /* 0x0081e80000100a00 */
[----:B0-----:R-:W3:Y:S04]  /*93310*/  LDL.LU R24, [R1+0xe60] ;  /* 0x000e600001187983 */ /* 0x001ee80000300800 */
[----:B------:R-:W3:Y:S04]  /*93320*/  LDL.LU R25, [R1+0xe64] ;  /* 0x000e640001197983 */ /* 0x000ee80000300800 */
[----:B------:R-:W2:Y:S04]  /*93330*/  LDL.LU R26, [R1+0xe68] ;  /* 0x000e6800011a7983 */ /* 0x000ea80000300800 */
[----:B------:R-:W2:Y:S01]  /*93340*/  LDL.LU R27, [R1+0xe6c] ;  /* 0x000e6c00011b7983 */ /* 0x000ea20000300800 */
[C---:B------:R-:W-:Y:S08]  /*93350*/  HMMA.16816.F32.BF16 R20, R4.reuse, R10, R20 ;  /* 0x0000000a0414723c */ /* 0x040ff00000041814 */
[C---:B----4-:R-:W-:Y:S01]  /*93360*/  HMMA.16816.F32.BF16 R16, R4.reuse, R14, R16 ;  /* 0x0000000e0410723c */ /* 0x050fe20000041810 */
        /* <DEDUP_REMOVED lines=8> */
[----:B0-----:R-:W2:Y:S04]  /*933f0*/  LDL.LU.64 R18, [R1+0x9950] ;  /* 0x0099500001127983 */ /* 0x001ea80000300a00 */
[----:B------:R0:W-:Y:S04]  /*93400*/  STL.64 [R1+0x9888], R14 ;  /* 0x0098880e01007387 */ /* 0x0001e80000100a00 */
[----:B------:R-:W-:Y:S04]  /*93410*/  STL [R1+0x9880], R12 ;  /* 0x0098800c01007387 */ /* 0x000fe80000100800 */
[----:B0-----:R-:W3:Y:S04]  /*93420*/  LDL.64 R14, [R1+0x158] ;  /* 0x00015800010e7983 */ /* 0x001ee80000100a00 */
[----:B------:R-:W-:Y:S04]  /*93430*/  STL [R1+0x984c], R10 ;  /* 0x00984c0a01007387 */ /* 0x000fe80000100800 */
[----:B------:R-:W-:Y:S04]  /*93440*/  STL [R1+0x9848], R11 ;  /* 0x0098480b01007387 */ /* 0x000fe80000100800 */
[----:B------:R-:W-:Y:S04]  /*93450*/  STL.64 [R1+0x6d0], R20 ;  /* 0x0006d01401007387 */ /* 0x000fe80000100a00 */
[----:B------:R-:W-:Y:S04]  /*93460*/  STL.64 [R1+0x6d8], R22 ;  /* 0x0006d81601007387 */ /* 0x000fe80000100a00 */
[----:B------:R-:W0:Y:S04]  /*93470*/  LDSM.16.MT88.4 R20, [R28+UR5+0xc180] ;  /* 0x00c180051c14783b */ /* 0x000e280008004200 */
[----:B------:R-:W-:Y:S04]  /*93480*/  STL [R1+0x9850], R28 ;  /* 0x0098501c01007387 */ /* 0x000fe80000100800 */
[----:B0-----:R0:W-:Y:S04]  /*93490*/  STL.64 [R1+0x9768], R22 ;  /* 0x0097681601007387 */ /* 0x0011e80000100a00 */
[----:B------:R1:W-:Y:S04]  /*934a0*/  STL.64 [R1+0x9760], R20 ;  /* 0x0097601401007387 */ /* 0x0003e80000100a00 */
[----:B0-----:R-:W4:Y:S01]  /*934b0*/  LDL.64 R22, [R1+0xd8] ;  /* 0x0000d80001167983 */ /* 0x001f220000100a00 */
[----:B--2---:R-:W-:Y:S03]  /*934c0*/  HMMA.16816.F32.BF16 R16, R4, R18, R24 ;  /* 0x000000120410723c */ /* 0x004fe60000041818 */
[----:B----4-:R0:W-:Y:S04]  /*934d0*/  STL.64 [R1+0x9930], R22 ;  /* 0x0099301601007387 */ /* 0x0101e80000100a00 */
        /* <DEDUP_REMOVED lines=8> */
[----:B0-----:R-:W4:Y:S01]  /*93560*/  LDL.LU.64 R18, [R1+0x9938] ;  /* 0x0099380001127983 */ /* 0x001f220000300a00 */
[----:B---3--:R-:W-:-:S02]  /*93570*/  IMAD.MOV.U32 R2, RZ, RZ, R14 ;  /* 0x000000ffff027224 */ /* 0x008fc400078e000e */
[----:B------:R-:W-:Y:S01]  /*93580*/  IMAD.MOV.U32 R0, RZ, RZ, R15 ;  /* 0x000000ffff007224 */ /* 0x000fe200078e000f */
[C---:B--2---:R-:W-:Y:S08]  /*93590*/  HMMA.16816.F32.BF16 R20, R4.reuse, R14, R20 ;  /* 0x0000000e0414723c */ /* 0x044ff00000041814 */
[----:B----4-:R-:W-:Y:S11]  /*935a0*/  HMMA.16816.F32.BF16 R12, R4, R18, R24 ;  /* 0x00000012040c723c */ /* 0x010ff60000041818 */
[----:B------:R-:W-:Y:S04]  /*935b0*/  STL.64 [R1+0xe70], R20 ;  /* 0x000e701401007387 */ /* 0x000fe80000100a00 */
[----:B------:R-:W-:Y:S04]  /*935c0*/  STL.64 [R1+0xe78], R22 ;  /* 0x000e781601007387 */ /* 0x000fe80000100a00 */
[----:B------:R-:W-:Y:S04]  /*935d0*/  STL [R1+0x9858], R0 ;  /* 0x0098580001007387 */ /* 0x000fe80000100800 */
[----:B------:R-:W-:Y:S01]  /*935e0*/  STL [R1+0x9854], R2 ;  /* 0x0098540201007387 */ /* 0x000fe20000100800 */
[----:B------:R-:W-:-:S02]  /*935f0*/  IMAD.MOV.U32 R8, RZ, RZ, R18 ;  /* 0x000000ffff087224 */ /* 0x000fc400078e0012 */
[----:B------:R-:W-:Y:S01]  /*93600*/  IMAD.MOV.U32 R3, RZ, RZ, R19 ;  /* 0x000000ffff037224 */ /* 0x000fe200078e0013 */
[----:B------:R-:W-:Y:S04]  /*93610*/  STL.64 [R1+0xe60], R12 ;  /* 0x000e600c01007387 */ /* 0x000fe80000100a00 */
[----:B------:R-:W-:Y:S04]  /*93620*/  STL.64 [R1+0xe68], R14 ;  /* 0x000e680e01007387 */ /* 0x000fe80000100a00 */
[----:B------:R-:W2:Y:S04]  /*93630*/  LDL.LU R16, [R1+0x6c0] ;  /* 0x0006c00001107983 */ /* 0x000ea80000300800 */
[----:B------:R-:W2:Y:S04]  /*93640*/  LDL.LU R17, [R1+0x6c4] ;  /* 0x0006c40001117983 */ /* 0x000ea80000300800 */
[----:B------:R-:W3:Y:S04]  /*93650*/  LDL.LU R18, [R1+0x6c8] ;  /* 0x0006c80001127983 */ /* 0x000ee80000300800 */
[----:B------:R-:W3:Y:S04]  /*93660*/  LDL.LU R19, [R1+0x6cc] ;  /* 0x0006cc0001137983 */ /* 0x000ee80000300800 */
[----:B---3--:R0:W-:Y:S04]  /*93670*/  STL.64 [R1+0x98c8], R18 ;  /* 0x0098c81201007387 */ /* 0x0081e80000100a00 */
[----:B--2---:R-:W-:Y:S04]  /*93680*/  STL.64 [R1+0x98c0], R16 ;  /* 0x0098c01001007387 */ /* 0x004fe80000100a00 */
[----:B0-----:R-:W2:Y:S04]  /*93690*/  LDL.64 R18, [R1+0xe8] ;  /* 0x0000e80001127983 */ /* 0x001ea80000100a00 */
[----:B--2---:R0:W-:Y:S04]  /*936a0*/  STL.64 [R1+0x98d8], R18 ;  /* 0x0098d81201007387 */ /* 0x0041e80000100a00 */
[----:B------:R-:W2:Y:S04]  /*936b0*/  LDL.LU R12, [R1+0x620] ;  /* 0x00062000010c7983 */ /* 0x000ea80000300800 */
[----:B------:R-:W2:Y:S04]  /*936c0*/  LDL.LU R13, [R1+0x624] ;  /* 0x00062400010d7983 */ /* 0x000ea80000300800 */
[----:B------:R-:W3:Y:S04]  /*936d0*/  LDL.LU R14, [R1+0x628] ;  /* 0x00062800010e7983 */ /* 0x000ee80000300800 */
[----:B------:R-:W3:Y:S01]  /*936e0*/  LDL.LU R15, [R1+0x62c] ;  /* 0x00062c00010f7983 */ /* 0x000ee20000300800 */
[----:B0-----:R-:W-:-:S02]  /*936f0*/  IMAD.MOV.U32 R18, RZ, RZ, R29 ;  /* 0x000000ffff127224 */ /* 0x001fc400078e001d */
[----:B------:R-:W-:-:S05]  /*93700*/  IMAD.MOV.U32 R19, RZ, RZ, R9 ;  /* 0x000000ffff137224 */ /* 0x000fca00078e0009 */
[----:B------:R0:W-:Y:S04]  /*93710*/  STL.64 [R1+0x98f0], R18 ;  /* 0x0098f01201007387 */ /* 0x0001e80000100a00 */
[----:B0-----:R-:W4:Y:S04]  /*93720*/  LDL.64 R18, [R1+0x108] ;  /* 0x0001080001127983 */ /* 0x001f280000100a00 */
[----:B----4-:R0:W-:Y:S04]  /*93730*/  STL.64 [R1+0x9908], R18 ;  /* 0x0099081201007387 */ /* 0x0101e80000100a00 */
[----:B0-----:R-:W4:Y:S04]  /*93740*/  LDL.64 R18, [R1+0x118] ;  /* 0x0001180001127983 */ /* 0x001f280000100a00 */
[----:B----4-:R0:W-:Y:S04]  /*93750*/  STL.64 [R1+0x9920], R18 ;  /* 0x0099201201007387 */ /* 0x0101e80000100a00 */
[----:B0-----:R-:W4:Y:S04]  /*93760*/  LDL.64 R18, [R1+0x128] ;  /* 0x0001280001127983 */ /* 0x001f280000100a00 */
[----:B----4-:R-:W-:Y:S04]  /*93770*/  STL.64 [R1+0x9928], R18 ;  /* 0x0099281201007387 */ /* 0x010fe80000100a00 */
[----:B---3--:R0:W-:Y:S04]  /*93780*/  STL.64 [R1+0x9898], R14 ;  /* 0x0098980e01007387 */ /* 0x0081e80000100a00 */
[----:B--2---:R-:W-:Y:S04]  /*93790*/  STL.64 [R1+0x9890], R12 ;  /* 0x0098900c01007387 */ /* 0x004fe80000100a00 */
[----:B0-----:R-:W2:Y:S04]  /*937a0*/  LDL.64 R14, [R1+0x18] ;  /* 0x00001800010e7983 */ /* 0x001ea80000100a00 */
[----:B--2---:R0:W-:Y:S04]  /*937b0*/  STL.64 [R1+0x98a8], R14 ;  /* 0x0098a80e01007387 */ /* 0x0041e80000100a00 */
[----:B0-----:R-:W2:Y:S04]  /*937c0*/  LDL.64 R14, [R1+0x28] ;  /* 0x00002800010e7983 */ /* 0x001ea80000100a00 */
[----:B--2---:R0:W-:Y:S04]  /*937d0*/  STL.64 [R1+0x98d0], R14 ;  /* 0x0098d00e01007387 */ /* 0x0041e80000100a00 */
[----:B------:R-:W2:Y:S04]  /*937e0*/  LDL.LU R12, [R1+0xe00] ;  /* 0x000e0000010c7983 */ /* 0x000ea80000300800 */
[----:B------:R-:W2:Y:S04]  /*937f0*/  LDL.LU R13, [R1+0xe04] ;  /* 0x000e0400010d7983 */ /* 0x000ea80000300800 */
[----:B0-----:R-:W3:Y:S04]  /*93800*/  LDL.LU R14, [R1+0xe08] ;  /* 0x000e0800010e7983 */ /* 0x001ee80000300800 */
        /* <DEDUP_REMOVED lines=23> */
[----:B------:R-:W2:Y:S04]  /*93980*/  LDL.LU R14, [R1+0xe38] ;  /* 0x000e3800010e7983 */ /* 0x000ea80000300800 */
[----:B------:R-:W2:Y:S04]  /*93990*/  LDL.LU R15, [R1+0xe3c] ;  /* 0x000e3c00010f7983 */ /* 0x000ea80000300800 */
[----:B------:R-:W3:Y:S04]  /*939a0*/  LDL.64 R26, [R1+0x8] ;  /* 0x00000800011a7983 */ /* 0x000ee80000100a00 */
[----:B---3--:R0:W-:Y:S04]  /*939b0*/  STL.64 [R1+0x98a0], R26 ;  /* 0x0098a01a01007387 */ /* 0x0081e80000100a00 */
[----:B------:R-:W3:Y:S04]  /*939c0*/  LDL.LU R24, [R1+0x630] ;  /* 0x0006300001187983 */ /* 0x000ee80000300800 */
[----:B------:R-:W3:Y:S04]  /*939d0*/  LDL.LU R25, [R1+0x634] ;  /* 0x0006340001197983 */ /* 0x000ee80000300800 */
[----:B0-----:R-:W3:Y:S04]  /*939e0*/  LDL.LU R26, [R1+0x638] ;  /* 0x00063800011a7983 */ /* 0x001ee80000300800 */
[----:B------:R-:W3:Y:S04]  /*939f0*/  LDL.LU R27, [R1+0x63c] ;  /* 0x00063c00011b7983 */ /* 0x000ee80000300800 */
[----:B------:R-:W-:Y:S04]  /*93a00*/  STL [R1+0x9860], R3 ;  /* 0x0098600301007387 */ /* 0x000fe80000100800 */
[----:B------:R0:W-:Y:S04]  /*93a10*/  STL [R1+0x985c], R8 ;  /* 0x00985c0801007387 */ /* 0x0001e80000100800 */
[----:B0-----:R-:W4:Y:S04]  /*93a20*/  LDL.LU R8, [R1+0xe40] ;  /* 0x000e400001087983 */ /* 0x001f280000300800 */
[----:B------:R-:W4:Y:S04]  /*93a30*/  LDL.LU R9, [R1+0xe44] ;  /* 0x000e440001097983 */ /* 0x000f280000300800 */
[----:B------:R-:W4:Y:S04]  /*93a40*/  LDL.LU R10, [R1+0xe48] ;  /* 0x000e4800010a7983 */ /* 0x000f280000300800 */
[----:B------:R-:W4:Y:S04]  /*93a50*/  LDL.LU R11, [R1+0xe4c] ;  /* 0x000e4c00010b7983 */ /* 0x000f280000300800 */
[----:B------:R0:W-:Y:S04]  /*93a60*/  STL.64 [R1+0xe50], R20 ;  /* 0x000e501401007387 */ /* 0x0001e80000100a00 */
[----:B------:R1:W-:Y:S01]  /*93a70*/  STL.64 [R1+0xe58], R22 ;  /* 0x000e581601007387 */ /* 0x0003e20000100a00 */
[----:B0-----:R-:W-:-:S03]  /*93a80*/  IMAD.MOV.U32 R21, RZ, RZ, R18 ;  /* 0x000000ffff157224 */ /* 0x001fc600078e0012 */
[----:B-1----:R-:W2:Y:S01]  /*93a90*/  LDL.LU.64 R22, [R1+0x9930] ;  /* 0x0099300001167983 */ /* 0x002ea20000300a00 */
[----:B------:R-:W-:-:S03]  /*93aa0*/  IMAD.MOV.U32 R20, RZ, RZ, R19 ;  /* 0x000000ffff147224 */ /* 0x000fc600078e0013 */
[----:B------:R-:W4:Y:S02]  /*93ab0*/  LDL.LU.64 R18, [R1+0x9928] ;  /* 0x0099280001127983 */ /* 0x000f240000300a00 */
[----:B----4-:R-:W-:Y:S01]  /*93ac0*/  HMMA.16816.F32.BF16 R8, R4, R18, R8 ;  /* 0x000000120408723c */ /* 0x010fe20000041808 */
[----:B------:R-:W-:-:S15]  /*93ad0*/  IMAD.MOV.U32 R29, RZ, RZ, R19 ;  /* 0x000000ffff1d7224 */ /* 0x000fde00078e0013 */
[----:B------:R-:W-:-:S03]  /*93ae0*/  NOP ;  /* 0x0000000000007918 */ /* 0x000fc60000000000 */
[----:B------:R-:W-:Y:S04]  /*93af0*/  STL.64 [R1+0xe40], R8 ;  /* 0x000e400801007387 */ /* 0x000fe80000100a00 */
[----:B------:R0:W-:Y:S02]  /*93b00*/  STL.64 [R1+0xe48], R10 ;  /* 0x000e480a01007387 */ /* 0x0001e40000100a00 */
[----:B0-----:R-:W-:Y:S02]  /*93b10*/  IMAD.MOV.U32 R11, RZ, RZ, R18 ;  /* 0x000000ffff0b7224 */ /* 0x001fe400078e0012 */
        /* <DEDUP_REMOVED lines=43> */
[----:B------:R-:W-:Y:S04]  /*93dd0*/  STL.64 [R1+0x9780], R22 ;  /* 0x0097801601007387 */ /* 0x000fe80000100a00 */
[----:B------:R0:W-:Y:S04]  /*93de0*/  STL.64 [R1+0x9868], R20 ;  /* 0x0098681401007387 */ /* 0x0001e80000100a00 */
[----:B0-----:R-:W4:Y:S04]  /*93df0*/  LDL.LU R20, [R1+0x610] ;  /* 0x0006100001147983 */ /* 0x001f280000300800 */
[----:B------:R-:W4:Y:S04]  /*93e00*/  LDL.LU R21, [R1+0x614] ;  /* 0x0006140001157983 */ /* 0x000f280000300800 */
[----:B------:R-:W4:Y:S04]  /*93e10*/  LDL.LU R22, [R1+0x618] ;  /* 0x0006180001167983 */ /* 0x000f280000300800 */
[----:B------:R-:W4:Y:S01]  /*93e20*/  LDL.LU R23, [R1+0x61c] ;  /* 0x00061c0001177983 */ /* 0x000f220000300800 */
[----:B--2---:R-:W-:-:S15]  /*93e30*/  HMMA.16816.F32.BF16 R4, R16, R14, R4 ;  /* 0x0000000e1004723c */ /* 0x004fde0000041804 */
[----:B------:R-:W-:-:S04]  /*93e40*/  NOP ;  /* 0x0000000000007918 */ /* 0x000fc80000000000 */
[----:B------:R0:W-:Y:S04]  /*93e50*/  STL.64 [R1+0x640], R4 ;  /* 0x0006400401007387 */ /* 0x0001e80000100a00 */
[----:B------:R1:W-:Y:S01]  /*93e60*/  STL.64 [R1+0x648], R6 ;  /* 0x0006480601007387 */ /* 0x0003e20000100a00 */
[----:B0-----:R-:W-:Y:S02]  /*93e70*/  IMAD.MOV.U32 R5, RZ, RZ, R14 ;  /* 0x000000ffff057224 */ /* 0x001fe400078e000e */
[----:B------:R-:W-:Y:S02]  /*93e80*/  IMAD.MOV.U32 R4, RZ, RZ, R15 ;  /* 0x000000ffff047224 */ /* 0x000fe400078e000f */
[----:B------:R-:W3:Y:S02]  /*93e90*/  LDL.LU.64 R14, [R1+0x98a8] ;  /* 0x0098a800010e7983 */ /* 0x000ee40000300a00 */
[----:B---3--:R-:W-:Y:S01]  /*93ea0*/  HMMA.16816.F32.BF16 R24, R16, R14, R24 ;  /* 0x0000000e1018723c */ /* 0x008fe20000041818 */
[----:B-1----:R-:W-:-:S02]  /*93eb0*/  IMAD.MOV.U32 R7, RZ, RZ, R14 ;  /* 0x000000ffff077224 */ /* 0x002fc400078e000e */
        /* <DEDUP_REMOVED lines=10> */
[----:B------:R0:W-:Y:S04]  /*93f60*/  STL.64 [R1+0x620], R12 ;  /* 0x0006200c01007387 */ /* 0x0001e80000100a00 */
[----:B------:R1:W-:Y:S01]  /*93f70*/  STL.64 [R1+0x628], R14 ;  /* 0x0006280e01007387 */ /* 0x0003e20000100a00 */
[----:B0-----:R-:W-:-:S03]  /*93f80*/  IMAD.MOV.U32 R13, RZ, RZ, R26 ;  /* 0x000000ffff0d7224 */ /* 0x001fc600078e001a */
[----:B-1----:R-:W2:Y:S04]  /*93f90*/  LDL.LU.64 R14, [R1+0x9888] ;  /* 0x00988800010e7983 */ /* 0x002ea80000300a00 */
[----:B------:R-:W3:Y:S04]  /*93fa0*/  LDL.LU R12, [R1+0x9880] ;  /* 0x00988000010c7983 */ /* 0x000ee80000300800 */
[----:B------:R-:W4:Y:S04]  /*93fb0*/  LDL.LU.64 R26, [R1+0x9878] ;  /* 0x00987800011a7983 */ /* 0x000f280000300a00 */
[----:B------:R-:W2:Y:S01]  /*93fc0*/  LDL.LU.64 R24, [R1+0x9870] ;  /* 0x0098700001187983 */ /* 0x000ea20000300a00 */
[----:B----4-:R-:W-:-:S15]  /*93fd0*/  HMMA.16816.F32.BF16 R20, R16, R26, R20 ;  /* 0x0000001a1014723c */ /* 0x010fde0000041814 */
[----:B------:R-:W-:-:S04]  /*93fe0*/  NOP ;  /* 0x0000000000007918 */ /* 0x000fc80000000000 */
[----:B------:R0:W-:Y:S04]  /*93ff0*/  STL.64 [R1+0x610], R20 ;  /* 0x0006101401007387 */ /* 0x0001e80000100a00 */
[----:B------:R-:W-:Y:S04]  /*94000*/  STL.64 [R1+0x618], R22 ;  /* 0x0006181601007387 */ /* 0x000fe80000100a00 */
[----:B0-----:R-:W4:Y:S04]  /*94010*/  LDL.LU.64 R20, [R1+0x9868] ;  /* 0x0098680001147983 */ /* 0x001f280000300a00 */
[----:B------:R-:W-:Y:S04]  /*94020*/  STL.64 [R1+0x9720], R26 ;  /* 0x0097201a01007387 */ /* 0x000fe80000100a00 */
[----:B--2---:R0:W-:Y:S04]  /*94030*/  STL.64 [R1+0x9718], R24 ;  /* 0x0097181801007387 */ /* 0x0041e80000100a00 */
[----:B0-----:R-:W2:Y:S04]  /*94040*/  LDL.LU R24, [R1+0x600] ;  /* 0x0006000001187983 */ /* 0x001ea80000300800 */
[----:B------:R-:W2:Y:S04]  /*94050*/  LDL.LU R25, [R1+0x604] ;  /* 0x0006040001197983 */ /* 0x000ea80000300800 */
[----:B------:R-:W2:Y:S04]  /*94060*/  LDL.LU R26, [R1+0x608] ;  /* 0x00060800011a7983 */ /* 0x000ea80000300800 */
[----:B------:R-:W2:Y:S04]  /*94070*/  LDL.LU R27, [R1+0x60c] ;  /* 0x00060c00011b7983 */ /* 0x000ea80000300800 */
[----:B------:R0:W-:Y:S04]  /*94080*/  STL.64 [R1+0x9730], R14 ;  /* 0x0097300e01007387 */ /* 0x0001e80000100a00 */
[----:B---3--:R-:W-:Y:S01]  /*94090*/  STL [R1+0x9728], R12 ;  /* 0x0097280c01007387 */ /* 0x008fe20000100800 */
[----:B--2---:R-:W-:Y:S01]  /*940a0*/  HMMA.16816.F32.BF16 R24, R16, R14, R24 ;  /* 0x0000000e1018723c */ /* 0x004fe20000041818 */
[----:B0-----:R-:W-:-:S02]  /*940b0*/  IMAD.MOV.U32 R14, RZ, RZ, R7 ;  /* 0x000000ffff0e7224 */ /* 0x001fc400078e0007 */
[----:B------:R-:W-:-:S15]  /*940c0*/  IMAD.MOV.U32 R15, RZ, RZ, R6 ;  /* 0x000000ffff0f7224 */ /* 0x000fde00078e0006 */
[----:B------:R-:W-:Y:S01]  /*940d0*/  NOP ;  /* 0x0000000000007918 */ /* 0x000fe20000000000 */
[----:B------:R0:W-:Y:S04]  /*940e0*/  STL.64 [R1+0x600], R24 ;  /* 0x0006001801007387 */ /* 0x0001e80000100a00 */
[----:B------:R-:W-:Y:S04]  /*940f0*/  STL.64 [R1+0x608], R26 ;  /* 0x0006081a01007387 */ /* 0x000fe80000100a00 */
[----:B------:R1:W-:Y:S04]  /*94100*/  STL.64 [R1+0x9748], R14 ;  /* 0x0097480e01007387 */ /* 0x0003e80000100a00 */
[----:B0-----:R-:W2:Y:S04]  /*94110*/  LDL.LU R24, [R1+0x540] ;  /* 0x0005400001187983 */ /* 0x001ea80000300800 */
[----:B------:R-:W2:Y:S01]  /*94120*/  LDL.LU R25, [R1+0x544] ;  /* 0x0005440001197983 */ /* 0x000ea20000300800 */
[----:B-1----:R-:W-:-:S02]  /*94130*/  IMAD.MOV.U32 R14, RZ, RZ, R5 ;  /* 0x000000ffff0e7224 */ /* 0x002fc400078e0005 */
[----:B------:R-:W-:Y:S01]  /*94140*/  IMAD.MOV.U32 R15, RZ, RZ, R4 ;  /* 0x000000ffff0f7224 */ /* 0x000fe200078e0004 */
[----:B------:R-:W3:Y:S04]  /*94150*/  LDL.LU R26, [R1+0x548] ;  /* 0x00054800011a7983 */ /* 0x000ee80000300800 */
[----:B------:R-:W3:Y:S04]  /*94160*/  LDL.LU R27, [R1+0x54c] ;  /* 0x00054c00011b7983 */ /* 0x000ee80000300800 */
[----:B------:R-:W-:Y:S04]  /*94170*/  STL.64 [R1+0x9778], R14 ;  /* 0x0097780e01007387 */ /* 0x000fe80000100a00 */
[----:B------:R0:W-:Y:S04]  /*94180*/  STL [R1+0x9770], R13 ;  /* 0x0097700d01007387 */ /* 0x0001e80000100800 */
[----:B------:R-:W2:Y:S04]  /*94190*/  LDL.LU R12, [R1+0x5e0] ;  /* 0x0005e000010c7983 */ /* 0x000ea80000300800 */
[----:B0-----:R-:W2:Y:S04]  /*941a0*/  LDL.LU R13, [R1+0x5e4] ;  /* 0x0005e400010d7983 */ /* 0x001ea80000300800 */
[----:B------:R-:W2:Y:S04]  /*941b0*/  LDL.LU R14, [R1+0x5e8] ;  /* 0x0005e800010e7983 */ /* 0x000ea80000300800 */
[----:B------:R-:W2:Y:S01]  /*941c0*/  LDL.LU R15, [R1+0x5ec] ;  /* 0x0005ec00010f7983 */ /* 0x000ea20000300800 */
[----:B------:R-:W-:-:S02]  /*941d0*/  IMAD.MOV.U32 R22, RZ, RZ, R3 ;  /* 0x000000ffff167224 */ /* 0x000fc400078e0003 */
[----:B------:R-:W-:Y:S01]  /*941e0*/  IMAD.MOV.U32 R23, RZ, RZ, R8 ;  /* 0x000000ffff177224 */ /* 0x000fe200078e0008 */
[----:B--2---:R-:W-:Y:S04]  /*941f0*/  STL.64 [R1+0x9790], R14 ;  /* 0x0097900e01007387 */ /* 0x004fe80000100a00 */
[----:B------:R-:W-:Y:S04]  /*94200*/  STL.64 [R1+0x9788], R12 ;  /* 0x0097880c01007387 */ /* 0x000fe80000100a00 */
[----:B------:R-:W2:Y:S04]  /*94210*/  LDL.LU R3, [R1+0x9860] ;  /* 0x0098600001037983 */ /* 0x000ea80000300800 */
[----:B------:R-:W2:Y:S04]  /*94220*/  LDL.LU R8, [R1+0x985c] ;  /* 0x00985c0001087983 */ /* 0x000ea80000300800 */
[----:B------:R0:W-:Y:S04]  /*94230*/  STL.64 [R1+0x9798], R22 ;  /* 0x0097981601007387 */ /* 0x0001e80000100a00 */
[----:B0-----:R-:W2:Y:S04]  /*94240*/  LDL.64 R22, [R1+0xf8] ;  /* 0x0000f80001167983 */ /* 0x001ea80000100a00 */
[----:B--2---:R0:W-:Y:S02]  /*94250*/  STL.64 [R1+0x97a0], R22 ;  /* 0x0097a01601007387 */ /* 0x0041e40000100a00 */
        /* <DEDUP_REMOVED lines=13> */
[----:B------:R-:W-:Y:S04]  /*94330*/  STL.64 [R1+0x97d0], R22 ;  /* 0x0097d01601007387 */ /* 0x000fe80000100a00 */
        /* <DEDUP_REMOVED lines=36> */
[----:B------:R-:W3:Y:S04]  /*94580*/  LDL.LU R4, [R1+0x5f0] ;  /* 0x0005f00001047983 */ /* 0x000ee80000300800 */
[----:B------:R-:W3:Y:S04]  /*94590*/  LDL.LU R5, [R1+0x5f4] ;  /* 0x0005f40001057983 */ /* 0x000ee80000300800 */
[----:B------:R-:W3:Y:S04]  /*945a0*/  LDL.LU R6, [R1+0x5f8] ;  /* 0x0005f80001067983 */ /* 0x000ee80000300800 */
[----:B------:R-:W3:Y:S04]  /*945b0*/  LDL.LU R7, [R1+0x5fc] ;  /* 0x0005fc0001077983 */ /* 0x000ee80000300800 */
        /* <DEDUP_REMOVED lines=86> */
[----:B0-----:R-:W2:Y:S02]  /*94b20*/  LDL.LU.64 R22, [R1+0x97a0] ;  /* 0x0097a00001167983 */ /* 0x001ea40000300a00 */
[----:B--2---:R-:W-:-:S15]  /*94b30*/  HMMA.16816.F32.BF16 R4, R16, R22, R4 ;  /* 0x000000161004723c */ /* 0x004fde0000041804 */
[----:B------:R-:W-:-:S04]  /*94b40*/  NOP ;  /* 0x0000000000007918 */ /* 0x000fc80000000000 */
[----:B------:R0:W-:Y:S04]  /*94b50*/  STL.64 [R1+0xcf0], R4 ;  /* 0x000cf00401007387 */ /* 0x0001e80000100a00 */
[----:B------:R-:W-:Y:S01]  /*94b60*/  STL.64 [R1+0xcf8], R6 ;  /* 0x000cf80601007387 */ /* 0x000fe20000100a00 */
[----:B0-----:R-:W-:Y:S02]  /*94b70*/  IMAD.MOV.U32 R5, RZ, RZ, R22 ;  /* 0x000000ffff057224 */ /* 0x001fe400078e0016 */
[----:B------:R-:W-:Y:S02]  /*94b80*/  IMAD.MOV.U32 R4, RZ, RZ, R23 ;  /* 0x000000ffff047224 */ /* 0x000fe400078e0017 */
[----:B------:R-:W4:Y:S04]  /*94b90*/  LDL.LU.64 R22, [R1+0x9798] ;  /* 0x0097980001167983 */ /* 0x000f280000300a00 */
[----:B------:R0:W-:Y:S04]  /*94ba0*/  STL.64 [R1+0x9688], R4 ;  /* 0x0096880401007387 */ /* 0x0001e80000100a00 */
[----:B0-----:R-:W2:Y:S04]  /*94bb0*/  LDL.LU R4, [R1+0x530] ;  /* 0x0005300001047983 */ /* 0x001ea80000300800 */
        /* <DEDUP_REMOVED lines=10> */
[----:B------:R-:W3:Y:S04]  /*94c60*/  LDL.LU.64 R14, [R1+0x9778] ;  /* 0x00977800010e7983 */ /* 0x000ee80000300a00 */
[----:B------:R-:W4:Y:S01]  /*94c70*/  LDL.LU R13, [R1+0x9770] ;  /* 0x00977000010d7983 */ /* 0x000f220000300800 */
[----:B------:R-:W-:-:S02]  /*94c80*/  IMAD.MOV.U32 R2, RZ, RZ, R22 ;  /* 0x000000ffff027224 */ /* 0x000fc400078e0016 */
[----:B------:R-:W-:-:S10]  /*94c90*/  IMAD.MOV.U32 R0, RZ, RZ, R23 ;  /* 0x000000ffff007224 */ /* 0x000fd400078e0017 */
[----:B------:R-:W-:Y:S04]  /*94ca0*/  STL.64 [R1+0x5e0], R16 ;  /* 0x0005e01001007387 */ /* 0x000fe80000100a00 */
[----:B------:R4:W-:Y:S04]  /*94cb0*/  STL.64 [R1+0x5e8], R18 ;  /* 0x0005e81201007387 */ /* 0x0009e80000100a00 */
[----:B------:R-:W3:Y:S04]  /*94cc0*/  LDL.LU.64 R22, [R1+0x9768] ;  /* 0x0097680001167983 */ /* 0x000ee80000300a00 */
[----:B------:R-:W3:Y:S01]  /*94cd0*/  LDL.LU.64 R20, [R1+0x9760] ;  /* 0x0097600001147983 */ /* 0x000ee20000300a00 */
[----:B----4-:R-:W-:-:S02]  /*94ce0*/  IMAD.MOV.U32 R18, RZ, RZ, R13 ;  /* 0x000000ffff127224 */ /* 0x010fc400078e000d */
[----:B---3--:R-:W-:Y:S01]  /*94cf0*/  HMMA.16816.F32.BF16 R12, R20, R14, R24 ;  /* 0x0000000e140c723c */ /* 0x008fe20000041818 */
[----:B------:R-:W3:Y:S04]  /*94d00*/  LDL.LU.64 R26, [R1+0x9758] ;  /* 0x00975800011a7983 */ /* 0x000ee80000300a00 */
[----:B------:R-:W3:-:S14]  /*94d10*/  LDL.LU.64 R24, [R1+0x9750] ;  /* 0x0097500001187983 */ /* 0x000edc0000300a00 */
[----:B------:R-:W-:Y:S04]  /*94d20*/  STL.64 [R1+0x560], R12 ;  /* 0x0005600c01007387 */ /* 0x000fe80000100a00 */
[----:B------:R0:W-:Y:S04]  /*94d30*/  STL.64 [R1+0x568], R14 ;  /* 0x0005680e01007387 */ /* 0x0001e80000100a00 */
[----:B0-----:R-:W3:Y:S01]  /*94d40*/  LDL.LU.64 R14, [R1+0x9748] ;  /* 0x00974800010e7983 */ /* 0x001ee20000300a00 */
[----:B------:R-:W-:Y:S01]  /*94d50*/  IMAD.MOV.U32 R19, RZ, RZ, R9 ;  /* 0x000000ffff137224 */ /* 0x000fe200078e0009 */
[----:B---3--:R-:W-:Y:S02]  /*94d60*/  HMMA.16816.F32.BF16 R12, R20, R14, R24 ;  /* 0x0000000e140c723c */ /* 0x008fe40000041818 */
[----:B------:R-:W3:Y:S04]  /*94d70*/  LDL.LU.64 R26, [R1+0x9740] ;  /* 0x00974000011a7983 */ /* 0x000ee80000300a00 */
[----:B------:R-:W3:-:S13]  /*94d80*/  LDL.LU.64 R24, [R1+0x9738] ;  /* 0x0097380001187983 */ /* 0x000eda0000300a00 */
[----:B------:R-:W-:Y:S04]  /*94d90*/  STL.64 [R1+0x550], R12 ;  /* 0x0005500c01007387 */ /* 0x000fe80000100a00 */
[----:B------:R0:W-:Y:S04]  /*94da0*/  STL.64 [R1+0x558], R14 ;  /* 0x0005580e01007387 */ /* 0x0001e80000100a00 */
[----:B0-----:R-:W4:Y:S04]  /*94db0*/  LDL.LU.64 R14, [R1+0x9730] ;  /* 0x00973000010e7983 */ /* 0x001f280000300a00 */
[----:B------:R-:W2:Y:S01]  /*94dc0*/  LDL.LU R12, [R1+0x9728] ;  /* 0x00972800010c7983 */ /* 0x000ea20000300800 */
[----:B---3--:R-:W-:Y:S03]  /*94dd0*/  HMMA.16816.F32.BF16 R16, R20, R18, R24 ;  /* 0x000000121410723c */ /* 0x008fe60000041818 */
[----:B------:R-:W2:Y:S04]  /*94de0*/  LDL.LU.64 R26, [R1+0x9720] ;  /* 0x00972000011a7983 */ /* 0x000ea80000300a00 */
[----:B------:R-:W3:-:S12]  /*94df0*/  LDL.LU.64 R24, [R1+0x9718] ;  /* 0x0097180001187983 */ /* 0x000ed80000300a00 */
[----:B------:R-:W-:Y:S04]  /*94e00*/  STL.64 [R1+0x540], R16 ;  /* 0x0005401001007387 */ /* 0x000fe80000100a00 */
[----:B------:R2:W-:Y:S02]  /*94e10*/  STL.64 [R1+0x548], R18 ;  /* 0x0005481201007387 */ /* 0x0005e40000100a00 */
        /* <DEDUP_REMOVED lines=8> */
[----:B--2---:R0:W-:Y:S04]  /*94ea0*/  STL.64 [R1+0x9698], R6 ;  /* 0x0096980601007387 */ /* 0x0041e80000100a00 */
[----:B------:R-:W-:Y:S04]  /*94eb0*/  STL.64 [R1+0x9690], R4 ;  /* 0x0096900401007387 */ /* 0x000fe80000100a00 */
[----:B0-----:R-:W2:Y:S04]  /*94ec0*/  LDL.64 R6, [R1+0x128] ;  /* 0x0001280001067983 */ /* 0x001ea80000100a00 */
[----:B--2---:R0:W-:Y:S04]  /*94ed0*/  STL.64 [R1+0x96a8], R6 ;  /* 0x0096a80601007387 */ /* 0x0041e80000100a00 */
[----:B0-----:R-:W2:Y:S04]  /*94ee0*/  LDL.64 R6, [R1+0x138] ;  /* 0x0001380001067983 */ /* 0x001ea80000100a00 */
[----:B--2---:R0:W-:Y:S04]  /*94ef0*/  STL.64 [R1+0x96c0], R6 ;  /* 0x0096c00601007387 */ /* 0x0041e80000100a00 */
[----:B0-----:R-:W2:Y:S04]  /*94f00*/  LDL.64 R6, [R1+0x148] ;  /* 0x0001480001067983 */ /* 0x001ea80000100a00 */
[----:B--2---:R0:W-:Y:S04]  /*94f10*/  STL.64 [R1+0x96d8], R6 ;  /* 0x0096d80601007387 */ /* 0x0041e80000100a00 */
[----:B0-----:R-:W2:Y:S04]  /*94f20*/  LDL.64 R6, [R1+0x158] ;  /* 0x0001580001067983 */ /* 0x001ea80000100a00 */
[----:B--2---:R0:W-:Y:S02]  /*94f30*/  STL.64 [R1+0x96f0], R6 ;  /* 0x0096f00601007387 */ /* 0x0041e40000100a00 */
[----:B0-----:R-:W-:-:S02]  /*94f40*/  IMAD.MOV.U32 R6, RZ, RZ, R8 ;  /* 0x000000ffff067224 */ /* 0x001fc400078e0008 */
[----:B------:R-:W-:-:S05]  /*94f50*/  IMAD.MOV.U32 R7, RZ, RZ, R3 ;  /* 0x000000ffff077224 */ /* 0x000fca00078e0003 */
[----:B------:R-:W-:Y:S04]  /*94f60*/  STL.64 [R1+0x9708], R6 ;  /* 0x0097080601007387 */ /* 0x000fe80000100a00 */
[----:B------:R-:W2:Y:S04]  /*94f70*/  LDL.64 R18, [R1+0x108] ;  /* 0x0001080001127983 */ /* 0x000ea80000100a00 */
[----:B--2---:R0:W-:Y:S04]  /*94f80*/  STL.64 [R1+0x96a0], R18 ;  /* 0x0096a01201007387 */ /* 0x0041e80000100a00 */
[----:B------:R-:W2:Y:S04]  /*94f90*/  LDL.LU R16, [R1+0x4c0] ;  /* 0x0004c00001107983 */ /* 0x000ea80000300800 */
[----:B------:R-:W2:Y:S04]  /*94fa0*/  LDL.LU R17, [R1+0x4c4] ;  /* 0x0004c40001117983 */ /* 0x000ea80000300800 */
[----:B0-----:R-:W2:Y:S04]  /*94fb0*/  LDL.LU R18, [R1+0x4c8] ;  /* 0x0004c80001127983 */ /* 0x001ea80000300800 */
[----:B------:R-:W2:Y:S04]  /*94fc0*/  LDL.LU R19, [R1+0x4cc] ;  /* 0x0004cc0001137983 */ /* 0x000ea80000300800 */
[----:B------:R-:W4:Y:S04]  /*94fd0*/  LDL.LU R8, [R1+0x520] ;  /* 0x0005200001087983 */ /* 0x000f280000300800 */
[----:B------:R-:W4:Y:S04]  /*94fe0*/  LDL.LU R9, [R1+0x524] ;  /* 0x0005240001097983 */ /* 0x000f280000300800 */
[----:B------:R-:W4:Y:S04]  /*94ff0*/  LDL.LU R10, [R1+0x528] ;  /* 0x00052800010a7983 */ /* 0x000f280000300800 */
[----:B------:R-:W4:Y:S04]  /*95000*/  LDL.LU R11, [R1+0x52c] ;  /* 0x00052c00010b7983 */ /* 0x000f280000300800 */
[----:B------:R-:W3:Y:S04]  /*95010*/  LDL.LU R4, [R1+0x510] ;  /* 0x0005100001047983 */ /* 0x000ee80000300800 */
[----:B------:R-:W3:Y:S04]  /*95020*/  LDL.LU R5, [R1+0x514] ;  /* 0x0005140001057983 */ /* 0x000ee80000300800 */
[----:B------:R-:W3:Y:S04]  /*95030*/  LDL.LU R6, [R1+0x518] ;  /* 0x0005180001067983 */ /* 0x000ee80000300800 */
[----:B------:R-:W3:Y:S04]  /*95040*/  LDL.LU R7, [R1+0x51c] ;  /* 0x00051c0001077983 */ /* 0x000ee80000300800 */
        /* <DEDUP_REMOVED lines=12> */
[C---:B----4-:R-:W-:Y:S03]  /*95110*/  HMMA.16816.F32.BF16 R8, R20.reuse, R14, R8 ;  /* 0x0000000e1408723c */ /* 0x050fe60000041808 */
        /* <DEDUP_REMOVED lines=13> */
[----:B---3--:R-:W-:Y:S04]  /*951f0*/  STL.64 [R1+0x9618], R24 ;  /* 0x0096181801007387 */ /* 0x008fe80000100a00 */
[----:B0-----:R-:W3:Y:S04]  /*95200*/  LDL.64 R26, [R1+0x118] ;  /* 0x00011800011a7983 */ /* 0x001ee80000100a00 */
[----:B------:R-:W-:Y:S04]  /*95210*/  STL.64 [R1+0x520], R8 ;  /* 0x0005200801007387 */ /* 0x000fe80000100a00 */
[----:B------:R0:W-:Y:S04]  /*95220*/  STL.64 [R1+0x528], R10 ;  /* 0x0005280a01007387 */ /* 0x0001e80000100a00 */
[----:B0-----:R-:W4:Y:S04]  /*95230*/  LDL.LU.64 R10, [R1+0x9710] ;  /* 0x00971000010a7983 */ /* 0x001f280000300a00 */
[----:B------:R-:W-:Y:S04]  /*95240*/  STL.64 [R1+0x9630], R14 ;  /* 0x0096300e01007387 */ /* 0x000fe80000100a00 */
[----:B------:R0:W-:Y:S04]  /*95250*/  STL [R1+0x9628], R12 ;  /* 0x0096280c01007387 */ /* 0x0001e80000100800 */
        /* <DEDUP_REMOVED lines=56> */
[----:B------:R-:W4:Y:S04]  /*955e0*/  LDL.LU.64 R4, [R1+0x9690] ;  /* 0x0096900001047983 */ /* 0x000f280000300a00 */
[----:B------:R-:W-:Y:S04]  /*955f0*/  STL [R1+0x95f4], R29 ;  /* 0x0095f41d01007387 */ /* 0x000fe80000100800 */
[----:B------:R-:W-:Y:S01]  /*95600*/  STL [R1+0x95f0], R9 ;  /* 0x0095f00901007387 */ /* 0x000fe20000100800 */
[----:B---3--:R-:W-:-:S02]  /*95610*/  IMAD.MOV.U32 R8, RZ, RZ, R26 ;  /* 0x000000ffff087224 */ /* 0x008fc400078e001a */
[----:B------:R-:W-:Y:S01]  /*95620*/  IMAD.MOV.U32 R3, RZ, RZ, R27 ;  /* 0x000000ffff037224 */ /* 0x000fe200078e001b */
[----:B----4-:R-:W-:-:S15]  /*95630*/  HMMA.16816.F32.BF16 R4, R20, R26, R4 ;  /* 0x0000001a1404723c */ /* 0x010fde0000041804 */
[----:B------:R-:W-:-:S04]  /*95640*/  NOP ;  /* 0x0000000000007918 */ /* 0x000fc80000000000 */
[----:B------:R0:W-:Y:S04]  /*95650*/  STL.64 [R1+0x4b0], R4 ;  /* 0x0004b00401007387 */ /* 0x0001e80000100a00 */
[----:B------:R-:W-:Y:S04]  /*95660*/  STL.64 [R1+0x4b8], R6 ;  /* 0x0004b80601007387 */ /* 0x000fe80000100a00 */
[----:B0-----:R-:W3:Y:S04]  /*95670*/  LDL.LU.64 R4, [R1+0x9688] ;  /* 0x0096880001047983 */ /* 0x001ee80000300a00 */
[----:B------:R-:W4:Y:S01]  /*95680*/  LDL.64 R26, [R1+0x8] ;  /* 0x00000800011a7983 */ /* 0x000f220000100a00 */
[----:B--2---:R-:W-:Y:S01]  /*95690*/  HMMA.16816.F32.BF16 R12, R20, R18, R12 ;  /* 0x00000012140c723c */ /* 0x004fe2000004180c */
[----:B------:R-:W-:-:S02]  /*956a0*/  IMAD.MOV.U32 R9, RZ, RZ, R19 ;  /* 0x000000ffff097224 */ /* 0x000fc400078e0013 */
[----:B------:R-:W-:Y:S01]  /*956b0*/  IMAD.MOV.U32 R29, RZ, RZ, R18 ;  /* 0x000000ffff1d7224 */ /* 0x000fe200078e0012 */
[----:B----4-:R0:W-:-:S15]  /*956c0*/  STL.64 [R1+0x9638], R26 ;  /* 0x0096381a01007387 */ /* 0x0101de0000100a00 */
[----:B------:R-:W-:Y:S04]  /*956d0*/  STL.64 [R1+0x4a0], R12 ;  /* 0x0004a00c01007387 */ /* 0x000fe80000100a00 */
[----:B------:R-:W-:Y:S04]  /*956e0*/  STL.64 [R1+0x4a8], R14 ;  /* 0x0004a80e01007387 */ /* 0x000fe80000100a00 */
[----:B------:R-:W2:Y:S04]  /*956f0*/  LDL.LU R24, [R1+0x3f0] ;  /* 0x0003f00001187983 */ /* 0x000ea80000300800 */
[----:B------:R-:W2:Y:S01]  /*95700*/  LDL.LU R25, [R1+0x3f4] ;  /* 0x0003f40001197983 */ /* 0x000ea20000300800 */
[----:B---3--:R-:W-:-:S02]  /*95710*/  IMAD.MOV.U32 R19, RZ, RZ, R4 ;  /* 0x000000ffff137224 */ /* 0x008fc400078e0004 */
[----:B------:R-:W-:Y:S01]  /*95720*/  IMAD.MOV.U32 R18, RZ, RZ, R5 ;  /* 0x000000ffff127224 */ /* 0x000fe200078e0005 */
[----:B0-----:R-:W3:Y:S04]  /*95730*/  LDL.LU R26, [R1+0x3f8] ;  /* 0x0003f800011a7983 */ /* 0x001ee80000300800 */
[----:B------:R-:W3:Y:S04]  /*95740*/  LDL.LU R27, [R1+0x3fc] ;  /* 0x0003fc00011b7983 */ /* 0x000ee80000300800 */
[----:B------:R-:W4:Y:S04]  /*95750*/  LDL.LU R4, [R1+0x480] ;  /* 0x0004800001047983 */ /* 0x000f280000300800 */
[----:B------:R-:W4:Y:S04]  /*95760*/  LDL.LU R5, [R1+0x484] ;  /* 0x0004840001057983 */ /* 0x000f280000300800 */
[----:B------:R-:W2:Y:S04]  /*95770*/  LDL.LU R6, [R1+0x488] ;  /* 0x0004880001067983 */ /* 0x000ea80000300800 */
[----:B------:R-:W2:Y:S04]  /*95780*/  LDL.LU R7, [R1+0x48c] ;  /* 0x00048c0001077983 */ /* 0x000ea80000300800 */
[----:B--2---:R0:W-:Y:S04]  /*95790*/  STL.64 [R1+0x9670], R6 ;  /* 0x0096700601007387 */ /* 0x0041e80000100a00 */
[----:B----4-:R1:W-:Y:S04]  /*957a0*/  STL.64 [R1+0x9668], R4 ;  /* 0x0096680401007387 */ /* 0x0103e80000100a00 */
[----:B0-----:R-:W2:Y:S04]  /*957b0*/  LDL.64 R6, [R1+0xe8] ;  /* 0x0000e80001067983 */ /* 0x001ea80000100a00 */
[----:B--2---:R0:W-:Y:S04]  /*957c0*/  STL.64 [R1+0x9680], R6 ;  /* 0x0096800601007387 */ /* 0x0041e80000100a00 */
[----:B-1----:R-:W2:Y:S04]  /*957d0*/  LDL.LU R4, [R1+0x490] ;  /* 0x0004900001047983 */ /* 0x002ea80000300800 */
[----:B------:R-:W2:Y:S04]  /*957e0*/  LDL.LU R5, [R1+0x494] ;  /* 0x0004940001057983 */ /* 0x000ea80000300800 */
[----:B0-----:R-:W2:Y:S04]  /*957f0*/  LDL.LU R6, [R1+0x498] ;  /* 0x0004980001067983 */ /* 0x001ea80000300800 */
[----:B------:R-:W2:Y:S04]  /*95800*/  LDL.LU R7, [R1+0x49c] ;  /* 0x00049c0001077983 */ /* 0x000ea80000300800 */
[----:B---3--:R0:W-:Y:S04]  /*95810*/  STL.64 [R1+0x9648], R26 ;  /* 0x0096481a01007387 */ /* 0x0081e80000100a00 */
[----:B------:R1:W-:Y:S04]  /*95820*/  STL.64 [R1+0x9640], R24 ;  /* 0x0096401801007387 */ /* 0x0003e80000100a00 */
[----:B0-----:R-:W3:Y:S04]  /*95830*/  LDL.64 R26, [R1+0x28] ;  /* 0x00002800011a7983 */ /* 0x001ee80000100a00 */
[----:B---3--:R0:W-:Y:S04]  /*95840*/  STL.64 [R1+0x9678], R26 ;  /* 0x0096781a01007387 */ /* 0x0081e80000100a00 */
[----:B-1----:R-:W3:Y:S04]  /*95850*/  LDL.LU R24, [R1+0xc40] ;  /* 0x000c400001187983 */ /* 0x002ee80000300800 */
[----:B------:R-:W3:Y:S04]  /*95860*/  LDL.LU R25, [R1+0xc44] ;  /* 0x000c440001197983 */ /* 0x000ee80000300800 */
[----:B0-----:R-:W3:Y:S04]  /*95870*/  LDL.LU R26, [R1+0xc48] ;  /* 0x000c4800011a7983 */ /* 0x001ee80000300800 */
[----:B------:R-:W3:Y:S04]  /*95880*/  LDL.LU R27, [R1+0xc4c] ;  /* 0x000c4c00011b7983 */ /* 0x000ee80000300800 */
[----:B------:R-:W4:Y:S04]  /*95890*/  LDL.64 R14, [R1+0x18] ;  /* 0x00001800010e7983 */ /* 0x000f280000100a00 */
[----:B----4-:R0:W-:Y:S04]  /*958a0*/  STL.64 [R1+0x9650], R14 ;  /* 0x0096500e01007387 */ /* 0x0101e80000100a00 */
        /* <DEDUP_REMOVED lines=19> */
[----:B------:R-:W-:Y:S04]  /*959e0*/  STL.64 [R1+0x498], R18 ;  /* 0x0004981201007387 */ /* 0x000fe80000100a00 */
[----:B------:R-:W0:Y:S04]  /*959f0*/  LDSM.16.MT88.4 R16, [R28+UR5+0xc280] ;  /* 0x00c280051c10783b */ /* 0x000e280008004200 */
[----:B0-----:R-:W-:Y:S04]  /*95a00*/  STL.64 [R1+0x9500], R18 ;  /* 0x0095001201007387 */ /* 0x001fe80000100a00 */
[----:B------:R0:W-:Y:S01]  /*95a10*/  STL.64 [R1+0x94f8], R16 ;  /* 0x0094f81001007387 */ /* 0x0001e20000100a00 */
[----:B---3--:R-:W-:Y:S01]  /*95a20*/  HMMA.16816.F32.BF16 R24, R20, R6, R24 ;  /* 0x000000061418723c */ /* 0x008fe20000041818 */
[----:B0-----:R-:W-:-:S02]  /*95a30*/  IMAD.MOV.U32 R17, RZ, RZ, R6 ;  /* 0x000000ffff117224 */ /* 0x001fc400078e0006 */
[----:B------:R-:W-:-:S15]  /*95a40*/  IMAD.MOV.U32 R16, RZ, RZ, R7 ;  /* 0x000000ffff107224 */ /* 0x000fde00078e0007 */
[----:B------:R-:W-:Y:S01]  /*95a50*/  NOP ;  /* 0x0000000000007918 */ /* 0x000fe20000000000 */
[----:B------:R-:W-:Y:S04]  /*95a60*/  STL.64 [R1+0xc40], R24 ;  /* 0x000c401801007387 */ /* 0x000fe80000100a00 */
[----:B------:R0:W-:Y:S04]  /*95a70*/  STL.64 [R1+0xc48], R26 ;  /* 0x000c481a01007387 */ /* 0x0001e80000100a00 */
[----:B0-----:R-:W3:Y:S04]  /*95a80*/  LDL.LU.64 R26, [R1+0x9678] ;  /* 0x00967800011a7983 */ /* 0x001ee80000300a00 */
[----:B------:R-:W2:Y:S04]  /*95a90*/  LDL.LU.64 R6, [R1+0x9670] ;  /* 0x0096700001067983 */ /* 0x000ea80000300a00 */
[----:B------:R-:W2:Y:S01]  /*95aa0*/  LDL.LU.64 R4, [R1+0x9668] ;  /* 0x0096680001047983 */ /* 0x000ea20000300a00 */
[----:B------:R-:W-:-:S02]  /*95ab0*/  IMAD.MOV.U32 R18, RZ, RZ, R2 ;  /* 0x000000ffff127224 */ /* 0x000fc400078e0002 */
[----:B------:R-:W-:-:S07]  /*95ac0*/  IMAD.MOV.U32 R19, RZ, RZ, R0 ;  /* 0x000000ffff137224 */ /* 0x000fce00078e0000 */
[----:B--2---:R-:W-:Y:S01]  /*95ad0*/  HMMA.16816.F32.BF16 R20, R20, R18, R4 ;  /* 0x000000121414723c */ /* 0x004fe20000041804 */
[----:B------:R-:W4:Y:S04]  /*95ae0*/  LDL.LU.64 R6, [R1+0x9660] ;  /* 0x0096600001067983 */ /* 0x000f280000300a00 */
[----:B------:R-:W4:Y:S01]  /*95af0*/  LDL.LU.64 R4, [R1+0x9658] ;  /* 0x0096580001047983 */ /* 0x000f220000300a00 */
[----:B---3--:R-:W-:Y:S02]  /*95b00*/  IMAD.MOV.U32 R2, RZ, RZ, R26 ;  /* 0x000000ffff027224 */ /* 0x008fe400078e001a */
[----:B------:R-:W-:-:S11]  /*95b10*/  IMAD.MOV.U32 R0, RZ, RZ, R27 ;  /* 0x000000ffff007224 */ /* 0x000fd600078e001b */
[----:B------:R0:W-:Y:S04]  /*95b20*/  STL.64 [R1+0x480], R20 ;  /* 0x0004801401007387 */ /* 0x0001e80000100a00 */
[----:B------:R1:W-:Y:S04]  /*95b30*/  STL.64 [R1+0x488], R22 ;  /* 0x0004881601007387 */ /* 0x0003e80000100a00 */
[----:B0-----:R-:W2:Y:S04]  /*95b40*/  LDL.LU R20, [R1+0x3e0] ;  /* 0x0003e00001147983 */ /* 0x001ea80000300800 */
[----:B------:R-:W2:Y:S04]  /*95b50*/  LDL.LU R21, [R1+0x3e4] ;  /* 0x0003e40001157983 */ /* 0x000ea80000300800 */
[----:B-1----:R-:W2:Y:S04]  /*95b60*/  LDL.LU R22, [R1+0x3e8] ;  /* 0x0003e80001167983 */ /* 0x002ea80000300800 */
[----:B------:R-:W2:Y:S04]  /*95b70*/  LDL.LU R23, [R1+0x3ec] ;  /* 0x0003ec0001177983 */ /* 0x000ea80000300800 */
[----:B------:R-:W-:Y:S01]  /*95b80*/  STL.64 [R1+0x9518], R18 ;  /* 0x0095181201007387 */ /* 0x000fe20000100a00 */
[----:B----4-:R-:W-:-:S15]  /*95b90*/  HMMA.16816.F32.BF16 R12, R4, R26, R12 ;  /* 0x0000001a040c723c */ /* 0x010fde000004180c */
[----:B------:R-:W-:-:S04]  /*95ba0*/  NOP ;  /* 0x0000000000007918 */ /* 0x000fc80000000000 */
[----:B------:R-:W-:Y:S04]  /*95bb0*/  STL.64 [R1+0x400], R12 ;  /* 0x0004000c01007387 */ /* 0x000fe80000100a00 */
[----:B------:R0:W-:Y:S04]  /*95bc0*/  STL.64 [R1+0x408], R14 ;  /* 0x0004080e01007387 */ /* 0x0001e80000100a00 */
[----:B0-----:R-:W3:Y:S04]  /*95bd0*/  LDL.LU.64 R14, [R1+0x9650] ;  /* 0x00965000010e7983 */ /* 0x001ee80000300a00 */
[----:B------:R-:W3:Y:S04]  /*95be0*/  LDL.LU.64 R26, [R1+0x9648] ;  /* 0x00964800011a7983 */ /* 0x000ee80000300a00 */
[----:B------:R-:W3:Y:S02]  /*95bf0*/  LDL.LU.64 R24, [R1+0x9640] ;  /* 0x0096400001187983 */ /* 0x000ee40000300a00 */
[----:B---3--:R-:W-:-:S15]  /*95c00*/  HMMA.16816.F32.BF16 R24, R4, R14, R24 ;  /* 0x0000000e0418723c */ /* 0x008fde0000041818 */
[----:B------:R-:W-:-:S04]  /*95c10*/  NOP ;  /* 0x0000000000007918 */ /* 0x000fc80000000000 */
[----:B------:R-:W-:Y:S04]  /*95c20*/  STL.64 [R1+0x3f0], R24 ;  /* 0x0003f01801007387 */ /* 0x000fe80000100a00 */
[----:B------:R0:W-:Y:S04]  /*95c30*/  STL.64 [R1+0x3f8], R26 ;  /* 0x0003f81a01007387 */ /* 0x0001e80000100a00 */
[----:B0-----:R-:W2:Y:S01]  /*95c40*/  LDL.LU.64 R26, [R1+0x9638] ;  /* 0x00963800011a7983 */ /* 0x001ea20000300a00 */
[----:B------:R-:W-:Y:S02]  /*95c50*/  IMAD.MOV.U32 R19, RZ, RZ, R14 ;  /* 0x000000ffff137224 */ /* 0x000fe400078e000e */
[----:B------:R-:W-:-:S02]  /*95c60*/  IMAD.MOV.U32 R18, RZ, RZ, R15 ;  /* 0x000000ffff127224 */ /* 0x000fc400078e000f */
[----:B------:R-:W3:Y:S04]  /*95c70*/  LDL.LU.64 R14, [R1+0x9630] ;  /* 0x00963000010e7983 */ /* 0x000ee80000300a00 */
[----:B------:R-:W4:Y:S01]  /*95c80*/  LDL.LU R12, [R1+0x9628] ;  /* 0x00962800010c7983 */ /* 0x000f220000300800 */
[----:B--2---:R-:W-:Y:S01]  /*95c90*/  HMMA.16816.F32.BF16 R20, R4, R26, R20 ;  /* 0x0000001a0414723c */ /* 0x004fe20000041814 */
[----:B------:R-:W-:-:S15]  /*95ca0*/  IMAD.MOV.U32 R13, RZ, RZ, R27 ;  /* 0x000000ffff0d7224 */ /* 0x000fde00078e001b */
[----:B------:R-:W-:-:S03]  /*95cb0*/  NOP ;  /* 0x0000000000007918 */ /* 0x000fc60000000000 */
[----:B------:R0:W-:Y:S04]  /*95cc0*/  STL.64 [R1+0x3e0], R20 ;  /* 0x0003e01401007387 */ /* 0x0001e80000100a00 */
[----:B------:R-:W-:Y:S01]  /*95cd0*/  STL.64 [R1+0x3e8], R22 ;  /* 0x0003e81601007387 */ /* 0x000fe20000100a00 */
[----:B0-----:R-:W-:-:S03]  /*95ce0*/  IMAD.MOV.U32 R20, RZ, RZ, R26 ;  /* 0x000000ffff147224 */ /* 0x001fc600078e001a */
[----:B------:R-:W2:Y:S04]  /*95cf0*/  LDL.LU.64 R26, [R1+0x9620] ;  /* 0x00962000011a7983 */ /* 0x000ea80000300a00 */
        /* <DEDUP_REMOVED lines=20> */
[----:B----4-:R-:W-:Y:S01]  /*95e40*/  STL [R1+0x94c0], R12 ;  /* 0x0094c00c01007387 */ /* 0x010fe20000100800 */
[----:B---3--:R-:W-:Y:S03]  /*95e50*/  HMMA.16816.F32.BF16 R24, R4, R10, R24 ;  /* 0x0000000a0418723c */ /* 0x008fe60000041818 */
[----:B------:R-:W-:-:S15]  /*95e60*/  STL.64 [R1+0x94d0], R10 ;  /* 0x0094d00a01007387 */ /* 0x000fde0000100a00 */
[----:B------:R-:W-:Y:S01]  /*95e70*/  NOP ;  /* 0x0000000000007918 */ /* 0x000fe20000000000 */
[----:B------:R-:W-:Y:S04]  /*95e80*/  STL.64 [R1+0x3b0], R24 ;  /* 0x0003b01801007387 */ /* 0x000fe80000100a00 */
[----:B------:R0:W-:Y:S02]  /*95e90*/  STL.64 [R1+0x3b8], R26 ;  /* 0x0003b81a01007387 */ /* 0x0001e40000100a00 */
[----:B0-----:R-:W-:Y:S02]  /*95ea0*/  IMAD.MOV.U32 R26, RZ, RZ, R20 ;  /* 0x000000ffff1a7224 */ /* 0x001fe400078e0014 */
[----:B------:R-:W-:-:S05]  /*95eb0*/  IMAD.MOV.U32 R27, RZ, RZ, R13 ;  /* 0x000000ffff1b7224 */ /* 0x000fca00078e000d */
[----:B------:R0:W-:Y:S04]  /*95ec0*/  STL.64 [R1+0x94d8], R26 ;  /* 0x0094d81a01007387 */ /* 0x0001e80000100a00 */
[----:B------:R-:W3:Y:S04]  /*95ed0*/  LDL.LU R12, [R1+0xa70] ;  /* 0x000a7000010c7983 */ /* 0x000ee80000300800 */
[----:B------:R-:W3:Y:S04]  /*95ee0*/  LDL.LU R13, [R1+0xa74] ;  /* 0x000a7400010d7983 */ /* 0x000ee80000300800 */
[----:B------:R-:W4:Y:S04]  /*95ef0*/  LDL.LU R14, [R1+0xa78] ;  /* 0x000a7800010e7983 */ /* 0x000f280000300800 */
[----:B------:R-:W4:Y:S01]  /*95f00*/  LDL.LU R15, [R1+0xa7c] ;  /* 0x000a7c00010f7983 */ /* 0x000f220000300800 */
[----:B------:R-:W-:-:S02]  /*95f10*/  IMAD.MOV.U32 R10, RZ, RZ, R19 ;  /* 0x000000ffff0a7224 */ /* 0x000fc400078e0013 */
[----:B------:R-:W-:Y:S02]  /*95f20*/  IMAD.MOV.U32 R11, RZ, RZ, R18 ;  /* 0x000000ffff0b7224 */ /* 0x000fe400078e0012 */
[----:B------:R-:W-:Y:S02]  /*95f30*/  IMAD.MOV.U32 R18, RZ, RZ, R17 ;  /* 0x000000ffff127224 */ /* 0x000fe400078e0011 */
[----:B------:R-:W-:Y:S01]  /*95f40*/  IMAD.MOV.U32 R19, RZ, RZ, R16 ;  /* 0x000000ffff137224 */ /* 0x000fe200078e0010 */
[----:B----4-:R-:W-:Y:S04]  /*95f50*/  STL.64 [R1+0x94e8], R14 ;  /* 0x0094e80e01007387 */ /* 0x010fe80000100a00 */
[----:B---3--:R-:W-:Y:S04]  /*95f60*/  STL.64 [R1+0x94e0], R12 ;  /* 0x0094e00c01007387 */ /* 0x008fe80000100a00 */
[----:B------:R-:W-:Y:S04]  /*95f70*/  STL.64 [R1+0x94f0], R10 ;  /* 0x0094f00a01007387 */ /* 0x000fe80000100a00 */
[----:B------:R-:W3:Y:S04]  /*95f80*/  LDL.LU R24, [R1+0xa80] ;  /* 0x000a800001187983 */ /* 0x000ee80000300800 */
[----:B------:R-:W3:Y:S04]  /*95f90*/  LDL.LU R25, [R1+0xa84] ;  /* 0x000a840001197983 */ /* 0x000ee80000300800 */
[----:B0-----:R-:W4:Y:S04]  /*95fa0*/  LDL.LU R26, [R1+0xa88] ;  /* 0x000a8800011a7983 */ /* 0x001f280000300800 */
[----:B------:R-:W4:Y:S04]  /*95fb0*/  LDL.LU R27, [R1+0xa8c] ;  /* 0x000a8c00011b7983 */ /* 0x000f280000300800 */
        /* <DEDUP_REMOVED lines=8> */
[----:B------:R-:W-:Y:S01]  /*96040*/  IMAD.MOV.U32 R19, RZ, RZ, R9 ;  /* 0x000000ffff137224 */ /* 0x000fe200078e0009 */
[----:B------:R-:W2:Y:S04]  /*96050*/  LDL.LU R29, [R1+0x95f4] ;  /* 0x0095f400011d7983 */ /* 0x000ea80000300800 */
[----:B------:R-:W2:Y:S04]  /*96060*/  LDL.LU R9, [R1+0x95f0] ;  /* 0x0095f00001097983 */ /* 0x000ea80000300800 */
[----:B------:R0:W-:Y:S02]  /*96070*/  STL.64 [R1+0x9558], R18 ;  /* 0x0095581201007387 */ /* 0x0001e40000100a00 */
[----:B0-----:R-:W-:-:S02]  /*96080*/  IMAD.MOV.U32 R18, RZ, RZ, R8 ;  /* 0x000000ffff127224 */ /* 0x001fc400078e0008 */
[----:B------:R-:W-:Y:S01]  /*96090*/  IMAD.MOV.U32 R19, RZ, RZ, R3 ;  /* 0x000000ffff137224 */ /* 0x000fe200078e0003 */
[----:B------:R-:W2:Y:S04]  /*960a0*/  LDL.LU R8, [R1+0x95ec] ;  /* 0x0095ec0001087983 */ /* 0x000ea80000300800 */
[----:B------:R-:W2:Y:S04]  /*960b0*/  LDL.LU R3, [R1+0x95e8] ;  /* 0x0095e80001037983 */ /* 0x000ea80000300800 */
[----:B------:R-:W-:Y:S04]  /*960c0*/  STL.64 [R1+0x9570], R18 ;  /* 0x0095701201007387 */ /* 0x000fe80000100a00 */
[----:B----4-:R-:W-:Y:S04]  /*960d0*/  STL.64 [R1+0x9510], R26 ;  /* 0x0095101a01007387 */ /* 0x010fe80000100a00 */
[----:B---3--:R0:W-:Y:S04]  /*960e0*/  STL.64 [R1+0x9508], R24 ;  /* 0x0095081801007387 */ /* 0x0081e80000100a00 */
[----:B0-----:R-:W3:Y:S04]  /*960f0*/  LDL.LU R24, [R1+0x390] ;  /* 0x0003900001187983 */ /* 0x001ee80000300800 */
[----:B------:R-:W3:Y:S04]  /*96100*/  LDL.LU R25, [R1+0x394] ;  /* 0x0003940001197983 */ /* 0x000ee80000300800 */
[----:B------:R-:W4:Y:S04]  /*96110*/  LDL.LU R26, [R1+0x398] ;  /* 0x00039800011a7983 */ /* 0x000f280000300800 */
[----:B------:R-:W4:Y:S01]  /*96120*/  LDL.LU R27, [R1+0x39c] ;  /* 0x00039c00011b7983 */ /* 0x000f220000300800 */
[----:B--2---:R-:W-:-:S02]  /*96130*/  IMAD.MOV.U32 R19, RZ, RZ, R29 ;  /* 0x000000ffff137224 */ /* 0x004fc400078e001d */
[----:B------:R-:W-:Y:S02]  /*96140*/  IMAD.MOV.U32 R18, RZ, RZ, R9 ;  /* 0x000000ffff127224 */ /* 0x000fe400078e0009 */
        /* <DEDUP_REMOVED lines=9> */
[----:B------:R-:W-:-:S02]  /*961e0*/  IMAD.MOV.U32 R18, RZ, RZ, R3 ;  /* 0x000000ffff127224 */ /* 0x000fc400078e0003 */
        /* <DEDUP_REMOVED lines=11> */
[----:B------:R-:W-:-:S05]  /*962a0*/  IMAD.MOV.U32 R19, RZ, RZ, R9 ;  /* 0x000000ffff137224 */ /* 0x000fca00078e0009 */
[----:B------:R-:W-:Y:S04]  /*962b0*/  STL.64 [R1+0x95b8], R18 ;  /* 0x0095b81201007387 */ /* 0x000fe80000100a00 */
[----:B----4-:R-:W-:Y:S04]  /*962c0*/  STL.64 [R1+0x9568], R26 ;  /* 0x0095681a01007387 */ /* 0x010fe80000100a00 */
[----:B---3--:R0:W-:Y:S04]  /*962d0*/  STL.64 [R1+0x9560], R24 ;  /* 0x0095601801007387 */ /* 0x0081e80000100a00 */
[----:B0-----:R-:W2:Y:S04]  /*962e0*/  LDL.LU R24, [R1+0xb60] ;  /* 0x000b600001187983 */ /* 0x001ea80000300800 */
[----:B------:R-:W2:Y:S04]  /*962f0*/  LDL.LU R25, [R1+0xb64] ;  /* 0x000b640001197983 */ /* 0x000ea80000300800 */
[----:B------:R-:W3:Y:S04]  /*96300*/  LDL.LU R26, [R1+0xb68] ;  /* 0x000b6800011a7983 */ /* 0x000ee80000300800 */
[----:B------:R-:W3:Y:S01]  /*96310*/  LDL.LU R27, [R1+0xb6c] ;  /* 0x000b6c00011b7983 */ /* 0x000ee20000300800 */
[----:B------:R-:W-:-:S02]  /*96320*/  IMAD.MOV.U32 R18, RZ, RZ, R8 ;  /* 0x000000ffff127224 */ /* 0x000fc400078e0008 */
[----:B------:R-:W-:-:S05]  /*96330*/  IMAD.MOV.U32 R19, RZ, RZ, R3 ;  /* 0x000000ffff137224 */ /* 0x000fca00078e0003 */
[----:B------:R0:W-:Y:S04]  /*96340*/  STL.64 [R1+0x95d0], R18 ;  /* 0x0095d01201007387 */ /* 0x0001e80000100a00 */
[----:B------:R-:W4:Y:S04]  /*96350*/  LDL.LU R16, [R1+0x3a0] ;  /* 0x0003a00001107983 */ /* 0x000f280000300800 */
[----:B------:R-:W4:Y:S04]  /*96360*/  LDL.LU R17, [R1+0x3a4] ;  /* 0x0003a40001117983 */ /* 0x000f280000300800 */
[----:B0-----:R-:W4:Y:S04]  /*96370*/  LDL.LU R18, [R1+0x3a8] ;  /* 0x0003a80001127983 */ /* 0x001f280000300800 */
        /* <DEDUP_REMOVED lines=24> */
[----:B------:R-:W-:Y:S02]  /*96500*/  IMAD.MOV.U32 R0, RZ, RZ, R23 ;  /* 0x000000ffff007224 */ /* 0x000fe400078e0017 */
[----:B------:R-:W0:Y:S04]  /*96510*/  LDSM.16.MT88.4 R20, [R28+UR5+0xc300] ;  /* 0x00c300051c14783b */ /* 0x000e280008004200 */
[----:B---3--:R-:W-:Y:S04]  /*96520*/  STL.64 [R1+0x95c8], R26 ;  /* 0x0095c81a01007387 */ /* 0x008fe80000100a00 */
[----:B--2---:R1:W-:Y:S04]  /*96530*/  STL.64 [R1+0x95c0], R24 ;  /* 0x0095c01801007387 */ /* 0x0043e80000100a00 */
[----:B-1----:R-:W2:Y:S04]  /*96540*/  LDL.LU R24, [R1+0xba0] ;  /* 0x000ba00001187983 */ /* 0x002ea80000300800 */
[----:B------:R-:W2:Y:S04]  /*96550*/  LDL.LU R25, [R1+0xba4] ;  /* 0x000ba40001197983 */ /* 0x000ea80000300800 */
[----:B------:R-:W2:Y:S04]  /*96560*/  LDL.LU R26, [R1+0xba8] ;  /* 0x000ba800011a7983 */ /* 0x000ea80000300800 */
[----:B------:R-:W2:Y:S04]  /*96570*/  LDL.LU R27, [R1+0xbac] ;  /* 0x000bac00011b7983 */ /* 0x000ea80000300800 */
[----:B------:R-:W3:Y:S04]  /*96580*/  LDL.LU R8, [R1+0xa90] ;  /* 0x000a900001087983 */ /* 0x000ee80000300800 */
[----:B------:R-:W3:Y:S04]  /*96590*/  LDL.LU R9, [R1+0xa94] ;  /* 0x000a940001097983 */ /* 0x000ee80000300800 */
[----:B------:R-:W3:Y:S04]  /*965a0*/  LDL.LU R10, [R1+0xa98] ;  /* 0x000a9800010a7983 */ /* 0x000ee80000300800 */
[----:B------:R-:W3:Y:S04]  /*965b0*/  LDL.LU R11, [R1+0xa9c] ;  /* 0x000a9c00010b7983 */ /* 0x000ee80000300800 */
[----:B------:R-:W-:Y:S04]  /*965c0*/  STL.64 [R1+0x3a0], R16 ;  /* 0x0003a01001007387 */ /* 0x000fe80000100a00 */
[----:B------:R1:W-:Y:S04]  /*965d0*/  STL.64 [R1+0x3a8], R18 ;  /* 0x0003a81201007387 */ /* 0x0003e80000100a00 */
[----:B-1----:R-:W2:Y:S04]  /*965e0*/  LDL.LU.64 R18, [R1+0x95d0] ;  /* 0x0095d00001127983 */ /* 0x002ea80000300a00 */
[----:B0-----:R0:W-:Y:S04]  /*965f0*/  STL.64 [R1+0x93f0], R22 ;  /* 0x0093f01601007387 */ /* 0x0011e80000100a00 */
[----:B------:R-:W-:Y:S04]  /*96600*/  STL.64 [R1+0x93e8], R20 ;  /* 0x0093e81401007387 */ /* 0x000fe80000100a00 */
[----:B0-----:R-:W4:Y:S01]  /*96610*/  LDL.64 R22, [R1+0xf8] ;  /* 0x0000f80001167983 */ /* 0x001f220000100a00 */
        /* <DEDUP_REMOVED lines=41> */
[----:B0-----:R-:W2:Y:S04]  /*968b0*/  LDL.LU.64 R18, [R1+0x9530] ;  /* 0x0095300001127983 */ /* 0x001ea80000300a00 */
[----:B------:R0:W-:Y:S04]  /*968c0*/  STL.64 [R1+0x9418], R22 ;  /* 0x0094181601007387 */ /* 0x0001e80000100a00 */
[----:B------:R-:W4:Y:S04]  /*968d0*/  LDL.LU R20, [R1+0xa50] ;  /* 0x000a500001147983 */ /* 0x000f280000300800 */
        /* <DEDUP_REMOVED lines=11> */
[----:B------:R-:W2:Y:S04]  /*96990*/  LDL.LU.64 R24, [R1+0x9508] ;  /* 0x0095080001187983 */ /* 0x000ea80000300a00 */
[----:B------:R-:W3:Y:S04]  /*969a0*/  LDL.LU.64 R18, [R1+0x9500] ;  /* 0x0095000001127983 */ /* 0x000ee80000300a00 */
[----:B------:R-:W3:Y:S05]  /*969b0*/  LDL.LU.64 R16, [R1+0x94f8] ;  /* 0x0094f80001107983 */ /* 0x000eea0000300a00 */
[----:B------:R-:W-:Y:S04]  /*969c0*/  STL.64 [R1+0x390], R4 ;  /* 0x0003900401007387 */ /* 0x000fe80000100a00 */
[----:B------:R-:W-:Y:S04]  /*969d0*/  STL.64 [R1+0x398], R6 ;  /* 0x0003980601007387 */ /* 0x000fe80000100a00 */
[----:B------:R-:W0:Y:S04]  /*969e0*/  LDSM.16.MT88.4 R4, [R28+UR5+0xc380] ;  /* 0x00c380051c04783b */ /* 0x000e280008004200 */
[----:B0-----:R0:W-:Y:S04]  /*969f0*/  STL.64 [R1+0x9250], R6 ;  /* 0x0092500601007387 */ /* 0x0011e80000100a00 */
[----:B------:R1:W-:Y:S04]  /*96a00*/  STL.64 [R1+0x9248], R4 ;  /* 0x0092480401007387 */ /* 0x0003e80000100a00 */
[----:B0-----:R-:W2:Y:S01]  /*96a10*/  LDL.LU.64 R6, [R1+0xd8] ;  /* 0x0000d80001067983 */ /* 0x001ea20000300a00 */
[C---:B---3--:R-:W-:Y:S03]  /*96a20*/  HMMA.16816.F32.BF16 R12, R16.reuse, R14, R8 ;  /* 0x0000000e100c723c */ /* 0x048fe60000041808 */
[----:B--2---:R0:W-:Y:S04]  /*96a30*/  STL.64 [R1+0x9488], R6 ;  /* 0x0094880601007387 */ /* 0x0041e80000100a00 */
[----:B-1----:R-:W2:Y:S04]  /*96a40*/  LDL.LU R4, [R1+0xa60] ;  /* 0x000a600001047983 */ /* 0x002ea80000300800 */
[----:B------:R-:W2:Y:S04]  /*96a50*/  LDL.LU R5, [R1+0xa64] ;  /* 0x000a640001057983 */ /* 0x000ea80000300800 */
[----:B0-----:R-:W2:Y:S04]  /*96a60*/  LDL.LU R6, [R1+0xa68] ;  /* 0x000a680001067983 */ /* 0x001ea80000300800 */
[----:B------:R-:W2:Y:S04]  /*96a70*/  LDL.LU R7, [R1+0xa6c] ;  /* 0x000a6c0001077983 */ /* 0x000ea80000300800 */
[----:B------:R-:W3:Y:S04]  /*96a80*/  LDL.LU.64 R10, [R1+0x94f0] ;  /* 0x0094f000010a7983 */ /* 0x000ee80000300a00 */
[----:B------:R-:W-:Y:S04]  /*96a90*/  STL.64 [R1+0xa90], R12 ;  /* 0x000a900c01007387 */ /* 0x000fe80000100a00 */
[----:B------:R0:W-:Y:S04]  /*96aa0*/  STL.64 [R1+0xa98], R14 ;  /* 0x000a980e01007387 */ /* 0x0001e80000100a00 */
[----:B0-----:R-:W2:Y:S04]  /*96ab0*/  LDL.LU.64 R14, [R1+0x94e8] ;  /* 0x0094e800010e7983 */ /* 0x001ea80000300a00 */
[----:B------:R-:W2:Y:S01]  /*96ac0*/  LDL.LU.64 R12, [R1+0x94e0] ;  /* 0x0094e000010c7983 */ /* 0x000ea20000300a00 */
[----:B---3--:R-:W-:Y:S03]  /*96ad0*/  HMMA.16816.F32.BF16 R8, R16, R10, R24 ;  /* 0x0000000a1008723c */ /* 0x008fe60000041818 */
[----:B------:R-:W2:-:S15]  /*96ae0*/  LDL.LU.64 R26, [R1+0x94d8] ;  /* 0x0094d800011a7983 */ /* 0x000e9e0000300a00 */
[----:B------:R-:W-:Y:S01]  /*96af0*/  NOP ;  /* 0x0000000000007918 */ /* 0x000fe20000000000 */
[----:B------:R-:W-:Y:S04]  /*96b00*/  STL.64 [R1+0xa80], R8 ;  /* 0x000a800801007387 */ /* 0x000fe80000100a00 */
[----:B------:R0:W-:Y:S04]  /*96b10*/  STL.64 [R1+0xa88], R10 ;  /* 0x000a880a01007387 */ /* 0x0001e80000100a00 */
[----:B0-----:R-:W3:Y:S01]  /*96b20*/  LDL.LU.64 R10, [R1+0x94d0] ;  /* 0x0094d000010a7983 */ /* 0x001ee20000300a00 */
[----:B--2---:R-:W-:Y:S03]  /*96b30*/  HMMA.16816.F32.BF16 R24, R16, R26, R12 ;  /* 0x0000001a1018723c */ /* 0x004fe6000004180c */
[----:B------:R-:W4:Y:S04]  /*96b40*/  LDL.LU.64 R14, [R1+0x94c8] ;  /* 0x0094c800010e7983 */ /* 0x000f280000300a00 */
[----:B------:R-:W2:-:S12]  /*96b50*/  LDL.LU R12, [R1+0x94c0] ;  /* 0x0094c000010c7983 */ /* 0x000e980000300800 */
[----:B------:R-:W-:Y:S04]  /*96b60*/  STL.64 [R1+0xa70], R24 ;  /* 0x000a701801007387 */ /* 0x000fe80000100a00 */
[----:B------:R0:W-:Y:S04]  /*96b70*/  STL.64 [R1+0xa78], R26 ;  /* 0x000a781a01007387 */ /* 0x0001e80000100a00 */
[----:B0-----:R-:W2:Y:S04]  /*96b80*/  LDL.LU.64 R26, [R1+0x94b8] ;  /* 0x0094b800011a7983 */ /* 0x001ea80000300a00 */
[----:B------:R-:W3:Y:S01]  /*96b90*/  LDL.LU.64 R24, [R1+0x94b0] ;  /* 0x0094b00001187983 */ /* 0x000ee20000300a00 */
[----:B--2---:R-:W-:Y:S03]  /*96ba0*/  HMMA.16816.F32.BF16 R4, R16, R26, R4 ;  /* 0x0000001a1004723c */ /* 0x004fe60000041804 */
[----:B------:R-:W-:Y:S04]  /*96bb0*/  STL.64 [R1+0x93a8], R26 ;  /* 0x0093a81a01007387 */ /* 0x000fe80000100a00 */
[----:B---3--:R-:W-:-:S12]  /*96bc0*/  STL.64 [R1+0x93a0], R24 ;  /* 0x0093a01801007387 */ /* 0x008fd80000100a00 */
[----:B------:R-:W-:Y:S04]  /*96bd0*/  STL.64 [R1+0xa60], R4 ;  /* 0x000a600401007387 */ /* 0x000fe80000100a00 */
[----:B------:R4:W-:Y:S02]  /*96be0*/  STL.64 [R1+0xa68], R6 ;  /* 0x000a680601007387 */ /* 0x0009e40000100a00 */
[----:B----4-:R-:W-:Y:S02]  /*96bf0*/  HMMA.16816.F32.BF16 R4, R16, R14, R20 ;  /* 0x0000000e1004723c */ /* 0x010fe40000041814 */
[----:B------:R-:W2:-:S15]  /*96c00*/  LDL.LU R20, [R1+0x9d0] ;  /* 0x0009d00001147983 */ /* 0x000e9e0000300800 */
[----:B------:R-:W-:Y:S02]  /*96c10*/  NOP ;  /* 0x0000000000007918 */ /* 0x000fe40000000000 */
[----:B------:R0:W-:Y:S04]  /*96c20*/  STL.64 [R1+0xa50], R4 ;  /* 0x000a500401007387 */ /* 0x0001e80000100a00 */
[----:B------:R1:W-:Y:S04]  /*96c30*/  STL.64 [R1+0xa58], R6 ;  /* 0x000a580601007387 */ /* 0x0003e80000100a00 */
[----:B------:R-:W2:Y:S04]  /*96c40*/  LDL.LU R21, [R1+0x9d4] ;  /* 0x0009d40001157983 */ /* 0x000ea80000300800 */
[----:B------:R-:W3:Y:S04]  /*96c50*/  LDL.LU R22, [R1+0x9d8] ;  /* 0x0009d80001167983 */ /* 0x000ee80000300800 */
[----:B------:R-:W3:Y:S04]  /*96c60*/  LDL.LU R23, [R1+0x9dc] ;  /* 0x0009dc0001177983 */ /* 0x000ee80000300800 */
[----:B0-----:R-:W4:Y:S04]  /*96c70*/  LDL.LU R4, [R1+0xa20] ;  /* 0x000a200001047983 */ /* 0x001f280000300800 */
[----:B------:R-:W4:Y:S04]  /*96c80*/  LDL.LU R5, [R1+0xa24] ;  /* 0x000a240001057983 */ /* 0x000f280000300800 */
[----:B-1----:R-:W2:Y:S04]  /*96c90*/  LDL.LU R6, [R1+0xa28] ;  /* 0x000a280001067983 */ /* 0x002ea80000300800 */
        /* <DEDUP_REMOVED lines=13> */
[----:B---3--:R0:W-:Y:S04]  /*96d70*/  STL.64 [R1+0x9428], R22 ;  /* 0x0094281601007387 */ /* 0x0081e80000100a00 */
[----:B------:R-:W-:Y:S04]  /*96d80*/  STL.64 [R1+0x9420], R20 ;  /* 0x0094201401007387 */ /* 0x000fe80000100a00 */
[----:B0-----:R-:W3:Y:S04]  /*96d90*/  LDL.64 R22, [R1+0x118] ;  /* 0x0001180001167983 */ /* 0x001ee80000100a00 */
[----:B---3--:R0:W-:Y:S04]  /*96da0*/  STL.64 [R1+0x9438], R22 ;  /* 0x0094381601007387 */ /* 0x0081e80000100a00 */
[----:B0-----:R-:W3:Y:S04]  /*96db0*/  LDL.64 R22, [R1+0x128] ;  /* 0x0001280001167983 */ /* 0x001ee80000100a00 */
[----:B---3--:R0:W-:Y:S04]  /*96dc0*/  STL.64 [R1+0x9450], R22 ;  /* 0x0094501601007387 */ /* 0x0081e80000100a00 */
[----:B0-----:R-:W3:Y:S04]  /*96dd0*/  LDL.64 R22, [R1+0x138] ;  /* 0x0001380001167983 */ /* 0x001ee80000100a00 */
[----:B---3--:R0:W-:Y:S04]  /*96de0*/  STL.64 [R1+0x9468], R22 ;  /* 0x0094681601007387 */ /* 0x0081e80000100a00 */
[----:B0-----:R-:W3:Y:S04]  /*96df0*/  LDL.64 R22, [R1+0x148] ;  /* 0x0001480001167983 */ /* 0x001ee80000100a00 */
        /* <DEDUP_REMOVED lines=28> */
[----:B------:R-:W-:Y:S04]  /*96fc0*/  STL [R1+0x9390], R12 ;  /* 0x0093900c01007387 */ /* 0x000fe80000100800 */
[----:B------:R-:W-:Y:S04]  /*96fd0*/  STL.64 [R1+0xa40], R4 ;  /* 0x000a400401007387 */ /* 0x000fe80000100a00 */
[----:B------:R0:W-:Y:S04]  /*96fe0*/  STL.64 [R1+0xa48], R6 ;  /* 0x000a480601007387 */ /* 0x0001e80000100a00 */
[----:B0-----:R-:W3:Y:S04]  /*96ff0*/  LDL.LU.64 R6, [R1+0x94a8] ;  /* 0x0094a80001067983 */ /* 0x001ee80000300a00 */
[----:B------:R-:W3:Y:S01]  /*97000*/  LDL.LU.64 R4, [R1+0x94a0] ;  /* 0x0094a00001047983 */ /* 0x000ee20000300a00 */
[----:B------:R-:W-:-:S02]  /*97010*/  IMAD.MOV.U32 R14, RZ, RZ, R2 ;  /* 0x000000ffff0e7224 */ /* 0x000fc400078e0002 */
[----:B------:R-:W-:-:S07]  /*97020*/  IMAD.MOV.U32 R15, RZ, RZ, R0 ;  /* 0x000000ffff0f7224 */ /* 0x000fce00078e0000 */
[----:B---3--:R-:W-:Y:S01]  /*97030*/  HMMA.16816.F32.BF16 R12, R16, R14, R4 ;  /* 0x0000000e100c723c */ /* 0x008fe20000041804 */
[----:B------:R-:W4:Y:S04]  /*97040*/  LDL.LU.64 R6, [R1+0x9498] ;  /* 0x0094980001067983 */ /* 0x000f280000300a00 */
[----:B------:R-:W4:-:S14]  /*97050*/  LDL.LU.64 R4, [R1+0x9490] ;  /* 0x0094900001047983 */ /* 0x000f1c0000300a00 */
        /* <DEDUP_REMOVED lines=63> */
[----:B0-----:R-:W3:Y:S04]  /*97450*/  LDL.LU.64 R22, [R1+0x9418] ;  /* 0x0094180001167983 */ /* 0x001ee80000300a00 */
[----:B----4-:R-:W-:Y:S01]  /*97460*/  STL.64 [R1+0x9400], R6 ;  /* 0x0094000601007387 */ /* 0x010fe20000100a00 */
[----:B------:R-:W-:-:S03]  /*97470*/  IMAD.MOV.U32 R9, RZ, RZ, R26 ;  /* 0x000000ffff097224 */ /* 0x000fc600078e001a */
[----:B------:R3:W-:Y:S04]  /*97480*/  STL.64 [R1+0x93f8], R4 ;  /* 0x0093f80401007387 */ /* 0x0007e80000100a00 */
[----:B------:R-:W2:Y:S01]  /*97490*/  LDL.LU.64 R26, [R1+0x8] ;  /* 0x00000800011a7983 */ /* 0x000ea20000300a00 */
[----:B---3--:R-:W-:Y:S03]  /*974a0*/  HMMA.16816.F32.BF16 R4, R16, R22, R12 ;  /* 0x000000161004723c */ /* 0x008fe6000004180c */
[----:B--2---:R-:W-:Y:S01]  /*974b0*/  STL.64 [R1+0x93c0], R26 ;  /* 0x0093c01a01007387 */ /* 0x004fe20000100a00 */
[----:B------:R-:W-:Y:S02]  /*974c0*/  IMAD.MOV.U32 R3, RZ, RZ, R22 ;  /* 0x000000ffff037224 */ /* 0x000fe400078e0016 */
[----:B------:R-:W-:-:S13]  /*974d0*/  IMAD.MOV.U32 R8, RZ, RZ, R23 ;  /* 0x000000ffff087224 */ /* 0x000fda00078e0017 */
        /* <DEDUP_REMOVED lines=13> */
[----:B------:R-:W3:Y:S04]  /*975b0*/  LDL.LU R24, [R1+0x280] ;  /* 0x0002800001187983 */ /* 0x000ee80000300800 */
[----:B------:R-:W3:Y:S04]  /*975c0*/  LDL.LU R25, [R1+0x284] ;  /* 0x0002840001197983 */ /* 0x000ee80000300800 */
[----:B------:R-:W4:Y:S04]  /*975d0*/  LDL.LU R26, [R1+0x288] ;  /* 0x00028800011a7983 */ /* 0x000f280000300800 */
[----:B------:R-:W4:Y:S04]  /*975e0*/  LDL.LU R27, [R1+0x28c] ;  /* 0x00028c00011b7983 */ /* 0x000f280000300800 */
[----:B----4-:R0:W-:Y:S04]  /*975f0*/  STL.64 [R1+0x93d0], R26 ;  /* 0x0093d01a01007387 */ /* 0x0101e80000100a00 */
[----:B---3--:R-:W-:Y:S04]  /*97600*/  STL.64 [R1+0x93c8], R24 ;  /* 0x0093c81801007387 */ /* 0x008fe80000100a00 */
[----:B0-----:R-:W3:Y:S04]  /*97610*/  LDL.LU.64 R26, [R1+0x28] ;  /* 0x00002800011a7983 */ /* 0x001ee80000300a00 */
        /* <DEDUP_REMOVED lines=30> */
[----:B------:R-:W2:Y:S01]  /*97800*/  LDL.LU.64 R4, [R1+0x93f8] ;  /* 0x0093f80001047983 */ /* 0x000ea20000300a00 */
[----:B----4-:R-:W-:Y:S03]  /*97810*/  HMMA.16816.F32.BF16 R16, R16, R6, R20 ;  /* 0x000000061010723c */ /* 0x010fe60000041814 */
[----:B------:R-:W2:Y:S04]  /*97820*/  LDL.LU.64 R22, [R1+0x93f0] ;  /* 0x0093f00001167983 */ /* 0x000ea80000300a00 */
[----:B------:R-:W2:-:S12]  /*97830*/  LDL.LU.64 R20, [R1+0x93e8] ;  /* 0x0093e80001147983 */ /* 0x000e980000300a00 */
[----:B------:R-:W-:Y:S04]  /*97840*/  STL.64 [R1+0x310], R16 ;  /* 0x0003101001007387 */ /* 0x000fe80000100a00 */
[----:B------:R0:W-:Y:S04]  /*97850*/  STL.64 [R1+0x318], R18 ;  /* 0x0003181201007387 */ /* 0x0001e80000100a00 */
[----:B0-----:R-:W4:Y:S04]  /*97860*/  LDL.LU.64 R18, [R1+0x18] ;  /* 0x0000180001127983 */ /* 0x001f280000300a00 */
[----:B------:R0:W-:Y:S02]  /*97870*/  STL.64 [R1+0x9260], R6 ;  /* 0x0092600601007387 */ /* 0x0001e40000100a00 */
[----:B0-----:R-:W-:-:S02]  /*97880*/  IMAD.MOV.U32 R7, RZ, RZ, R26 ;  /* 0x000000ffff077224 */ /* 0x001fc400078e001a */
[----:B------:R-:W-:Y:S01]  /*97890*/  IMAD.MOV.U32 R6, RZ, RZ, R27 ;  /* 0x000000ffff067224 */ /* 0x000fe200078e001b */
[----:B--2---:R-:W-:-:S15]  /*978a0*/  HMMA.16816.F32.BF16 R12, R20, R26, R12 ;  /* 0x0000001a140c723c */ /* 0x004fde000004180c */
[----:B------:R-:W-:-:S04]  /*978b0*/  NOP ;  /* 0x0000000000007918 */ /* 0x000fc80000000000 */
[----:B------:R-:W-:Y:S04]  /*978c0*/  STL.64 [R1+0x290], R12 ;  /* 0x0002900c01007387 */ /* 0x000fe80000100a00 */
[----:B------:R0:W-:Y:S04]  /*978d0*/  STL.64 [R1+0x298], R14 ;  /* 0x0002980e01007387 */ /* 0x0001e80000100a00 */
[----:B0-----:R-:W2:Y:S04]  /*978e0*/  LDL.LU.64 R14, [R1+0x93e0] ;  /* 0x0093e000010e7983 */ /* 0x001ea80000300a00 */
[----:B------:R-:W2:Y:S04]  /*978f0*/  LDL.LU.64 R12, [R1+0x93d8] ;  /* 0x0093d800010c7983 */ /* 0x000ea80000300a00 */
[----:B------:R-:W4:Y:S04]  /*97900*/  LDL.LU.64 R26, [R1+0x93d0] ;  /* 0x0093d000011a7983 */ /* 0x000f280000300a00 */
[----:B------:R-:W4:Y:S04]  /*97910*/  LDL.LU.64 R24, [R1+0x93c8] ;  /* 0x0093c80001187983 */ /* 0x000f280000300a00 */
[----:B------:R0:W-:Y:S04]  /*97920*/  STL.64 [R1+0x9360], R6 ;  /* 0x0093600601007387 */ /* 0x0001e80000100a00 */
[----:B------:R1:W-:Y:S04]  /*97930*/  STL.64 [R1+0x9358], R4 ;  /* 0x0093580401007387 */ /* 0x0003e80000100a00 */
[----:B0-----:R-:W2:Y:S01]  /*97940*/  LDL.LU.64 R6, [R1+0x38] ;  /* 0x0000380001067983 */ /* 0x001ea20000300a00 */
[C---:B----4-:R-:W-:Y:S03]  /*97950*/  HMMA.16816.F32.BF16 R24, R20.reuse, R18, R24 ;  /* 0x000000121418723c */ /* 0x050fe60000041818 */
[----:B--2---:R0:W-:Y:S04]  /*97960*/  STL.64 [R1+0x9378], R6 ;  /* 0x0093780601007387 */ /* 0x0041e80000100a00 */
[----:B-1----:R-:W2:Y:S04]  /*97970*/  LDL.LU R4, [R1+0x240] ;  /* 0x0002400001047983 */ /* 0x002ea80000300800 */
[----:B------:R-:W2:Y:S04]  /*97980*/  LDL.LU R5, [R1+0x244] ;  /* 0x0002440001057983 */ /* 0x000ea80000300800 */
[----:B0-----:R-:W2:Y:S04]  /*97990*/  LDL.LU R6, [R1+0x248] ;  /* 0x0002480001067983 */ /* 0x001ea80000300800 */
[----:B------:R-:W2:Y:S04]  /*979a0*/  LDL.LU R7, [R1+0x24c] ;  /* 0x00024c0001077983 */ /* 0x000ea80000300800 */
[----:B------:R-:W-:Y:S04]  /*979b0*/  STL.64 [R1+0x280], R24 ;  /* 0x0002801801007387 */ /* 0x000fe80000100a00 */
[----:B------:R0:W-:Y:S04]  /*979c0*/  STL.64 [R1+0x288], R26 ;  /* 0x0002881a01007387 */ /* 0x0001e80000100a00 */
[----:B0-----:R-:W4:Y:S01]  /*979d0*/  LDL.LU.64 R26, [R1+0x93c0] ;  /* 0x0093c000011a7983 */ /* 0x001f220000300a00 */
[----:B------:R-:W-:Y:S01]  /*979e0*/  IMAD.MOV.U32 R2, RZ, RZ, R18 ;  /* 0x000000ffff027224 */ /* 0x000fe200078e0012 */
        /* <DEDUP_REMOVED lines=9> */
[----:B------:R-:W2:Y:S04]  /*97a80*/  LDL.LU.64 R24, [R1+0x93a0] ;  /* 0x0093a00001187983 */ /* 0x000ea80000300a00 */
[----:B------:R-:W-:Y:S04]  /*97a90*/  STL.64 [R1+0x9370], R18 ;  /* 0x0093701201007387 */ /* 0x000fe80000100a00 */
[----:B------:R0:W-:Y:S04]  /*97aa0*/  STL [R1+0x9368], R17 ;  /* 0x0093681101007387 */ /* 0x0001e80000100800 */
[----:B------:R-:W2:Y:S04]  /*97ab0*/  LDL.LU R16, [R1+0x230] ;  /* 0x0002300001107983 */ /* 0x000ea80000300800 */
[----:B0-----:R-:W2:Y:S04]  /*97ac0*/  LDL.LU R17, [R1+0x234] ;  /* 0x0002340001117983 */ /* 0x001ea80000300800 */
[----:B------:R-:W2:Y:S04]  /*97ad0*/  LDL.LU R18, [R1+0x238] ;  /* 0x0002380001127983 */ /* 0x000ea80000300800 */
[----:B------:R-:W2:Y:S01]  /*97ae0*/  LDL.LU R19, [R1+0x23c] ;  /* 0x00023c0001137983 */ /* 0x000ea20000300800 */
[----:B----4-:R-:W-:-:S15]  /*97af0*/  HMMA.16816.F32.BF16 R12, R20, R26, R12 ;  /* 0x0000001a140c723c */ /* 0x010fde000004180c */
[----:B------:R-:W-:-:S04]  /*97b00*/  NOP ;  /* 0x0000000000007918 */ /* 0x000fc80000000000 */
[----:B------:R-:W-:Y:S04]  /*97b10*/  STL.64 [R1+0x260], R12 ;  /* 0x0002600c01007387 */ /* 0x000fe80000100a00 */
[----:B------:R0:W-:Y:S04]  /*97b20*/  STL.64 [R1+0x268], R14 ;  /* 0x0002680e01007387 */ /* 0x0001e80000100a00 */
[----:B0-----:R-:W3:Y:S04]  /*97b30*/  LDL.LU.64 R14, [R1+0x9398] ;  /* 0x00939800010e7983 */ /* 0x001ee80000300a00 */
[----:B------:R-:W4:Y:S04]  /*97b40*/  LDL.LU R12, [R1+0x9390] ;  /* 0x00939000010c7983 */ /* 0x000f280000300800 */
[----:B------:R-:W-:Y:S01]  /*97b50*/  STL.64 [R1+0x9220], R26 ;  /* 0x0092201a01007387 */ /* 0x000fe20000100a00 */
[----:B---3--:R-:W-:-:S15]  /*97b60*/  HMMA.16816.F32.BF16 R8, R20, R14, R8 ;  /* 0x0000000e1408723c */ /* 0x008fde0000041808 */
[----:B------:R-:W-:-:S04]  /*97b70*/  NOP ;  /* 0x0000000000007918 */ /* 0x000fc80000000000 */
        /* <DEDUP_REMOVED lines=9> */
[----:B------:R-:W-:Y:S01]  /*97c10*/  STL.64 [R1+0x9258], R10 ;  /* 0x0092580a01007387 */ /* 0x000fe20000100a00 */
        /* <DEDUP_REMOVED lines=8> */
[----:B------:R-:W3:Y:S04]  /*97ca0*/  LDL.LU.64 R6, [R1+0x9360] ;  /* 0x0093600001067983 */ /* 0x000ee80000300a00 */
[----:B------:R-:W3:Y:S04]  /*97cb0*/  LDL.LU.64 R4, [R1+0x9358] ;  /* 0x0093580001047983 */ /* 0x000ee80000300a00 */
[----:B------:R-:W-:Y:S04]  /*97cc0*/  STL.64 [R1+0x91f8], R14 ;  /* 0x0091f80e01007387 */ /* 0x000fe80000100a00 */
[----:B----4-:R0:W-:Y:S04]  /*97cd0*/  STL.64 [R1+0x91f0], R12 ;  /* 0x0091f00c01007387 */ /* 0x0101e80000100a00 */
[----:B0-----:R-:W4:Y:S04]  /*97ce0*/  LDL.LU R12, [R1+0x60] ;  /* 0x00006000010c7983 */ /* 0x001f280000300800 */
[----:B------:R-:W4:Y:S04]  /*97cf0*/  LDL.LU R13, [R1+0x64] ;  /* 0x00006400010d7983 */ /* 0x000f280000300800 */
[----:B------:R-:W4:Y:S04]  /*97d00*/  LDL.LU R14, [R1+0x68] ;  /* 0x00006800010e7983 */ /* 0x000f280000300800 */
[----:B------:R-:W4:Y:S01]  /*97d10*/  LDL.LU R15, [R1+0x6c] ;  /* 0x00006c00010f7983 */ /* 0x000f220000300800 */
[----:B------:R-:W-:-:S03]  /*97d20*/  IMAD.MOV.U32 R26, RZ, RZ, R2 ;  /* 0x000000ffff1a7224 */ /* 0x000fc600078e0002 */
[----:B------:R-:W4:Y:S01]  /*97d30*/  LDL.LU R2, [R1+0x9350] ;  /* 0x0093500001027983 */ /* 0x000f220000300800 */
[----:B--2---:R-:W-:-:S05]  /*97d40*/  IMAD.MOV.U32 R27, RZ, RZ, R19 ;  /* 0x000000ffff1b7224 */ /* 0x004fca00078e0013 */
[----:B------:R3:W-:Y:S02]  /*97d50*/  STL.64 [R1+0x9230], R26 ;  /* 0x0092301a01007387 */ /* 0x0007e40000100a00 */
[----:B---3--:R-:W-:Y:S02]  /*97d60*/  IMAD.MOV.U32 R26, RZ, RZ, R7 ;  /* 0x000000ffff1a7224 */ /* 0x008fe400078e0007 */
[----:B------:R-:W-:Y:S02]  /*97d70*/  IMAD.MOV.U32 R27, RZ, RZ, R6 ;  /* 0x000000ffff1b7224 */ /* 0x000fe400078e0006 */
[----:B------:R-:W-:Y:S01]  /*97d80*/  IMAD.MOV.U32 R6, RZ, RZ, R0 ;  /* 0x000000ffff067224 */ /* 0x000fe200078e0000 */
[----:B----4-:R-:W-:Y:S04]  /*97d90*/  STL.64 [R1+0x9208], R14 ;  /* 0x0092080e01007387 */ /* 0x010fe80000100a00 */
[----:B------:R-:W-:Y:S01]  /*97da0*/  STL.64 [R1+0x9200], R12 ;  /* 0x0092000c01007387 */ /* 0x000fe20000100a00 */
[----:B------:R-:W-:-:S03]  /*97db0*/  IMAD.MOV.U32 R7, RZ, RZ, R28 ;  /* 0x000000ffff077224 */ /* 0x000fc600078e001c */
[----:B------:R-:W-:Y:S04]  /*97dc0*/  STL.64 [R1+0x9270], R26 ;  /* 0x0092701a01007387 */ /* 0x000fe80000100a00 */
[----:B------:R0:W-:Y:S04]  /*97dd0*/  STL.64 [R1+0x9268], R24 ;  /* 0x0092681801007387 */ /* 0x0001e80000100a00 */
[----:B------:R-:W2:Y:S04]  /*97de0*/  LDL.LU R0, [R1+0x934c] ;  /* 0x00934c0001007983 */ /* 0x000ea80000300800 */
[----:B------:R-:W3:Y:S04]  /*97df0*/  LDL.LU R28, [R1+0x9348] ;  /* 0x00934800011c7983 */ /* 0x000ee80000300800 */
[----:B------:R1:W-:Y:S04]  /*97e00*/  STL.64 [R1+0x9278], R6 ;  /* 0x0092780601007387 */ /* 0x0003e80000100a00 */
[----:B0-----:R-:W4:Y:S04]  /*97e10*/  LDL.LU R24, [R1+0x1b0] ;  /* 0x0001b00001187983 */ /* 0x001f280000300800 */
[----:B------:R-:W4:Y:S04]  /*97e20*/  LDL.LU R25, [R1+0x1b4] ;  /* 0x0001b40001197983 */ /* 0x000f280000300800 */
[----:B------:R-:W2:Y:S04]  /*97e30*/  LDL.LU R26, [R1+0x1b8] ;  /* 0x0001b800011a7983 */ /* 0x000ea80000300800 */
[----:B------:R-:W2:Y:S01]  /*97e40*/  LDL.LU R27, [R1+0x1bc] ;  /* 0x0001bc00011b7983 */ /* 0x000ea20000300800 */
[----:B-1----:R-:W-:-:S02]  /*97e50*/  IMAD.MOV.U32 R6, RZ, RZ, R3 ;  /* 0x000000ffff067224 */ /* 0x002fc400078e0003 */
        /* <DEDUP_REMOVED lines=13> */
[----:B------:R0:W-:Y:S04]  /*97f30*/  STL.64 [R1+0x9298], R24 ;  /* 0x0092981801007387 */ /* 0x0001e80000100a00 */
[----:B------:R-:W2:Y:S04]  /*97f40*/  LDL.LU R9, [R1+0x933c] ;  /* 0x00933c0001097983 */ /* 0x000ea80000300800 */
[----:B------:R-:W2:Y:S04]  /*97f50*/  LDL.LU R4, [R1+0x9338] ;  /* 0x0093380001047983 */ /* 0x000ea80000300800 */
        /* <DEDUP_REMOVED lines=22> */
[----:B---3--:R-:W-:Y:S01]  /*980c0*/  IMAD.MOV.U32 R7, RZ, RZ, R28 ;  /* 0x000000ffff077224 */ /* 0x008fe200078e001c */
        /* <DEDUP_REMOVED lines=10> */
[----:B----4-:R-:W-:-:S05]  /*98170*/  IMAD.MOV.U32 R7, RZ, RZ, R8 ;  /* 0x000000ffff077224 */ /* 0x010fca00078e0008 */
        /* <DEDUP_REMOVED lines=21> */
[----:B------:R-:W4:Y:S04]  /*982d0*/  LDL.LU R8, [R1+0xa0] ;  /* 0x0000a00001087983 */ /* 0x000f280000300800 */
[----:B------:R-:W4:Y:S04]  /*982e0*/  LDL.LU R9, [R1+0xa4] ;  /* 0x0000a40001097983 */ /* 0x000f280000300800 */
[----:B------:R-:W4:Y:S04]  /*982f0*/  LDL.LU R10, [R1+0xa8] ;  /* 0x0000a800010a7983 */ /* 0x000f280000300800 */
[----:B------:R-:W4:Y:S04]  /*98300*/  LDL.LU R11, [R1+0xac] ;  /* 0x0000ac00010b7983 */ /* 0x000f280000300800 */
        /* <DEDUP_REMOVED lines=13> */
[----:B------:R0:W-:Y:S04]  /*983e0*/  STL [R1+0x91e8], R16 ;  /* 0x0091e81001007387 */ /* 0x0001e80000100800 */
[----:B0-----:R-:W2:Y:S04]  /*983f0*/  LDL.LU R16, [R1+0x50] ;  /* 0x0000500001107983 */ /* 0x001ea80000300800 */
[----:B------:R-:W2:Y:S04]  /*98400*/  LDL.LU R17, [R1+0x54] ;  /* 0x0000540001117983 */ /* 0x000ea80000300800 */
[----:B------:R-:W2:Y:S04]  /*98410*/  LDL.LU R18, [R1+0x58] ;  /* 0x0000580001127983 */ /* 0x000ea80000300800 */
[----:B------:R-:W2:Y:S01]  /*98420*/  LDL.LU R19, [R1+0x5c] ;  /* 0x00005c0001137983 */ /* 0x000ea20000300800 */
[C---:B------:R-:W-:Y:S03]  /*98430*/  HMMA.16816.F32.BF16 R4, R20.reuse, R6, R24 ;  /* 0x000000061404723c */ /* 0x040fe60000041818 */
[----:B--2---:R-:W-:Y:S04]  /*98440*/  STL.64 [R1+0x9218], R18 ;  /* 0x0092181201007387 */ /* 0x004fe80000100a00 */
        /* <DEDUP_REMOVED lines=51> */
[----:B0-----:R-:W4:Y:S02]  /*98780*/  LDL.LU.64 R6, [R1+0x9260] ;  /* 0x0092600001067983 */ /* 0x001f240000300a00 */
[----:B----4-:R-:W-:Y:S02]  /*98790*/  HMMA.16816.F32.BF16 R20, R20, R6, R8 ;  /* 0x000000061414723c */ /* 0x010fe40000041808 */
[----:B------:R-:W4:Y:S01]  /*987a0*/  LDL.LU.64 R10, [R1+0x9258] ;  /* 0x00925800010a7983 */ /* 0x000f220000300a00 */
[----:B------:R-:W-:-:S02]  /*987b0*/  IMAD.MOV.U32 R8, RZ, RZ, R6 ;  /* 0x000000ffff087224 */ /* 0x000fc400078e0006 */
[----:B------:R-:W-:-:S14]  /*987c0*/  IMAD.MOV.U32 R9, RZ, RZ, R7 ;  /* 0x000000ffff097224 */ /* 0x000fdc00078e0007 */
[----:B------:R0:W-:Y:S04]  /*987d0*/  STL.64 [R1+0xa0], R20 ;  /* 0x0000a01401007387 */ /* 0x0001e80000100a00 */
[----:B------:R2:W-:Y:S04]  /*987e0*/  STL.64 [R1+0xa8], R22 ;  /* 0x0000a81601007387 */ /* 0x0005e80000100a00 */
[----:B------:R-:W3:Y:S04]  /*987f0*/  LDL.LU.64 R6, [R1+0x9250] ;  /* 0x0092500001067983 */ /* 0x000ee80000300a00 */
[----:B------:R-:W3:Y:S04]  /*98800*/  LDL.LU.64 R4, [R1+0x9248] ;  /* 0x0092480001047983 */ /* 0x000ee80000300a00 */
[----:B0-----:R-:W4:Y:S01]  /*98810*/  LDL.LU R20, [R1+0x40] ;  /* 0x0000400001147983 */ /* 0x001f220000300800 */
[----:B--2---:R-:W-:-:S02]  /*98820*/  IMAD.MOV.U32 R22, RZ, RZ, R25 ;  /* 0x000000ffff167224 */ /* 0x004fc400078e0019 */
[----:B------:R-:W-:Y:S02]  /*98830*/  IMAD.MOV.U32 R23, RZ, RZ, R24 ;  /* 0x000000ffff177224 */ /* 0x000fe400078e0018 */
[----:B---3--:R-:W-:Y:S01]  /*98840*/  HMMA.16816.F32.BF16 R24, R4, R26, R12 ;  /* 0x0000001a0418723c */ /* 0x008fe2000004180c */
[----:B------:R-:W2:Y:S04]  /*98850*/  LDL.LU.64 R14, [R1+0x9240] ;  /* 0x00924000010e7983 */ /* 0x000ea80000300a00 */
[----:B------:R-:W2:-:S14]  /*98860*/  LDL.LU.64 R12, [R1+0x9238] ;  /* 0x00923800010c7983 */ /* 0x000e9c0000300a00 */
        /* <DEDUP_REMOVED lines=8> */
[----:B0-----:R-:W3:Y:S01]  /*988f0*/  LDL.LU.64 R26, [R1+0x9220] ;  /* 0x00922000011a7983 */ /* 0x001ee20000300a00 */
[----:B--2---:R-:W-:Y:S03]  /*98900*/  HMMA.16816.F32.BF16 R12, R4, R14, R16 ;  /* 0x0000000e040c723c */ /* 0x004fe60000041810 */
[----:B------:R-:W2:Y:S04]  /*98910*/  LDL.LU.64 R18, [R1+0x9218] ;  /* 0x0092180001127983 */ /* 0x000ea80000300a00 */
[----:B------:R-:W2:-:S12]  /*98920*/  LDL.LU.64 R16, [R1+0x9210] ;  /* 0x0092100001107983 */ /* 0x000e980000300a00 */
        /* <DEDUP_REMOVED lines=9> */
[----:B------:R-:W3:Y:S01]  /*989c0*/  LDL.LU.64 R12, [R1+0x91f0] ;  /* 0x0091f000010c7983 */ /* 0x000ee20000300a00 */
[----:B------:R-:W0:Y:S01]  /*989d0*/  S2R R25, SR_TID.X ;  /* 0x0000000000197919 */ /* 0x000e220000002100 */
[----:B------:R-:W-:-:S07]  /*989e0*/  IMAD.MOV.U32 R21, RZ, RZ, R28 ;  /* 0x000000ffff157224 */ /* 0x000fce00078e001c */
[----:B----4-:R-:W-:Y:S01]  /*989f0*/  HMMA.16816.F32.BF16 R20, R4, R10, R20 ;  /* 0x0000000a0414723c */ /* 0x010fe20000041814 */
[C---:B0-----:R-:W-:Y:S01]  /*98a00*/  LOP3.LUT R11, R25.reuse, 0x7, RZ, 0xc0, !PT ;  /* 0x00000007190b7812 */ /* 0x041fe200078ec0ff */
[----:B------:R-:W-:-:S04]  /*98a10*/  IMAD.SHL.U32 R28, R25, 0x2, RZ ;  /* 0x00000002191c7824 */ /* 0x000fc800078e00ff */
[----:B------:R-:W-:-:S05]  /*98a20*/  IMAD R11, R11, 0x110, RZ ;  /* 0x000001100b0b7824 */ /* 0x000fca00078e02ff */
[----:B------:R-:W-:-:S05]  /*98a30*/  LOP3.LUT R11, R11, 0x30, R28, 0x78, !PT ;  /* 0x000000300b0b7812 */ /* 0x000fca00078e781c */
[----:B------:R-:W-:Y:S01]  /*98a40*/  LDSM.16.M88.4 R24, [R11+UR5+0x20080] ;  /* 0x020080050b18783b */ /* 0x000fe20008000200 */
[----:B--2---:R-:W-:-:S15]  /*98a50*/  HMMA.16816.F32.BF16 R16, R4, R14, R16 ;  /* 0x0000000e0410723c */ /* 0x004fde0000041810 */
[----:B------:R-:W-:-:S04]  /*98a60*/  NOP ;  /* 0x0000000000007918 */ /* 0x000fc80000000000 */
[----:B------:R0:W-:Y:S04]  /*98a70*/  STL.64 [R1+0x50], R16 ;  /* 0x0000501001007387 */ /* 0x0001e80000100a00 */
[----:B------:R-:W-:Y:S04]  /*98a80*/  STL.64 [R1+0x58], R18 ;  /* 0x0000581201007387 */ /* 0x000fe80000100a00 */
[----:B0-----:R-:W2:Y:S04]  /*98a90*/  LDL.LU R16, [R1+0x91e8] ;  /* 0x0091e80001107983 */ /* 0x001ea80000300800 */
[----:B------:R-:W-:Y:S04]  /*98aa0*/  STL.64 [R1+0x40], R20 ;  /* 0x0000401401007387 */ /* 0x000fe80000100a00 */
[----:B------:R-:W-:Y:S04]  /*98ab0*/  STL.64 [R1+0x48], R22 ;  /* 0x0000481601007387 */ /* 0x000fe80000100a00 */
[----:B------:R-:W0:Y:S04]  /*98ac0*/  LDSM.16.MT88.4 R20, [R29+UR5+0x10000] ;  /* 0x010000051d14783b */ /* 0x000e280008004200 */
[----:B0-----:R-:W-:Y:S04]  /*98ad0*/  STL.64 [R1+0x9120], R22 ;  /* 0x0091201601007387 */ /* 0x001fe80000100a00 */
[----:B------:R-:W-:Y:S04]  /*98ae0*/  STL.64 [R1+0x9118], R20 ;  /* 0x0091181401007387 */ /* 0x000fe80000100a00 */
[----:B------:R-:W0:Y:S04]  /*98af0*/  LDSM.16.M88.4 R20, [R11+UR5+0x20880] ;  /* 0x020880050b14783b */ /* 0x000e280008000200 */
[----:B------:R-:W-:Y:S04]  /*98b00*/  STL.64 [R1+0x20], R24 ;  /* 0x0000201801007387 */ /* 0x000fe80000100a00 */
[----:B------:R-:W-:Y:S04]  /*98b10*/  STL.64 [R1+0x28], R26 ;  /* 0x0000281a01007387 */ /* 0x000fe80000100a00 */
[----:B------:R-:W1:Y:S04]  /*98b20*/  LDSM.16.M88.4 R24, [R11+UR5+0x21080] ;  /* 0x021080050b18783b */ /* 0x000e680008000200 */
[----:B0-----:R0:W-:Y:S04]  /*98b30*/  STL.64 [R1+0x10], R20 ;  /* 0x0000101401007387 */ /* 0x0011e80000100a00 */
[----:B------:R-:W-:Y:S04]  /*98b40*/  STL.64 [R1+0x18], R22 ;  /* 0x0000181601007387 */ /* 0x000fe80000100a00 */
[----:B-1----:R-:W-:Y:S04]  /*98b50*/  STL.64 [R1], R24 ;  /* 0x0000001801007387 */ /* 0x002fe80000100a00 */
[----:B------:R-:W-:Y:S01]  /*98b60*/  STL.64 [R1+0x8], R26 ;  /* 0x0000081a01007387 */ /* 0x000fe20000100a00 */
[----:B0-----:R-:W-:-:S02]  /*98b70*/  IMAD.MOV.U32 R21, RZ, RZ, R24 ;  /* 0x000000ffff157224 */ /* 0x001fc400078e0018 */
[----:B------:R-:W-:Y:S02]  /*98b80*/  IMAD.MOV.U32 R20, RZ, RZ, R25 ;  /* 0x000000ffff147224 */ /* 0x000fe400078e0019 */
[----:B------:R-:W0:Y:S04]  /*98b90*/  LDSM.16.M88.4 R24, [R11+UR5+0x21880] ;  /* 0x021880050b18783b */ /* 0x000e280008000200 */
[----:B0-----:R-:W-:Y:S04]  /*98ba0*/  STL [R1+0x8530], R26 ;  /* 0x0085301a01007387 */ /* 0x001fe80000100800 */
[----:B------:R3:W-:Y:S04]  /*98bb0*/  STL [R1+0x844c], R27 ;  /* 0x00844c1b01007387 */ /* 0x0007e80000100800 */
[----:B------:R-:W-:Y:S01]  /*98bc0*/  STL.64 [R1+0x90e0], R24 ;  /* 0x0090e01801007387 */ /* 0x000fe20000100a00 */
[----:B---3--:R-:W-:-:S02]  /*98bd0*/  IMAD.MOV.U32 R27, RZ, RZ, R13 ;  /* 0x000000ffff1b7224 */ /* 0x008fc400078e000d */
[----:B--2---:R-:W-:Y:S02]  /*98be0*/  IMAD.MOV.U32 R26, RZ, RZ, R16 ;  /* 0x000000ffff1a7224 */ /* 0x004fe400078e0010 */
[----:B------:R-:W0:Y:S04]  /*98bf0*/  LDSM.16.M88.4 R16, [R11+UR5+0x22080] ;  /* 0x022080050b10783b */ /* 0x000e280008000200 */
[----:B0-----:R0:W-:Y:S04]  /*98c00*/  STL [R1+0x7e68], R18 ;  /* 0x007e681201007387 */ /* 0x0011e80000100800 */
[----:B------:R1:W-:Y:S04]  /*98c10*/  STL [R1+0x7e64], R19 ;  /* 0x007e641301007387 */ /* 0x0003e80000100800 */
[----:B------:R2:W-:Y:S01]  /*98c20*/  STL.64 [R1+0x90d8], R16 ;  /* 0x0090d81001007387 */ /* 0x0005e20000100a00 */
[----:B0-----:R-:W-:-:S02]  /*98c30*/  IMAD.MOV.U32 R18, RZ, RZ, R2 ;  /* 0x000000ffff127224 */ /* 0x001fc400078e0002 */
[----:B-1----:R-:W-:Y:S02]  /*98c40*/  IMAD.MOV.U32 R19, RZ, RZ, R0 ;  /* 0x000000ffff137224 */ /* 0x002fe400078e0000 */
[----:B--2---:R-:W-:Y:S02]  /*98c50*/  IMAD.MOV.U32 R16, RZ, RZ, R12 ;  /* 0x000000ffff107224 */ /* 0x004fe400078e000c */
[----:B------:R-:W-:Y:S01]  /*98c60*/  IMAD.MOV.U32 R17, RZ, RZ, R3 ;  /* 0x000000ffff117224 */ /* 0x000fe200078e0003 */
[----:B------:R-:W0:Y:S06]  /*98c70*/  LDSM.16.M88.4 R12, [R11+UR5+0x22880] ;  /* 0x022880050b0c783b */ /* 0x000e2c0008000200 */
[----:B------:R-:W-:Y:S01]  /*98c80*/  HMMA.16816.F32.BF16 R24, R4, R26, R16 ;  /* 0x0000001a0418723c */ /* 0x000fe20000041810 */
[----:B------:R-:W1:-:S15]  /*98c90*/  LDSM.16.M88.4 R16, [R11+UR5+0x23080] ;  /* 0x023080050b10783b */ /* 0x000e5e0008000200 */
[----:B------:R-:W-:-:S03]  /*98ca0*/  NOP ;  /* 0x0000000000007918 */ /* 0x000fc60000000000 */
[----:B------:R-:W-:Y:S02]  /*98cb0*/  IMAD.MOV.U32 R0, RZ, RZ, R27 ;  /* 0x000000ffff007224 */ /* 0x000fe400078e001b */
[----:B------:R-:W-:Y:S02]  /*98cc0*/  IMAD.MOV.U32 R2, RZ, RZ, R26 ;  /* 0x000000ffff027224 */ /* 0x000fe400078e001a */
[----:B------:R-:W-:Y:S02]  /*98cd0*/  IMAD.MOV.U32 R3, RZ, RZ, R25 ;  /* 0x000000ffff037224 */ /* 0x000fe400078e0019 */
[----:B------:R-:W-:Y:S01]  /*98ce0*/  IMAD.MOV.U32 R28, RZ, RZ, R24 ;  /* 0x000000ffff1c7224 */ /* 0x000fe200078e0018 */
[----:B0-----:R-:W-:Y:S04]  /*98cf0*/  STL [R1+0x7e6c], R14 ;  /* 0x007e6c0e01007387 */ /* 0x001fe80000100800 */
[----:B------:R-:W-:Y:S04]  /*98d00*/  STL [R1+0x7e60], R15 ;  /* 0x007e600f01007387 */ /* 0x000fe80000100800 */
[----:B------:R-:W-:Y:S04]  /*98d10*/  STL [R1+0x80ac], R0 ;  /* 0x0080ac0001007387 */ /* 0x000fe80000100800 */
[----:B------:R-:W-:Y:S04]  /*98d20*/  STL [R1+0x80a8], R2 ;  /* 0x0080a80201007387 */ /* 0x000fe80000100800 */
[----:B------:R-:W-:Y:S04]  /*98d30*/  STL [R1+0x80a4], R3 ;  /* 0x0080a40301007387 */ /* 0x000fe80000100800 */
[----:B------:R-:W-:Y:S04]  /*98d40*/  STL [R1+0x80a0], R28 ;  /* 0x0080a01c01007387 */ /* 0x000fe80000100800 */
[----:B-1----:R-:W-:Y:S01]  /*98d50*/  STL.64 [R1+0x30], R16 ;  /* 0x0000301001007387 */ /* 0x002fe20000100a00 */
[----:B------:R-:W-:-:S03]  /*98d60*/  IMAD.MOV.U32 R27, RZ, RZ, R16 ;  /* 0x000000ffff1b7224 */ /* 0x000fc600078e0010 */
[----:B------:R-:W-:Y:S01]  /*98d70*/  STL.64 [R1+0x38], R18 ;  /* 0x0000381201007387 */ /* 0x000fe20000100a00 */
[----:B------:R-:W-:-:S03]  /*98d80*/  IMAD.MOV.U32 R26, RZ, RZ, R17 ;  /* 0x000000ffff1a7224 */ /* 0x000fc600078e0011 */
[----:B------:R-:W0:Y:S04]  /*98d90*/  LDSM.16.M88.4 R16, [R11+UR5+0x23880] ;  /* 0x023880050b10783b */ /* 0x000e280008000200 */
[----:B------:R-:W-:Y:S04]  /*98da0*/  STL.64 [R1+0x9148], R26 ;  /* 0x0091481a01007387 */ /* 0x000fe80000100a00 */
[----:B------:R-:W1:Y:S04]  /*98db0*/  LDSM.16.M88.4 R24, [R11+UR5+0x24080] ;  /* 0x024080050b18783b */ /* 0x000e680008000200 */
[----:B0-----:R-:W-:Y:S04]  /*98dc0*/  STL.64 [R1+0x1e0], R16 ;  /* 0x0001e01001007387 */ /* 0x001fe80000100a00 */
[----:B------:R-:W-:Y:S04]  /*98dd0*/  STL.64 [R1+0x1e8], R18 ;  /* 0x0001e81201007387 */ /* 0x000fe80000100a00 */
[----:B------:R-:W0:Y:S04]  /*98de0*/  LDSM.16.M88.4 R16, [R11+UR5+0x24880] ;  /* 0x024880050b10783b */ /* 0x000e280008000200 */
[----:B-1----:R-:W-:Y:S04]  /*98df0*/  STL.64 [R1+0x1d0], R24 ;  /* 0x0001d01801007387 */ /* 0x002fe80000100a00 */
[----:B------:R-:W-:Y:S04]  /*98e00*/  STL.64 [R1+0x1d8], R26 ;  /* 0x0001d81a01007387 */ /* 0x000fe80000100a00 */
[----:B------:R-:W-:Y:S01]  /*98e10*/  LDSM.16.M88.4 R24, [R11+UR5+0x26080] ;  /* 0x026080050b18783b */ /* 0x000fe20008000200 */
[----:B0-----:R-:W-:-:S02]  /*98e20*/  IMAD.MOV.U32 R15, RZ, RZ, R16 ;  /* 0x000000ffff0f7224 */ /* 0x001fc400078e0010 */
[----:B------:R-:W-:Y:S01]  /*98e30*/  IMAD.MOV.U32 R14, RZ, RZ, R17 ;  /* 0x000000ffff0e7224 */ /* 0x000fe200078e0011 */
[----:B------:R-:W-:Y:S04]  /*98e40*/  STL.64 [R1+0x1c0], R16 ;  /* 0x0001c01001007387 */ /* 0x000fe80000100a00 */
        /* <DEDUP_REMOVED lines=11> */
[----:B------:R-:W-:Y:S04]  /*98f00*/  STL.64 [R1+0x190], R24 ;  /* 0x0001901801007387 */ /* 0x000fe80000100a00 */
[----:B------:R-:W-:Y:S04]  /*98f10*/  STL.64 [R1+0x198], R26 ;  /* 0x0001981a01007387 */ /* 0x000fe80000100a00 */
[----:B0-----:R-:W-:Y:S04]  /*98f20*/  STL.64 [R1+0x180], R16 ;  /* 0x0001801001007387 */ /* 0x001fe80000100a00 */
[----:B------:R-:W-:Y:S01]  /*98f30*/  STL.64 [R1+0x188], R18 ;  /* 0x0001881201007387 */ /* 0x000fe20000100a00 */
[----:B-1----:R-:W-:-:S03]  /*98f40*/  IMAD.MOV.U32 R2, RZ, RZ, R12 ;  /* 0x000000ffff027224 */ /* 0x002fc600078e000c */
[----:B------:R-:W-:Y:S04]  /*98f50*/  STL.64 [R1+0x170], R12 ;  /* 0x0001700c01007387 */ /* 0x000fe80000100a00 */
[----:B------:R-:W-:Y:S01]  /*98f60*/  STL.64 [R1+0x178], R14 ;  /* 0x0001780e01007387 */ /* 0x000fe20000100a00 */
[----:B------:R-:W-:-:S03]  /*98f70*/  IMAD.MOV.U32 R0, RZ, RZ, R13 ;  /* 0x000000ffff007224 */ /* 0x000fc600078e000d */
[----:B------:R-:W0:Y:S04]  /*98f80*/  LDSM.16.M88.4 R12, [R11+UR5+0x27880] ;  /* 0x027880050b0c783b */ /* 0x000e280008000200 */
[----:B0-----:R-:W-:Y:S04]  /*98f90*/  STL.64 [R1+0x160], R12 ;  /* 0x0001600c01007387 */ /* 0x001fe80000100a00 */
[----:B------:R-:W-:Y:S04]  /*98fa0*/  STL.64 [R1+0x168], R14 ;  /* 0x0001680e01007387 */ /* 0x000fe80000100a00 */
[----:B------:R-:W2:Y:S04]  /*98fb0*/  LDL.LU R18, [R1+0xf8] ;  /* 0x0000f80001127983 */ /* 0x000ea80000300800 */
[----:B------:R-:W2:Y:S04]  /*98fc0*/  LDL.LU R19, [R1+0xfc] ;  /* 0x0000fc0001137983 */ /* 0x000ea80000300800 */
[----:B--2---:R0:W-:Y:S04]  /*98fd0*/  STL.64 [R1+0x9150], R18 ;  /* 0x0091501201007387 */ /* 0x0041e80000100a00 */
[----:B0-----:R-:W2:Y:S04]  /*98fe0*/  LDL.LU R18, [R1+0x108] ;  /* 0x0001080001127983 */ /* 0x001ea80000300800 */
[----:B------:R-:W2:Y:S04]  /*98ff0*/  LDL.LU R19, [R1+0x10c] ;  /* 0x00010c0001137983 */ /* 0x000ea80000300800 */
[----:B--2---:R0:W-:Y:S04]  /*99000*/  STL.64 [R1+0x9168], R18 ;  /* 0x0091681201007387 */ /* 0x0041e80000100a00 */
[----:B------:R-:W2:Y:S04]  /*99010*/  LDL.LU R24, [R1+0x1050] ;  /* 0x0010500001187983 */ /* 0x000ea80000300800 */
[----:B------:R-:W2:Y:S04]  /*99020*/  LDL.LU R25, [R1+0x1054] ;  /* 0x0010540001197983 */ /* 0x000ea80000300800 */
[----:B------:R-:W3:Y:S04]  /*99030*/  LDL.LU R26, [R1+0x1058] ;  /* 0x00105800011a7983 */ /* 0x000ee80000300800 */
[----:B------:R-:W3:Y:S04]  /*99040*/  LDL.LU R27, [R1+0x105c] ;  /* 0x00105c00011b7983 */ /* 0x000ee80000300800 */
[----:B0-----:R-:W4:Y:S04]  /*99050*/  LDL.LU R18, [R1+0x118] ;  /* 0x0001180001127983 */ /* 0x001f280000300800 */
[----:B------:R-:W4:Y:S04]  /*99060*/  LDL.LU R19, [R1+0x11c] ;  /* 0x00011c0001137983 */ /* 0x000f280000300800 */
        /* <DEDUP_REMOVED lines=48> */
[----:B0-----:R-:W4:Y:S04]  /*99370*/  LDL.LU R24, [R1+0x10c0] ;  /* 0x0010c00001187983 */ /* 0x001f280000300800 */
[----:B------:R-:W4:Y:S04]  /*99380*/  LDL.LU R25, [R1+0x10c4] ;  /* 0x0010c40001197983 */ /* 0x000f280000300800 */
[----:B------:R-:W4:Y:S04]  /*99390*/  LDL.LU R26, [R1+0x10c8] ;  /* 0x0010c800011a7983 */ /* 0x000f280000300800 */
[----:B------:R-:W4:Y:S04]  /*993a0*/  LDL.LU R27, [R1+0x10cc] ;  /* 0x0010cc00011b7983 */ /* 0x000f280000300800 */
[----:B------:R-:W2:Y:S04]  /*993b0*/  LDL.LU R8, [R1+0x91e4] ;  /* 0x0091e40001087983 */ /* 0x000ea80000300800 */
[----:B------:R-:W3:Y:S04]  /*993c0*/  LDL.LU R9, [R1+0x91e0] ;  /* 0x0091e00001097983 */ /* 0x000ee80000300800 */
[----:B------:R-:W-:Y:S04]  /*993d0*/  STL.64 [R1+0x9130], R22 ;  /* 0x0091301601007387 */ /* 0x000fe80000100a00 */
[----:B------:R-:W2:Y:S04]  /*993e0*/  LDL.64 R12, [R1+0x20] ;  /* 0x00002000010c7983 */ /* 0x000ea80000100a00 */
[----:B--2---:R0:W-:Y:S04]  /*993f0*/  STL.64 [R1+0x9128], R12 ;  /* 0x0091280c01007387 */ /* 0x0041e80000100a00 */
[----:B0-----:R-:W2:Y:S04]  /*99400*/  LDL.LU R12, [R1+0x880] ;  /* 0x00088000010c7983 */ /* 0x001ea80000300800 */
[----:B------:R-:W2:Y:S04]  /*99410*/  LDL.LU R13, [R1+0x884] ;  /* 0x00088400010d7983 */ /* 0x000ea80000300800 */
[----:B------:R-:W2:Y:S04]  /*99420*/  LDL.LU R14, [R1+0x888] ;  /* 0x00088800010e7983 */ /* 0x000ea80000300800 */
[----:B------:R-:W2:Y:S01]  /*99430*/  LDL.LU R15, [R1+0x88c] ;  /* 0x00088c00010f7983 */ /* 0x000ea20000300800 */
[----:B----4-:R-:W-:Y:S03]  /*99440*/  HMMA.16816.F32.BF16 R16, R4, R18, R24 ;  /* 0x000000120410723c */ /* 0x010fe60000041818 */
[----:B--2---:R3:W-:Y:S02]  /*99450*/  STL.64 [R1+0x9140], R14 ;  /* 0x0091400e01007387 */ /* 0x0047e40000100a00 */
[----:B---3--:R-:W-:-:S02]  /*99460*/  IMAD.MOV.U32 R14, RZ, RZ, R9 ;  /* 0x000000ffff0e7224 */ /* 0x008fc400078e0009 */
[----:B------:R-:W-:Y:S02]  /*99470*/  IMAD.MOV.U32 R15, RZ, RZ, R8 ;  /* 0x000000ffff0f7224 */ /* 0x000fe400078e0008 */
[----:B------:R-:W0:Y:S04]  /*99480*/  LDSM.16.MT88.4 R8, [R29+UR5+0x10080] ;  /* 0x010080051d08783b */ /* 0x000e280008004200 */
[----:B------:R1:W-:Y:S04]  /*99490*/  STL.64 [R1+0x9138], R12 ;  /* 0x0091380c01007387 */ /* 0x0003e80000100a00 */
[----:B------:R-:W2:Y:S04]  /*994a0*/  LDL.LU R22, [R1+0xe8] ;  /* 0x0000e80001167983 */ /* 0x000ea80000300800 */
[----:B------:R-:W2:Y:S04]  /*994b0*/  LDL.LU R23, [R1+0xec] ;  /* 0x0000ec0001177983 */ /* 0x000ea80000300800 */
[----:B-1----:R-:W2:Y:S04]  /*994c0*/  LDL.LU R12, [R1+0x1040] ;  /* 0x00104000010c7983 */ /* 0x002ea80000300800 */
[----:B------:R-:W2:Y:S04]  /*994d0*/  LDL.LU R13, [R1+0x1044] ;  /* 0x00104400010d7983 */ /* 0x000ea80000300800 */
[----:B0-----:R-:W-:Y:S04]  /*994e0*/  STL.64 [R1+0x9000], R10 ;  /* 0x0090000a01007387 */ /* 0x001fe80000100a00 */
[----:B------:R0:W-:Y:S04]  /*994f0*/  STL.64 [R1+0x8ff8], R8 ;  /* 0x008ff80801007387 */ /* 0x0001e80000100a00 */
        /* <DEDUP_REMOVED lines=40> */
[----:B------:R-:W4:Y:S01]  /*99780*/  LDL.LU.64 R26, [R1+0x9148] ;  /* 0x00914800011a7983 */ /* 0x000f220000300a00 */
[----:B------:R-:W-:-:S02]  /*99790*/  IMAD.MOV.U32 R24, RZ, RZ, R21 ;  /* 0x000000ffff187224 */ /* 0x000fc400078e0015 */
[----:B------:R-:W-:-:S14]  /*997a0*/  IMAD.MOV.U32 R25, RZ, RZ, R20 ;  /* 0x000000ffff197224 */ /* 0x000fdc00078e0014 */
[----:B------:R-:W-:Y:S04]  /*997b0*/  STL.64 [R1+0x1050], R16 ;  /* 0x0010501001007387 */ /* 0x000fe80000100a00 */
[----:B------:R-:W-:Y:S04]  /*997c0*/  STL.64 [R1+0x1058], R18 ;  /* 0x0010581201007387 */ /* 0x000fe80000100a00 */
[----:B----4-:R-:W-:Y:S04]  /*997d0*/  STL.64 [R1+0x9100], R26 ;  /* 0x0091001a01007387 */ /* 0x010fe80000100a00 */
[----:B------:R0:W-:Y:S04]  /*997e0*/  STL.64 [R1+0x90f8], R24 ;  /* 0x0090f81801007387 */ /* 0x0001e80000100a00 */
[----:B0-----:R-:W4:Y:S04]  /*997f0*/  LDL.64 R24, [R1+0x10] ;  /* 0x0000100001187983 */ /* 0x001f280000100a00 */
[----:B------:R-:W3:Y:S04]  /*99800*/  LDL.LU R16, [R1+0x840] ;  /* 0x0008400001107983 */ /* 0x000ee80000300800 */
        /* <DEDUP_REMOVED lines=16> */
[----:B------:R-:W2:Y:S04]  /*99910*/  LDL.LU.64 R14, [R1+0x9140] ;  /* 0x00914000010e7983 */ /* 0x000ea80000300a00 */
[----:B------:R-:W2:Y:S04]  /*99920*/  LDL.LU.64 R12, [R1+0x9138] ;  /* 0x00913800010c7983 */ /* 0x000ea80000300a00 */
[----:B------:R-:W-:Y:S04]  /*99930*/  STL.64 [R1+0x1040], R20 ;  /* 0x0010401401007387 */ /* 0x000fe80000100a00 */
[----:B------:R0:W-:Y:S04]  /*99940*/  STL.64 [R1+0x1048], R22 ;  /* 0x0010481601007387 */ /* 0x0001e80000100a00 */
[----:B0-----:R-:W2:Y:S02]  /*99950*/  LDL.LU.64 R22, [R1+0x9130] ;  /* 0x0091300001167983 */ /* 0x001ea40000300a00 */
[----:B--2---:R-:W-:Y:S02]  /*99960*/  HMMA.16816.F32.BF16 R4, R4, R22, R12 ;  /* 0x000000160404723c */ /* 0x004fe4000004180c */
[----:B------:R-:W2:Y:S04]  /*99970*/  LDL.LU.64 R12, [R1+0x9128] ;  /* 0x00912800010c7983 */ /* 0x000ea80000300a00 */
[----:B------:R-:W2:Y:S04]  /*99980*/  LDL.LU.64 R22, [R1+0x9120] ;  /* 0x0091200001167983 */ /* 0x000ea80000300a00 */
[----:B------:R-:W2:Y:S09]  /*99990*/  LDL.LU.64 R20, [R1+0x9118] ;  /* 0x0091180001147983 */ /* 0x000eb20000300a00 */
[----:B------:R-:W-:Y:S04]  /*999a0*/  STL.64 [R1+0x880], R4 ;  /* 0x0008800401007387 */ /* 0x000fe80000100a00 */
[----:B------:R2:W-:Y:S02]  /*999b0*/  STL.64 [R1+0x888], R6 ;  /* 0x0008880601007387 */ /* 0x0005e40000100a00 */
[C---:B--2---:R-:W-:Y:S08]  /*999c0*/  HMMA.16816.F32.BF16 R4, R20.reuse, R12, R8 ;  /* 0x0000000c1404723c */ /* 0x044ff00000041808 */
[----:B----4-:R-:W-:Y:S01]  /*999d0*/  HMMA.16816.F32.BF16 R16, R20, R24, R16 ;  /* 0x000000181410723c */ /* 0x010fe20000041810 */
[----:B------:R-:W-:-:S02]  /*999e0*/  IMAD.MOV.U32 R9, RZ, RZ, R12 ;  /* 0x000000ffff097224 */ /* 0x000fc400078e000c */
[----:B------:R-:W-:Y:S02]  /*999f0*/  IMAD.MOV.U32 R8, RZ, RZ, R13 ;  /* 0x000000ffff087224 */ /* 0x000fe400078e000d */
[----:B------:R-:W-:Y:S02]  /*99a00*/  IMAD.MOV.U32 R11, RZ, RZ, R24 ;  /* 0x000000ffff0b7224 */ /* 0x000fe400078e0018 */
[----:B------:R-:W-:-:S04]  /*99a10*/  IMAD.MOV.U32 R10, RZ, RZ, R25 ;  /* 0x000000ffff0a7224 */ /* 0x000fc800078e0019 */
[----:B------:R0:W-:Y:S04]  /*99a20*/  STL.64 [R1+0x870], R4 ;  /* 0x0008700401007387 */ /* 0x0001e80000100a00 */
[----:B------:R1:W-:Y:S04]  /*99a30*/  STL.64 [R1+0x878], R6 ;  /* 0x0008780601007387 */ /* 0x0003e80000100a00 */
[----:B------:R-:W2:Y:S04]  /*99a40*/  LDL.LU R12, [R1+0x830] ;  /* 0x00083000010c7983 */ /* 0x000ea80000300800 */
[----:B------:R-:W2:Y:S04]  /*99a50*/  LDL.LU R13, [R1+0x834] ;  /* 0x00083400010d7983 */ /* 0x000ea80000300800 */
[----:B------:R-:W2:Y:S04]  /*99a60*/  LDL.LU R14, [R1+0x838] ;  /* 0x00083800010e7983 */ /* 0x000ea80000300800 */
[----:B------:R-:W2:Y:S04]  /*99a70*/  LDL.LU R15, [R1+0x83c] ;  /* 0x00083c00010f7983 */ /* 0x000ea80000300800 */
[----:B0-----:R-:W3:Y:S04]  /*99a80*/  LDL.LU R4, [R1+0x820] ;  /* 0x0008200001047983 */ /* 0x001ee80000300800 */
[----:B------:R-:W3:Y:S04]  /*99a90*/  LDL.LU R5, [R1+0x824] ;  /* 0x0008240001057983 */ /* 0x000ee80000300800 */
[----:B-1----:R-:W3:Y:S04]  /*99aa0*/  LDL.LU R6, [R1+0x828] ;  /* 0x0008280001067983 */ /* 0x002ee80000300800 */
[----:B------:R-:W3:Y:S04]  /*99ab0*/  LDL.LU R7, [R1+0x82c] ;  /* 0x00082c0001077983 */ /* 0x000ee80000300800 */
[----:B------:R-:W-:Y:S04]  /*99ac0*/  STL.64 [R1+0x860], R16 ;  /* 0x0008601001007387 */ /* 0x000fe80000100a00 */
[----:B------:R0:W-:Y:S04]  /*99ad0*/  STL.64 [R1+0x868], R18 ;  /* 0x0008681201007387 */ /* 0x0001e80000100a00 */
[----:B0-----:R-:W4:Y:S04]  /*99ae0*/  LDL.LU.64 R18, [R1+0x9110] ;  /* 0x0091100001127983 */ /* 0x001f280000300a00 */
[----:B------:R-:W4:Y:S04]  /*99af0*/  LDL.LU.64 R16, [R1+0x9108] ;  /* 0x0091080001107983 */ /* 0x000f280000300a00 */
[----:B------:R-:W2:Y:S04]  /*99b00*/  LDL.LU.64 R26, [R1+0x9100] ;  /* 0x00910000011a7983 */ /* 0x000ea80000300a00 */
[----:B------:R-:W4:Y:S04]  /*99b10*/  LDL.LU.64 R24, [R1+0x90f8] ;  /* 0x0090f80001187983 */ /* 0x000f280000300a00 */
        /* <DEDUP_REMOVED lines=8> */
[----:B0-----:R-:W2:Y:S04]  /*99ba0*/  LDL R8, [R1+0x1e0] ;  /* 0x0001e00001087983 */ /* 0x001ea80000100800 */
[----:B------:R-:W2:Y:S04]  /*99bb0*/  LDL R9, [R1+0x1e4] ;  /* 0x0001e40001097983 */ /* 0x000ea80000100800 */
[----:B--2---:R0:W-:Y:S02]  /*99bc0*/  STL.64 [R1+0x90b0], R8 ;  /* 0x0090b00801007387 */ /* 0x0041e40000100a00 */
[----:B0-----:R-:W-:-:S02]  /*99bd0*/  IMAD.MOV.U32 R8, RZ, RZ, R27 ;  /* 0x000000ffff087224 */ /* 0x001fc400078e001b */
[----:B------:R-:W-:Y:S02]  /*99be0*/  IMAD.MOV.U32 R9, RZ, RZ, R26 ;  /* 0x000000ffff097224 */ /* 0x000fe400078e001a */
[----:B----4-:R-:W-:Y:S01]  /*99bf0*/  HMMA.16816.F32.BF16 R24, R20, R24, R16 ;  /* 0x000000181418723c */ /* 0x010fe20000041810 */
[----:B------:R-:W2:Y:S04]  /*99c00*/  LDL.LU.64 R18, [R1+0x90f0] ;  /* 0x0090f00001127983 */ /* 0x000ea80000300a00 */
[----:B------:R-:W2:-:S14]  /*99c10*/  LDL.LU.64 R16, [R1+0x90e8] ;  /* 0x0090e80001107983 */ /* 0x000e9c0000300a00 */
        /* <DEDUP_REMOVED lines=9> */
[----:B0-----:R-:W4:Y:S04]  /*99cb0*/  LDL.LU R24, [R1+0x1020] ;  /* 0x0010200001187983 */ /* 0x001f280000300800 */
        /* <DEDUP_REMOVED lines=13> */
[----:B------:R-:W4:Y:S02]  /*99d90*/  LDL.LU.64 R12, [R1+0x90c8] ;  /* 0x0090c800010c7983 */ /* 0x000f240000300a00 */
[----:B----4-:R-:W-:-:S15]  /*99da0*/  HMMA.16816.F32.BF16 R4, R20, R12, R4 ;  /* 0x0000000c1404723c */ /* 0x010fde0000041804 */
[----:B------:R-:W-:-:S04]  /*99db0*/  NOP ;  /* 0x0000000000007918 */ /* 0x000fc80000000000 */
[----:B------:R-:W-:Y:S04]  /*99dc0*/  STL.64 [R1+0x820], R4 ;  /* 0x0008200401007387 */ /* 0x000fe80000100a00 */
[----:B------:R-:W-:Y:S04]  /*99dd0*/  STL.64 [R1+0x828], R6 ;  /* 0x0008280601007387 */ /* 0x000fe80000100a00 */
[----:B------:R-:W0:Y:S04]  /*99de0*/  LDSM.16.MT88.4 R4, [R29+UR5+0x10100] ;  /* 0x010100051d04783b */ /* 0x000e280008004200 */
[----:B0-----:R-:W-:Y:S04]  /*99df0*/  STL.64 [R1+0x8ee8], R6 ;  /* 0x008ee80601007387 */ /* 0x001fe80000100a00 */
[----:B------:R0:W-:Y:S04]  /*99e00*/  STL.64 [R1+0x8ee0], R4 ;  /* 0x008ee00401007387 */ /* 0x0001e80000100a00 */
[----:B0-----:R-:W4:Y:S01]  /*99e10*/  LDL.64 R4, [R1+0x190] ;  /* 0x0001900001047983 */ /* 0x001f220000100a00 */
[----:B--2---:R-:W-:Y:S03]  /*99e20*/  HMMA.16816.F32.BF16 R8, R20, R8, R24 ;  /* 0x000000081408723c */ /* 0x004fe60000041818 */
[----:B----4-:R3:W-:Y:S02]  /*99e30*/  STL.64 [R1+0x9078], R4 ;  /* 0x0090780401007387 */ /* 0x0107e40000100a00 */
[----:B---3--:R-:W-:-:S02]  /*99e40*/  IMAD.MOV.U32 R4, RZ, RZ, R15 ;  /* 0x000000ffff047224 */ /* 0x008fc400078e000f */
[----:B------:R-:W-:-:S05]  /*99e50*/  IMAD.MOV.U32 R5, RZ, RZ, R14 ;  /* 0x000000ffff057224 */ /* 0x000fca00078e000e */
[----:B------:R0:W-:Y:S07]  /*99e60*/  STL.64 [R1+0x9090], R4 ;  /* 0x0090900401007387 */ /* 0x0001ee0000100a00 */
[----:B------:R-:W-:Y:S01]  /*99e70*/  IMAD.MOV.U32 R15, RZ, RZ, R8 ;  /* 0x000000ffff0f7224 */ /* 0x000fe200078e0008 */
[----:B0-----:R-:W2:Y:S04]  /*99e80*/  LDL.64 R4, [R1+0x1d0] ;  /* 0x0001d00001047983 */ /* 0x001ea80000100a00 */
[----:B------:R-:W3:Y:S04]  /*99e90*/  LDL.LU.64 R26, [R1+0x90c0] ;  /* 0x0090c000011a7983 */ /* 0x000ee80000300a00 */
[----:B------:R-:W3:Y:S04]  /*99ea0*/  LDL.LU.64 R24, [R1+0x90b8] ;  /* 0x0090b80001187983 */ /* 0x000ee80000300a00 */
[----:B------:R0:W-:Y:S04]  /*99eb0*/  STL [R1+0x1034], R9 ;  /* 0x0010340901007387 */ /* 0x0001e80000100800 */
[----:B------:R3:W-:Y:S04]  /*99ec0*/  STL.64 [R1+0x1038], R10 ;  /* 0x0010380a01007387 */ /* 0x0007e80000100a00 */
[----:B0-----:R-:W3:Y:S04]  /*99ed0*/  LDL.LU.64 R8, [R1+0x90b0] ;  /* 0x0090b00001087983 */ /* 0x001ee80000300a00 */
[----:B------:R-:W-:Y:S01]  /*99ee0*/  STL [R1+0x7e70], R15 ;  /* 0x007e700f01007387 */ /* 0x000fe20000100800 */
[----:B---3--:R-:W-:Y:S03]  /*99ef0*/  HMMA.16816.F32.BF16 R8, R20, R8, R24 ;  /* 0x000000081408723c */ /* 0x008fe60000041818 */
[----:B------:R-:W3:-:S15]  /*99f00*/  LDL.LU.64 R24, [R1+0x90a8] ;  /* 0x0090a80001187983 */ /* 0x000ede0000300a00 */
[----:B------:R-:W-:Y:S01]  /*99f10*/  NOP ;  /* 0x0000000000007918 */ /* 0x000fe20000000000 */
[----:B------:R-:W-:Y:S01]  /*99f20*/  IMAD.MOV.U32 R18, RZ, RZ, R10 ;  /* 0x000000ffff127224 */ /* 0x000fe200078e000a */
[----:B------:R0:W-:Y:S01]  /*99f30*/  STL [R1+0x1020], R8 ;  /* 0x0010200801007387 */ /* 0x0001e20000100800 */
[----:B------:R-:W-:Y:S02]  /*99f40*/  IMAD.MOV.U32 R19, RZ, RZ, R11 ;  /* 0x000000ffff137224 */ /* 0x000fe400078e000b */
[----:B------:R-:W-:Y:S01]  /*99f50*/  IMAD.MOV.U32 R14, RZ, RZ, R9 ;  /* 0x000000ffff0e7224 */ /* 0x000fe200078e0009 */
[----:B------:R-:W4:Y:S04]  /*99f60*/  LDL.LU.64 R10, [R1+0x90a0] ;  /* 0x0090a000010a7983 */ /* 0x000f280000300a00 */
[----:B0-----:R-:W4:Y:S04]  /*99f70*/  LDL.LU.64 R8, [R1+0x9098] ;  /* 0x0090980001087983 */ /* 0x001f280000300a00 */
[----:B------:R-:W-:Y:S04]  /*99f80*/  STL [R1+0x7e7c], R19 ;  /* 0x007e7c1301007387 */ /* 0x000fe80000100800 */
[----:B------:R-:W-:Y:S04]  /*99f90*/  STL [R1+0x7e78], R18 ;  /* 0x007e781201007387 */ /* 0x000fe80000100800 */
[----:B------:R-:W-:Y:S01]  /*99fa0*/  STL [R1+0x7e74], R14 ;  /* 0x007e740e01007387 */ /* 0x000fe20000100800 */
[----:B--2---:R-:W-:-:S02]  /*99fb0*/  IMAD.MOV.U32 R27, RZ, RZ, R4 ;  /* 0x000000ffff1b7224 */ /* 0x004fc400078e0004 */
[----:B------:R-:W-:Y:S01]  /*99fc0*/  IMAD.MOV.U32 R26, RZ, RZ, R5 ;  /* 0x000000ffff1a7224 */ /* 0x000fe200078e0005 */
[----:B----4-:R-:W-:Y:S01]  /*99fd0*/  HMMA.16816.F32.BF16 R8, R20, R4, R8 ;  /* 0x000000041408723c */ /* 0x010fe20000041808 */
[----:B------:R-:W2:-:S15]  /*99fe0*/  LDL.LU.64 R4, [R1+0x9090] ;  /* 0x0090900001047983 */ /* 0x000e9e0000300a00 */
[----:B------:R-:W-:-:S03]  /*99ff0*/  NOP ;  /* 0x0000000000007918 */ /* 0x000fc60000000000 */
[----:B------:R-:W-:Y:S04]  /*9a000*/  STL.64 [R1+0x1010], R8 ;  /* 0x0010100801007387 */ /* 0x000fe80000100a00 */
[----:B------:R0:W-:Y:S01]  /*9a010*/  STL [R1+0x1018], R10 ;  /* 0x0010180a01007387 */ /* 0x0001e20000100800 */
[----:B------:R-:W-:-:S03]  /*9a020*/  IMAD.MOV.U32 R15, RZ, RZ, R11 ;  /* 0x000000ffff0f7224 */ /* 0x000fc600078e000b */
[----:B0-----:R-:W4:Y:S04]  /*9a030*/  LDL.LU.64 R10, [R1+0x9088] ;  /* 0x00908800010a7983 */ /* 0x001f280000300a00 */
[----:B------:R-:W2:Y:S04]  /*9a040*/  LDL.LU.64 R8, [R1+0x9080] ;  /* 0x0090800001087983 */ /* 0x000ea80000300a00 */
[----:B------:R-:W-:Y:S04]  /*9a050*/  STL.64 [R1+0x8fb0], R26 ;  /* 0x008fb01a01007387 */ /* 0x000fe80000100a00 */
[----:B---3--:R0:W-:Y:S04]  /*9a060*/  STL.64 [R1+0x8fa8], R24 ;  /* 0x008fa81801007387 */ /* 0x0081e80000100a00 */
[----:B0-----:R-:W2:Y:S04]  /*9a070*/  LDL.LU R24, [R1+0x1000] ;  /* 0x0010000001187983 */ /* 0x001ea80000300800 */
[----:B------:R-:W2:Y:S04]  /*9a080*/  LDL.LU R25, [R1+0x1004] ;  /* 0x0010040001197983 */ /* 0x000ea80000300800 */
[----:B------:R-:W2:Y:S04]  /*9a090*/  LDL.LU R26, [R1+0x1008] ;  /* 0x00100800011a7983 */ /* 0x000ea80000300800 */
[----:B------:R-:W2:Y:S04]  /*9a0a0*/  LDL.LU R27, [R1+0x100c] ;  /* 0x00100c00011b7983 */ /* 0x000ea80000300800 */
[----:B------:R-:W-:Y:S01]  /*9a0b0*/  STL [R1+0x7f70], R15 ;  /* 0x007f700f01007387 */ /* 0x000fe20000100800 */
[----:B--2---:R-:W-:-:S15]  /*9a0c0*/  HMMA.16816.F32.BF16 R4, R20, R4, R24 ;  /* 0x000000041404723c */ /* 0x004fde0000041818 */
[----:B------:R-:W-:-:S04]  /*9a0d0*/  NOP ;  /* 0x0000000000007918 */ /* 0x000fc80000000000 */
[----:B------:R-:W-:Y:S04]  /*9a0e0*/  STL [R1+0x1000], R4 ;  /* 0x0010000401007387 */ /* 0x000fe80000100800 */
[----:B------:R-:W2:Y:S01]  /*9a0f0*/  LDL.64 R24, [R1] ;  /* 0x0000000001187983 */ /* 0x000ea20000100a00 */
[----:B------:R-:W-:Y:S02]  /*9a100*/  IMAD.MOV.U32 R18, RZ, RZ, R6 ;  /* 0x000000ffff127224 */ /* 0x000fe400078e0006 */
[----:B------:R-:W-:Y:S02]  /*9a110*/  IMAD.MOV.U32 R19, RZ, RZ, R5 ;  /* 0x000000ffff137224 */ /* 0x000fe400078e0005 */
[----:B------:R-:W-:Y:S01]  /*9a120*/  IMAD.MOV.U32 R14, RZ, RZ, R7 ;  /* 0x000000ffff0e7224 */ /* 0x000fe200078e0007 */
[----:B--2---:R4:W-:Y:S02]  /*9a130*/  STL.64 [R1+0x8fc8], R24 ;  /* 0x008fc81801007387 */ /* 0x0049e40000100a00 */
[----:B----4-:R-:W-:-:S02]  /*9a140*/  IMAD.MOV.U32 R24, RZ, RZ, R11 ;  /* 0x000000ffff187224 */ /* 0x010fc400078e000b */
[----:B------:R-:W-:-:S05]  /*9a150*/  IMAD.MOV.U32 R25, RZ, RZ, R10 ;  /* 0x000000ffff197224 */ /* 0x000fca00078e000a */
[----:B------:R0:W-:Y:S04]  /*9a160*/  STL.64 [R1+0x8fe0], R24 ;  /* 0x008fe01801007387 */ /* 0x0001e80000100a00 */
[----:B------:R-:W-:Y:S04]  /*9a170*/  STL [R1+0x8444], R18 ;  /* 0x0084441201007387 */ /* 0x000fe80000100800 */
[----:B------:R-:W-:Y:S04]  /*9a180*/  STL [R1+0x81e8], R19 ;  /* 0x0081e81301007387 */ /* 0x000fe80000100800 */
[----:B------:R-:W-:Y:S04]  /*9a190*/  STL.64 [R1+0x9060], R16 ;  /* 0x0090601001007387 */ /* 0x000fe80000100a00 */
[----:B------:R-:W-:Y:S04]  /*9a1a0*/  STL [R1+0x7f74], R14 ;  /* 0x007f740e01007387 */ /* 0x000fe80000100800 */
[----:B------:R1:W-:Y:S01]  /*9a1b0*/  STL.64 [R1+0x8f90], R12 ;  /* 0x008f900c01007387 */ /* 0x0003e20000100a00 */
[----:B0-----:R-:W-:-:S02]  /*9a1c0*/  IMAD.MOV.U32 R24, RZ, RZ, R9 ;  /* 0x000000ffff187224 */ /* 0x001fc400078e0009 */
[----:B------:R-:W-:Y:S02]  /*9a1d0*/  IMAD.MOV.U32 R25, RZ, RZ, R8 ;  /* 0x000000ffff197224 */ /* 0x000fe400078e0008 */
[----:B------:R-:W-:Y:S02]  /*9a1e0*/  IMAD.MOV.U32 R8, RZ, RZ, R28 ;  /* 0x000000ffff087224 */ /* 0x000fe400078e001c */
[----:B------:R-:W-:Y:S01]  /*9a1f0*/  IMAD.MOV.U32 R9, RZ, RZ, R3 ;  /* 0x000000ffff097224 */ /* 0x000fe200078e0003 */
[----:B-1----:R-:W2:Y:S04]  /*9a200*/  LDL.LU R12, [R1+0x750] ;  /* 0x00075000010c7983 */ /* 0x002ea80000300800 */
[----:B------:R-:W2:Y:S04]  /*9a210*/  LDL.LU R13, [R1+0x754] ;  /* 0x00075400010d7983 */ /* 0x000ea80000300800 */
[----:B------:R-:W3:Y:S04]  /*9a220*/  LDL.LU R14, [R1+0x758] ;  /* 0x00075800010e7983 */ /* 0x000ee80000300800 */
[----:B------:R-:W3:Y:S04]  /*9a230*/  LDL.LU R15, [R1+0x75c] ;  /* 0x00075c00010f7983 */ /* 0x000ee80000300800 */
[----:B------:R0:W-:Y:S04]  /*9a240*/  STL.64 [R1+0x9008], R24 ;  /* 0x0090081801007387 */ /* 0x0001e80000100a00 */
        /* <DEDUP_REMOVED lines=9> */
[----:B------:R-:W-:Y:S04]  /*9a2e0*/  STL.64 [R1+0x9028], R8 ;  /* 0x0090280801007387 */ /* 0x000fe80000100a00 */
        /* <DEDUP_REMOVED lines=24> */
[----:B--2---:R-:W-:Y:S04]  /*9a470*/  STL.64 [R1+0x9070], R18 ;  /* 0x0090701201007387 */ /* 0x004fe80000100a00 */
[----:B------:R0:W-:Y:S04]  /*9a480*/  STL.64 [R1+0x9068], R16 ;  /* 0x0090681001007387 */ /* 0x0001e80000100a00 */
[----:B0-----:R-:W2:Y:S04]  /*9a490*/  LDL.64 R16, [R1+0x1b0] ;  /* 0x0001b00001107983 */ /* 0x001ea80000100a00 */
[----:B----4-:R-:W-:Y:S04]  /*9a4a0*/  STL.64 [R1+0x9058], R26 ;  /* 0x0090581a01007387 */ /* 0x010fe80000100a00 */
[----:B------:R0:W-:Y:S04]  /*9a4b0*/  STL.64 [R1+0x9050], R24 ;  /* 0x0090501801007387 */ /* 0x0001e80000100a00 */
[----:B------:R-:W4:Y:S04]  /*9a4c0*/  LDL.64 R8, [R1+0x180] ;  /* 0x0001800001087983 */ /* 0x000f280000100a00 */
        /* <DEDUP_REMOVED lines=28> */
[----:B0-----:R-:W3:Y:S01]  /*9a690*/  LDL.LU.64 R4, [R1+0x9078] ;  /* 0x0090780001047983 */ /* 0x001ee20000300a00 */
[----:B-1----:R-:W-:-:S02]  /*9a6a0*/  IMAD.MOV.U32 R7, RZ, RZ, R16 ;  /* 0x000000ffff077224 */ /* 0x002fc400078e0010 */
[----:B------:R-:W-:Y:S01]  /*9a6b0*/  IMAD.MOV.U32 R6, RZ, RZ, R17 ;  /* 0x000000ffff067224 */ /* 0x000fe200078e0011 */
[----:B------:R-:W2:Y:S04]  /*9a6c0*/  LDL.LU.64 R18, [R1+0x9070] ;  /* 0x0090700001127983 */ /* 0x000ea80000300a00 */
[----:B------:R-:W2:Y:S02]  /*9a6d0*/  LDL.LU.64 R16, [R1+0x9068] ;  /* 0x0090680001107983 */ /* 0x000ea40000300a00 */
[----:B--2---:R-:W-:-:S15]  /*9a6e0*/  HMMA.16816.F32.BF16 R16, R20, R24, R16 ;  /* 0x000000181410723c */ /* 0x004fde0000041810 */
[----:B------:R-:W-:-:S04]  /*9a6f0*/  NOP ;  /* 0x0000000000007918 */ /* 0x000fc80000000000 */
[----:B------:R0:W-:Y:S04]  /*9a700*/  STL.64 [R1+0xfe0], R16 ;  /* 0x000fe01001007387 */ /* 0x0001e80000100a00 */
[----:B------:R1:W-:Y:S04]  /*9a710*/  STL.64 [R1+0xfe8], R18 ;  /* 0x000fe81201007387 */ /* 0x0003e80000100a00 */
[----:B0-----:R-:W2:Y:S01]  /*9a720*/  LDL.LU.64 R16, [R1+0x9060] ;  /* 0x0090600001107983 */ /* 0x001ea20000300a00 */
[----:B-1----:R-:W-:Y:S02]  /*9a730*/  IMAD.MOV.U32 R19, RZ, RZ, R24 ;  /* 0x000000ffff137224 */ /* 0x002fe400078e0018 */
[----:B------:R-:W-:Y:S01]  /*9a740*/  IMAD.MOV.U32 R18, RZ, RZ, R25 ;  /* 0x000000ffff127224 */ /* 0x000fe200078e0019 */
[----:B------:R-:W3:Y:S04]  /*9a750*/  LDL.LU.64 R26, [R1+0x9058] ;  /* 0x00905800011a7983 */ /* 0x000ee80000300a00 */
[----:B------:R-:W3:Y:S02]  /*9a760*/  LDL.LU.64 R24, [R1+0x9050] ;  /* 0x0090500001187983 */ /* 0x000ee40000300a00 */
[----:B---3--:R-:W-:-:S15]  /*9a770*/  HMMA.16816.F32.BF16 R24, R20, R4, R24 ;  /* 0x000000041418723c */ /* 0x008fde0000041818 */
[----:B------:R-:W-:-:S04]  /*9a780*/  NOP ;  /* 0x0000000000007918 */ /* 0x000fc80000000000 */
[----:B------:R-:W-:Y:S04]  /*9a790*/  STL.64 [R1+0xfd0], R24 ;  /* 0x000fd01801007387 */ /* 0x000fe80000100a00 */
[----:B------:R0:W-:Y:S04]  /*9a7a0*/  STL.64 [R1+0xfd8], R26 ;  /* 0x000fd81a01007387 */ /* 0x0001e80000100a00 */
[----:B0-----:R-:W3:Y:S04]  /*9a7b0*/  LDL.LU.64 R26, [R1+0x9048] ;  /* 0x00904800011a7983 */ /* 0x001ee80000300a00 */
[----:B------:R-:W3:Y:S04]  /*9a7c0*/  LDL.LU.64 R24, [R1+0x9040] ;  /* 0x0090400001187983 */ /* 0x000ee80000300a00 */
[----:B------:R-:W-:Y:S01]  /*9a7d0*/  STL.64 [R1+0x8f18], R4 ;  /* 0x008f180401007387 */ /* 0x000fe20000100a00 */
[----:B----4-:R-:W-:Y:S01]  /*9a7e0*/  IMAD.MOV.U32 R3, RZ, RZ, R9 ;  /* 0x000000ffff037224 */ /* 0x010fe200078e0009 */
[----:B---3--:R-:W-:-:S15]  /*9a7f0*/  HMMA.16816.F32.BF16 R24, R20, R8, R24 ;  /* 0x000000081418723c */ /* 0x008fde0000041818 */
[----:B------:R-:W-:-:S04]  /*9a800*/  NOP ;  /* 0x0000000000007918 */ /* 0x000fc80000000000 */
        /* <DEDUP_REMOVED lines=13> */
[----:B-1----:R-:W3:Y:S04]  /*9a8e0*/  LDL.LU.64 R10, [R1+0x9000] ;  /* 0x00900000010a7983 */ /* 0x002ee80000300a00 */
[----:B------:R-:W3:Y:S09]  /*9a8f0*/  LDL.LU.64 R8, [R1+0x8ff8] ;  /* 0x008ff80001087983 */ /* 0x000ef20000300a00 */
        /* <DEDUP_REMOVED lines=26> */
[----:B------:R-:W2:Y:S04]  /*9aaa0*/  LDL.LU.64 R26, [R1+0x8fb0] ;  /* 0x008fb000011a7983 */ /* 0x000ea80000300a00 */
[----:B------:R-:W3:Y:S02]  /*9aab0*/  LDL.LU.64 R24, [R1+0x8fa8] ;  /* 0x008fa80001187983 */ /* 0x000ee40000300a00 */
[----:B---3--:R-:W-:-:S15]  /*9aac0*/  HMMA.16816.F32.BF16 R12, R8, R24, R12 ;  /* 0x00000018080c723c */ /* 0x008fde000004180c */
        /* <DEDUP_REMOVED lines=8> */
[----:B------:R0:W-:Y:S04]  /*9ab50*/  STL.64 [R1+0x750], R12 ;  /* 0x0007500c01007387 */ /* 0x0001e80000100a00 */
[----:B------:R-:W-:Y:S04]  /*9ab60*/  STL.64 [R1+0x758], R14 ;  /* 0x0007580e01007387 */ /* 0x000fe80000100a00 */
[----:B0-----:R-:W4:Y:S04]  /*9ab70*/  LDL.LU.64 R12, [R1+0x8f90] ;  /* 0x008f9000010c7983 */ /* 0x001f280000300a00 */
[----:B------:R0:W-:Y:S02]  /*9ab80*/  STL.64 [R1+0x8f20], R16 ;  /* 0x008f201001007387 */ /* 0x0001e40000100a00 */
[----:B0-----:R-:W-:-:S02]  /*9ab90*/  IMAD.MOV.U32 R16, RZ, RZ, R7 ;  /* 0x000000ffff107224 */ /* 0x001fc400078e0007 */
[----:B------:R-:W-:Y:S01]  /*9aba0*/  IMAD.MOV.U32 R17, RZ, RZ, R6 ;  /* 0x000000ffff117224 */ /* 0x000fe200078e0006 */
[----:B----4-:R-:W-:-:S15]  /*9abb0*/  HMMA.16816.F32.BF16 R20, R8, R12, R20 ;  /* 0x0000000c0814723c */ /* 0x010fde0000041814 */
[----:B------:R-:W-:-:S04]  /*9abc0*/  NOP ;  /* 0x0000000000007918 */ /* 0x000fc80000000000 */
[----:B------:R-:W-:Y:S04]  /*9abd0*/  STL.64 [R1+0x740], R20 ;  /* 0x0007401401007387 */ /* 0x000fe80000100a00 */
[----:B------:R-:W-:Y:S04]  /*9abe0*/  STL.64 [R1+0x748], R22 ;  /* 0x0007481601007387 */ /* 0x000fe80000100a00 */
[----:B------:R0:W-:Y:S04]  /*9abf0*/  STL.64 [R1+0x8f38], R16 ;  /* 0x008f381001007387 */ /* 0x0001e80000100a00 */
[----:B------:R-:W2:Y:S04]  /*9ac00*/  LDL.LU R4, [R1+0xec0] ;  /* 0x000ec00001047983 */ /* 0x000ea80000300800 */
[----:B------:R-:W2:Y:S04]  /*9ac10*/  LDL.LU R5, [R1+0xec4] ;  /* 0x000ec40001057983 */ /* 0x000ea80000300800 */
[----:B------:R-:W3:Y:S04]  /*9ac20*/  LDL.LU R6, [R1+0xec8] ;  /* 0x000ec80001067983 */ /* 0x000ee80000300800 */
[----:B------:R-:W3:Y:S04]  /*9ac30*/  LDL.LU R7, [R1+0xecc] ;  /* 0x000ecc0001077983 */ /* 0x000ee80000300800 */
[----:B------:R-:W1:Y:S04]  /*9ac40*/  LDSM.16.MT88.4 R20, [R29+UR5+0x10180] ;  /* 0x010180051d14783b */ /* 0x000e680008004200 */
        /* <DEDUP_REMOVED lines=8> */
[----:B------:R-:W4:Y:S01]  /*9acd0*/  LDL.LU R24, [R1+0xf00] ;  /* 0x000f000001187983 */ /* 0x000f220000300800 */
[----:B------:R-:W-:-:S03]  /*9ace0*/  IMAD.MOV.U32 R17, RZ, RZ, R26 ;  /* 0x000000ffff117224 */ /* 0x000fc600078e001a */
[----:B------:R-:W4:Y:S01]  /*9acf0*/  LDL.LU R25, [R1+0xf04] ;  /* 0x000f040001197983 */ /* 0x000f220000300800 */
[----:B------:R-:W-:-:S03]  /*9ad00*/  IMAD.MOV.U32 R16, RZ, RZ, R27 ;  /* 0x000000ffff107224 */ /* 0x000fc600078e001b */
[----:B------:R-:W2:Y:S04]  /*9ad10*/  LDL.LU R26, [R1+0xf08] ;  /* 0x000f0800011a7983 */ /* 0x000ea80000300800 */
[----:B------:R-:W2:Y:S04]  /*9ad20*/  LDL.LU R27, [R1+0xf0c] ;  /* 0x000f0c00011b7983 */ /* 0x000ea80000300800 */
[----:B--2---:R-:W-:Y:S04]  /*9ad30*/  STL.64 [R1+0x8f78], R26 ;  /* 0x008f781a01007387 */ /* 0x004fe80000100a00 */
[----:B----4-:R0:W-:Y:S04]  /*9ad40*/  STL.64 [R1+0x8f70], R24 ;  /* 0x008f701801007387 */ /* 0x0101e80000100a00 */
[----:B0-----:R-:W2:Y:S04]  /*9ad50*/  LDL.64 R24, [R1+0x30] ;  /* 0x0000300001187983 */ /* 0x001ea80000100a00 */
[----:B------:R0:W-:Y:S04]  /*9ad60*/  STL.64 [R1+0x8f68], R16 ;  /* 0x008f681001007387 */ /* 0x0001e80000100a00 */
[----:B0-----:R-:W4:Y:S04]  /*9ad70*/  LDL.64 R16, [R1+0x1e0] ;  /* 0x0001e00001107983 */ /* 0x001f280000100a00 */
[----:B------:R-:W-:Y:S04]  /*9ad80*/  STL.64 [R1+0x8f88], R18 ;  /* 0x008f881201007387 */ /* 0x000fe80000100a00 */
        /* <DEDUP_REMOVED lines=11> */
[----:B--2---:R-:W-:Y:S03]  /*9ae40*/  HMMA.16816.F32.BF16 R16, R8, R24, R16 ;  /* 0x000000180810723c */ /* 0x004fe60000041810 */
[----:B----4-:R-:W-:Y:S04]  /*9ae50*/  STL.64 [R1+0x8f60], R6 ;  /* 0x008f600601007387 */ /* 0x010fe80000100a00 */
[----:B---3--:R0:W-:Y:S04]  /*9ae60*/  STL.64 [R1+0x8f58], R4 ;  /* 0x008f580401007387 */ /* 0x0081e80000100a00 */
[----:B0-----:R-:W2:Y:S04]  /*9ae70*/  LDL.LU R4, [R1+0xef0] ;  /* 0x000ef00001047983 */ /* 0x001ea80000300800 */
[----:B------:R-:W2:Y:S04]  /*9ae80*/  LDL.LU R5, [R1+0xef4] ;  /* 0x000ef40001057983 */ /* 0x000ea80000300800 */
[----:B------:R-:W2:Y:S04]  /*9ae90*/  LDL.LU R6, [R1+0xef8] ;  /* 0x000ef80001067983 */ /* 0x000ea80000300800 */
[----:B------:R-:W2:Y:S04]  /*9aea0*/  LDL.LU R7, [R1+0xefc] ;  /* 0x000efc0001077983 */ /* 0x000ea80000300800 */
[----:B------:R0:W-:Y:S04]  /*9aeb0*/  STL.64 [R1+0x8ed8], R12 ;  /* 0x008ed80c01007387 */ /* 0x0001e80000100a00 */
[----:B0-----:R-:W3:Y:S04]  /*9aec0*/  LDL.LU R12, [R1+0xeb0] ;  /* 0x000eb000010c7983 */ /* 0x001ee80000300800 */
[----:B------:R-:W3:Y:S04]  /*9aed0*/  LDL.LU R13, [R1+0xeb4] ;  /* 0x000eb400010d7983 */ /* 0x000ee80000300800 */
[----:B------:R-:W3:Y:S04]  /*9aee0*/  LDL.LU R14, [R1+0xeb8] ;  /* 0x000eb800010e7983 */ /* 0x000ee80000300800 */
[----:B------:R-:W3:Y:S04]  /*9aef0*/  LDL.LU R15, [R1+0xebc] ;  /* 0x000ebc00010f7983 */ /* 0x000ee80000300800 */
[----:B------:R-:W-:Y:S04]  /*9af00*/  STL [R1+0x8eb0], R29 ;  /* 0x008eb01d01007387 */ /* 0x000fe80000100800 */
[----:B-1----:R-:W-:Y:S04]  /*9af10*/  STL.64 [R1+0x8dc8], R22 ;  /* 0x008dc81601007387 */ /* 0x002fe80000100a00 */
[----:B------:R0:W-:Y:S04]  /*9af20*/  STL.64 [R1+0x8dc0], R20 ;  /* 0x008dc01401007387 */ /* 0x0001e80000100a00 */
[----:B0-----:R-:W4:Y:S04]  /*9af30*/  LDL.64 R20, [R1+0x160] ;  /* 0x0001600001147983 */ /* 0x001f280000100a00 */
[----:B------:R-:W-:Y:S04]  /*9af40*/  STL.64 [R1+0xf10], R16 ;  /* 0x000f101001007387 */ /* 0x000fe80000100a00 */
[----:B------:R0:W-:Y:S01]  /*9af50*/  STL.64 [R1+0xf18], R18 ;  /* 0x000f181201007387 */ /* 0x0001e20000100a00 */
[----:B------:R-:W-:-:S02]  /*9af60*/  IMAD.MOV.U32 R23, RZ, RZ, R24 ;  /* 0x000000ffff177224 */ /* 0x000fc400078e0018 */
[----:B------:R-:W-:Y:S01]  /*9af70*/  IMAD.MOV.U32 R22, RZ, RZ, R25 ;  /* 0x000000ffff167224 */ /* 0x000fe200078e0019 */
[----:B0-----:R-:W2:Y:S04]  /*9af80*/  LDL.LU.64 R18, [R1+0x8f88] ;  /* 0x008f880001127983 */ /* 0x001ea80000300a00 */
[----:B------:R-:W2:Y:S04]  /*9af90*/  LDL.LU.64 R16, [R1+0x8f80] ;  /* 0x008f800001107983 */ /* 0x000ea80000300a00 */
[----:B------:R-:W2:Y:S04]  /*9afa0*/  LDL.LU.64 R26, [R1+0x8f78] ;  /* 0x008f7800011a7983 */ /* 0x000ea80000300a00 */
[----:B------:R-:W2:Y:S04]  /*9afb0*/  LDL.LU.64 R24, [R1+0x8f70] ;  /* 0x008f700001187983 */ /* 0x000ea80000300a00 */
[----:B------:R-:W-:Y:S01]  /*9afc0*/  STL.64 [R1+0x8ef8], R22 ;  /* 0x008ef81601007387 */ /* 0x000fe20000100a00 */
[----:B--2---:R-:W-:Y:S03]  /*9afd0*/  HMMA.16816.F32.BF16 R24, R8, R16, R24 ;  /* 0x000000100818723c */ /* 0x004fe60000041818 */
[----:B----4-:R-:W-:-:S15]  /*9afe0*/  STL.64 [R1+0x8ef0], R20 ;  /* 0x008ef01401007387 */ /* 0x010fde0000100a00 */
[----:B------:R-:W-:Y:S01]  /*9aff0*/  NOP ;  /* 0x0000000000007918 */ /* 0x000fe20000000000 */
[----:B------:R-:W-:Y:S04]  /*9b000*/  STL.64 [R1+0xf00], R24 ;  /* 0x000f001801007387 */ /* 0x000fe80000100a00 */
[----:B------:R0:W-:Y:S02]  /*9b010*/  STL.64 [R1+0xf08], R26 ;  /* 0x000f081a01007387 */ /* 0x0001e40000100a00 */
[----:B0-----:R-:W-:Y:S02]  /*9b020*/  IMAD.MOV.U32 R27, RZ, RZ, R16 ;  /* 0x000000ffff1b7224 */ /* 0x001fe400078e0010 */
[----:B------:R-:W-:Y:S02]  /*9b030*/  IMAD.MOV.U32 R26, RZ, RZ, R17 ;  /* 0x000000ffff1a7224 */ /* 0x000fe400078e0011 */
[----:B------:R-:W2:Y:S01]  /*9b040*/  LDL.LU.64 R16, [R1+0x8f68] ;  /* 0x008f680001107983 */ /* 0x000ea20000300a00 */
[----:B------:R-:W-:-:S02]  /*9b050*/  IMAD.MOV.U32 R20, RZ, RZ, R19 ;  /* 0x000000ffff147224 */ /* 0x000fc400078e0013 */
[----:B------:R-:W-:Y:S01]  /*9b060*/  IMAD.MOV.U32 R21, RZ, RZ, R18 ;  /* 0x000000ffff157224 */ /* 0x000fe200078e0012 */
        /* <DEDUP_REMOVED lines=25> */
[----:B0-----:R-:W3:Y:S01]  /*9b200*/  LDL.LU.64 R16, [R1+0x8f20] ;  /* 0x008f200001107983 */ /* 0x001ee20000300a00 */
[----:B--2---:R-:W-:Y:S03]  /*9b210*/  HMMA.16816.F32.BF16 R20, R8, R20, R4 ;  /* 0x000000140814723c */ /* 0x004fe60000041804 */
[----:B------:R-:W3:-:S15]  /*9b220*/  LDL.LU.64 R4, [R1+0x8f18] ;  /* 0x008f180001047983 */ /* 0x000ede0000300a00 */
[----:B------:R-:W-:Y:S01]  /*9b230*/  NOP ;  /* 0x0000000000007918 */ /* 0x000fe20000000000 */
[----:B------:R0:W-:Y:S04]  /*9b240*/  STL.64 [R1+0xec0], R20 ;  /* 0x000ec01401007387 */ /* 0x0001e80000100a00 */
[----:B------:R-:W-:Y:S01]  /*9b250*/  STL.64 [R1+0xec8], R22 ;  /* 0x000ec81601007387 */ /* 0x000fe20000100a00 */
[----:B---3--:R-:W-:Y:S01]  /*9b260*/  HMMA.16816.F32.BF16 R12, R8, R4, R12 ;  /* 0x00000004080c723c */ /* 0x008fe2000004180c */
[----:B-1----:R-:W-:Y:S02]  /*9b270*/  IMAD.MOV.U32 R19, RZ, RZ, R4 ;  /* 0x000000ffff137224 */ /* 0x002fe400078e0004 */
[----:B------:R-:W-:-:S15]  /*9b280*/  IMAD.MOV.U32 R18, RZ, RZ, R5 ;  /* 0x000000ffff127224 */ /* 0x000fde00078e0005 */
[----:B------:R-:W-:Y:S01]  /*9b290*/  NOP ;  /* 0x0000000000007918 */ /* 0x000fe20000000000 */
[----:B------:R-:W-:Y:S04]  /*9b2a0*/  STL.64 [R1+0xeb0], R12 ;  /* 0x000eb00c01007387 */ /* 0x000fe80000100a00 */
[----:B------:R-:W-:Y:S04]  /*9b2b0*/  STL.64 [R1+0xeb8], R14 ;  /* 0x000eb80e01007387 */ /* 0x000fe80000100a00 */
[----:B0-----:R-:W2:Y:S04]  /*9b2c0*/  LDL.64 R20, [R1+0x170] ;  /* 0x0001700001147983 */ /* 0x001ea80000100a00 */
[----:B------:R-:W3:Y:S04]  /*9b2d0*/  LDL.LU R4, [R1+0x730] ;  /* 0x0007300001047983 */ /* 0x000ee80000300800 */
        /* <DEDUP_REMOVED lines=15> */
[----:B0-----:R-:W4:Y:S01]  /*9b3d0*/  LDL R16, [R1+0x180] ;  /* 0x0001800001107983 */ /* 0x001f220000100800 */
[----:B------:R-:W-:-:S07]  /*9b3e0*/  IMAD.MOV.U32 R17, RZ, RZ, R3 ;  /* 0x000000ffff117224 */ /* 0x000fce00078e0003 */
[----:B----4-:R-:W-:Y:S01]  /*9b3f0*/  HMMA.16816.F32.BF16 R16, R8, R16, R24 ;  /* 0x000000100810723c */ /* 0x010fe20000041818 */
[----:B------:R-:W4:-:S15]  /*9b400*/  LDL.LU.64 R26, [R1+0x8f10] ;  /* 0x008f1000011a7983 */ /* 0x000f1e0000300a00 */
[----:B------:R-:W-:-:S03]  /*9b410*/  NOP ;  /* 0x0000000000007918 */ /* 0x000fc60000000000 */
[----:B------:R0:W-:Y:S04]  /*9b420*/  STL.64 [R1+0xea0], R16 ;  /* 0x000ea01001007387 */ /* 0x0001e80000100a00 */
[----:B------:R1:W-:Y:S04]  /*9b430*/  STL.64 [R1+0xea8], R18 ;  /* 0x000ea81201007387 */ /* 0x0003e80000100a00 */
[----:B0-----:R-:W3:Y:S04]  /*9b440*/  LDL.LU R16, [R1+0x680] ;  /* 0x0006800001107983 */ /* 0x001ee80000300800 */
[----:B------:R-:W3:Y:S04]  /*9b450*/  LDL.LU R17, [R1+0x684] ;  /* 0x0006840001117983 */ /* 0x000ee80000300800 */
[----:B-1----:R-:W3:Y:S04]  /*9b460*/  LDL.LU R18, [R1+0x688] ;  /* 0x0006880001127983 */ /* 0x002ee80000300800 */
[----:B------:R-:W3:Y:S01]  /*9b470*/  LDL.LU R19, [R1+0x68c] ;  /* 0x00068c0001137983 */ /* 0x000ee20000300800 */
[----:B------:R-:W-:-:S02]  /*9b480*/  IMAD.MOV.U32 R24, RZ, RZ, R2 ;  /* 0x000000ffff187224 */ /* 0x000fc400078e0002 */
[----:B------:R-:W-:Y:S01]  /*9b490*/  IMAD.MOV.U32 R25, RZ, RZ, R0 ;  /* 0x000000ffff197224 */ /* 0x000fe200078e0000 */
[----:B--2---:R-:W-:Y:S01]  /*9b4a0*/  HMMA.16816.F32.BF16 R4, R8, R20, R4 ;  /* 0x000000140804723c */ /* 0x004fe20000041804 */
[----:B---3--:R-:W-:Y:S04]  /*9b4b0*/  STL.64 [R1+0x8ea8], R18 ;  /* 0x008ea81201007387 */ /* 0x008fe80000100a00 */
[----:B------:R-:W-:Y:S04]  /*9b4c0*/  STL.64 [R1+0x8ea0], R16 ;  /* 0x008ea01001007387 */ /* 0x000fe80000100a00 */
[----:B----4-:R-:W-:Y:S04]  /*9b4d0*/  STL.64 [R1+0x8ec0], R26 ;  /* 0x008ec01a01007387 */ /* 0x010fe80000100a00 */
[----:B------:R0:W-:Y:S04]  /*9b4e0*/  STL.64 [R1+0x8eb8], R24 ;  /* 0x008eb81801007387 */ /* 0x0001e80000100a00 */
        /* <DEDUP_REMOVED lines=8> */
[----:B0-----:R-:W2:Y:S04]  /*9b570*/  LDL.64 R24, [R1+0x20] ;  /* 0x0000200001187983 */ /* 0x001ea80000100a00 */
[----:B------:R-:W3:Y:S04]  /*9b580*/  LDL.LU R16, [R1+0x690] ;  /* 0x0006900001107983 */ /* 0x000ee80000300800 */
[----:B------:R-:W3:Y:S04]  /*9b590*/  LDL.LU R17, [R1+0x694] ;  /* 0x0006940001117983 */ /* 0x000ee80000300800 */
[----:B------:R-:W3:Y:S04]  /*9b5a0*/  LDL.LU R18, [R1+0x698] ;  /* 0x0006980001127983 */ /* 0x000ee80000300800 */
[----:B------:R-:W3:Y:S04]  /*9b5b0*/  LDL.LU R19, [R1+0x69c] ;  /* 0x00069c0001137983 */ /* 0x000ee80000300800 */
[----:B------:R-:W-:Y:S04]  /*9b5c0*/  STL.64 [R1+0xe90], R4 ;  /* 0x000e900401007387 */ /* 0x000fe80000100a00 */
[----:B------:R0:W-:Y:S04]  /*9b5d0*/  STL.64 [R1+0xe98], R6 ;  /* 0x000e980601007387 */ /* 0x0001e80000100a00 */
[----:B0-----:R-:W4:Y:S04]  /*9b5e0*/  LDL.LU.64 R6, [R1+0x8f08] ;  /* 0x008f080001067983 */ /* 0x001f280000300a00 */
[----:B------:R-:W4:Y:S04]  /*9b5f0*/  LDL.LU.64 R4, [R1+0x8f00] ;  /* 0x008f000001047983 */ /* 0x000f280000300a00 */
[----:B------:R-:W2:Y:S04]  /*9b600*/  LDL.LU.64 R22, [R1+0x8ef8] ;  /* 0x008ef80001167983 */ /* 0x000ea80000300a00 */
[----:B------:R-:W4:Y:S02]  /*9b610*/  LDL.LU.64 R20, [R1+0x8ef0] ;  /* 0x008ef00001147983 */ /* 0x000f240000300a00 */
[----:B----4-:R-:W-:Y:S02]  /*9b620*/  HMMA.16816.F32.BF16 R8, R8, R20, R4 ;  /* 0x000000140808723c */ /* 0x010fe40000041804 */
[----:B------:R-:W4:Y:S04]  /*9b630*/  LDL.LU.64 R6, [R1+0x8ee8] ;  /* 0x008ee80001067983 */ /* 0x000f280000300a00 */
[----:B------:R-:W4:Y:S01]  /*9b640*/  LDL.LU.64 R4, [R1+0x8ee0] ;  /* 0x008ee00001047983 */ /* 0x000f220000300a00 */
[----:B--2---:R-:W-:-:S12]  /*9b650*/  IMAD.MOV.U32 R3, RZ, RZ, R25 ;  /* 0x000000ffff037224 */ /* 0x004fd800078e0019 */
[----:B------:R0:W-:Y:S04]  /*9b660*/  STL.64 [R1+0x730], R8 ;  /* 0x0007300801007387 */ /* 0x0001e80000100a00 */
[----:B------:R-:W-:Y:S04]  /*9b670*/  STL.64 [R1+0x738], R10 ;  /* 0x0007380a01007387 */ /* 0x000fe80000100a00 */
[----:B0-----:R-:W2:Y:S04]  /*9b680*/  LDL.64 R8, [R1+0x10] ;  /* 0x0000100001087983 */ /* 0x001ea80000100a00 */
[----:B------:R-:W-:Y:S01]  /*9b690*/  STL.64 [R1+0x8dd8], R20 ;  /* 0x008dd81401007387 */ /* 0x000fe20000100a00 */
[----:B----4-:R-:W-:-:S15]  /*9b6a0*/  HMMA.16816.F32.BF16 R12, R4, R24, R12 ;  /* 0x00000018040c723c */ /* 0x010fde000004180c */
[----:B------:R-:W-:-:S04]  /*9b6b0*/  NOP ;  /* 0x0000000000007918 */ /* 0x000fc80000000000 */
[----:B------:R0:W-:Y:S04]  /*9b6c0*/  STL.64 [R1+0x6b0], R12 ;  /* 0x0006b00c01007387 */ /* 0x0001e80000100a00 */
[----:B------:R1:W-:Y:S04]  /*9b6d0*/  STL.64 [R1+0x6b8], R14 ;  /* 0x0006b80e01007387 */ /* 0x0003e80000100a00 */
[----:B0-----:R-:W4:Y:S01]  /*9b6e0*/  LDL.LU.64 R12, [R1+0x8ed8] ;  /* 0x008ed800010c7983 */ /* 0x001f220000300a00 */
[----:B-1----:R-:W-:-:S03]  /*9b6f0*/  IMAD.MOV.U32 R14, RZ, RZ, R24 ;  /* 0x000000ffff0e7224 */ /* 0x002fc600078e0018 */
[----:B------:R-:W3:Y:S04]  /*9b700*/  LDL.LU.64 R26, [R1+0x8ed0] ;  /* 0x008ed000011a7983 */ /* 0x000ee80000300a00 */
[----:B------:R-:W3:Y:S01]  /*9b710*/  LDL.LU.64 R24, [R1+0x8ec8] ;  /* 0x008ec80001187983 */ /* 0x000ee20000300a00 */
[----:B--2---:R-:W-:Y:S02]  /*9b720*/  IMAD.MOV.U32 R15, RZ, RZ, R9 ;  /* 0x000000ffff0f7224 */ /* 0x004fe400078e0009 */
[----:B------:R-:W-:Y:S02]  /*9b730*/  IMAD.MOV.U32 R20, RZ, RZ, R8 ;  /* 0x000000ffff147224 */ /* 0x000fe400078e0008 */
[----:B------:R-:W-:Y:S01]  /*9b740*/  IMAD.MOV.U32 R21, RZ, RZ, R28 ;  /* 0x000000ffff157224 */ /* 0x000fe200078e001c */
[----:B---3--:R-:W-:-:S15]  /*9b750*/  HMMA.16816.F32.BF16 R24, R4, R8, R24 ;  /* 0x000000080418723c */ /* 0x008fde0000041818 */
[----:B------:R-:W-:-:S04]  /*9b760*/  NOP ;  /* 0x0000000000007918 */ /* 0x000fc80000000000 */
[----:B------:R-:W-:Y:S04]  /*9b770*/  STL.64 [R1+0x6a0], R24 ;  /* 0x0006a01801007387 */ /* 0x000fe80000100a00 */
[----:B------:R0:W-:Y:S04]  /*9b780*/  STL.64 [R1+0x6a8], R26 ;  /* 0x0006a81a01007387 */ /* 0x0001e80000100a00 */
[----:B0-----:R-:W2:Y:S04]  /*9b790*/  LDL.LU.64 R26, [R1+0x8ec0] ;  /* 0x008ec000011a7983 */ /* 0x001ea80000300a00 */
[----:B------:R-:W3:Y:S04]  /*9b7a0*/  LDL.LU.64 R24, [R1+0x8eb8] ;  /* 0x008eb80001187983 */ /* 0x000ee80000300a00 */
[----:B------:R-:W-:Y:S04]  /*9b7b0*/  STL.64 [R1+0x8e80], R14 ;  /* 0x008e800e01007387 */ /* 0x000fe80000100a00 */
[----:B----4-:R-:W-:Y:S04]  /*9b7c0*/  STL.64 [R1+0x8e78], R12 ;  /* 0x008e780c01007387 */ /* 0x010fe80000100a00 */
[----:B------:R0:W-:Y:S02]  /*9b7d0*/  STL [R1+0x8e20], R20 ;  /* 0x008e201401007387 */ /* 0x0001e40000100800 */
[----:B0-----:R-:W-:-:S02]  /*9b7e0*/  IMAD.MOV.U32 R20, RZ, RZ, R29 ;  /* 0x000000ffff147224 */ /* 0x001fc400078e001d */
[----:B------:R-:W4:Y:S04]  /*9b7f0*/  LDL.LU R29, [R1+0x8eb0] ;  /* 0x008eb000011d7983 */ /* 0x000f280000300800 */
[----:B------:R0:W-:Y:S04]  /*9b800*/  STL.64 [R1+0x8e30], R20 ;  /* 0x008e301401007387 */ /* 0x0001e80000100a00 */
[----:B0-----:R-:W2:Y:S04]  /*9b810*/  LDL.64 R20, [R1+0x1d0] ;  /* 0x0001d00001147983 */ /* 0x001ea80000100a00 */
[----:B--2---:R0:W-:Y:S04]  /*9b820*/  STL.64 [R1+0x8e48], R20 ;  /* 0x008e481401007387 */ /* 0x0041e80000100a00 */
        /* <DEDUP_REMOVED lines=8> */
[----:B0-----:R-:W-:-:S02]  /*9b8b0*/  IMAD.MOV.U32 R20, RZ, RZ, R27 ;  /* 0x000000ffff147224 */ /* 0x001fc400078e001b */
[----:B------:R-:W-:Y:S02]  /*9b8c0*/  IMAD.MOV.U32 R21, RZ, RZ, R26 ;  /* 0x000000ffff157224 */ /* 0x000fe400078e001a */
[C---:B---3--:R-:W-:Y:S03]  /*9b8d0*/  HMMA.16816.F32.BF16 R24, R4.reuse, R24, R16 ;  /* 0x000000180418723c */ /* 0x048fe60000041810 */
[----:B------:R-:W-:Y:S04]  /*9b8e0*/  STL.64 [R1+0x8e60], R20 ;  /* 0x008e601401007387 */ /* 0x000fe80000100a00 */
[----:B------:R-:W3:Y:S04]  /*9b8f0*/  LDL.LU.64 R18, [R1+0x8ea8] ;  /* 0x008ea80001127983 */ /* 0x000ee80000300a00 */
[----:B------:R-:W3:Y:S08]  /*9b900*/  LDL.LU.64 R16, [R1+0x8ea0] ;  /* 0x008ea00001107983 */ /* 0x000ef00000300a00 */
[----:B------:R0:W-:Y:S04]  /*9b910*/  STL.64 [R1+0x690], R24 ;  /* 0x0006901801007387 */ /* 0x0001e80000100a00 */
[----:B------:R-:W-:Y:S04]  /*9b920*/  STL.64 [R1+0x698], R26 ;  /* 0x0006981a01007387 */ /* 0x000fe80000100a00 */
[----:B0-----:R-:W3:Y:S02]  /*9b930*/  LDL.LU.64 R24, [R1+0x8e98] ;  /* 0x008e980001187983 */ /* 0x001ee40000300a00 */
[----:B---3--:R-:W-:-:S15]  /*9b940*/  HMMA.16816.F32.BF16 R16, R4, R24, R16 ;  /* 0x000000180410723c */ /* 0x008fde0000041810 */
[----:B------:R-:W-:-:S04]  /*9b950*/  NOP ;  /* 0x0000000000007918 */ /* 0x000fc80000000000 */
[----:B------:R-:W-:Y:S04]  /*9b960*/  STL.64 [R1+0x680], R16 ;  /* 0x0006801001007387 */ /* 0x000fe80000100a00 */
[----:B------:R0:W-:Y:S04]  /*9b970*/  STL.64 [R1+0x688], R18 ;  /* 0x0006881201007387 */ /* 0x0001e80000100a00 */
[----:B0-----:R-:W3:Y:S04]  /*9b980*/  LDL.LU.64 R18, [R1+0x8e90] ;  /* 0x008e900001127983 */ /* 0x001ee80000300a00 */
[----:B------:R-:W2:Y:S04]  /*9b990*/  LDL.LU.64 R16, [R1+0x8e88] ;  /* 0x008e880001107983 */ /* 0x000ea80000300a00 */
[----:B------:R0:W-:Y:S04]  /*9b9a0*/  STL.64 [R1+0x8d78], R24 ;  /* 0x008d781801007387 */ /* 0x0001e80000100a00 */
[----:B0-----:R-:W2:Y:S04]  /*9b9b0*/  LDL.64 R24, [R1+0x1b0] ;  /* 0x0001b00001187983 */ /* 0x001ea80000100a00 */
        /* <DEDUP_REMOVED lines=26> */
[----:B0-----:R-:W2:Y:S04]  /*9bb60*/  LDL.LU.64 R14, [R1+0x8e80] ;  /* 0x008e8000010e7983 */ /* 0x001ea80000300a00 */
[----:B------:R-:W2:Y:S01]  /*9bb70*/  LDL.LU.64 R12, [R1+0x8e78] ;  /* 0x008e7800010c7983 */ /* 0x000ea20000300a00 */
[----:B------:R-:W-:-:S02]  /*9bb80*/  IMAD.MOV.U32 R20, RZ, RZ, R23 ;  /* 0x000000ffff147224 */ /* 0x000fc400078e0017 */
[----:B------:R-:W-:Y:S01]  /*9bb90*/  IMAD.MOV.U32 R21, RZ, RZ, R22 ;  /* 0x000000ffff157224 */ /* 0x000fe200078e0016 */
[----:B--2---:R-:W-:Y:S01]  /*9bba0*/  HMMA.16816.F32.BF16 R8, R4, R12, R8 ;  /* 0x0000000c0408723c */ /* 0x004fe20000041808 */
[----:B------:R-:W-:-:S15]  /*9bbb0*/  STL.64 [R1+0x8e10], R12 ;  /* 0x008e100c01007387 */ /* 0x000fde0000100a00 */
[----:B------:R-:W-:-:S03]  /*9bbc0*/  NOP ;  /* 0x0000000000007918 */ /* 0x000fc60000000000 */
[----:B------:R-:W-:Y:S04]  /*9bbd0*/  STL.64 [R1+0x660], R8 ;  /* 0x0006600801007387 */ /* 0x000fe80000100a00 */
[----:B------:R-:W-:Y:S04]  /*9bbe0*/  STL.64 [R1+0x668], R10 ;  /* 0x0006680a01007387 */ /* 0x000fe80000100a00 */
[----:B----4-:R-:W0:Y:S01]  /*9bbf0*/  LDSM.16.MT88.4 R8, [R29+UR5+0x10200] ;  /* 0x010200051d08783b */ /* 0x010e220008004200 */
[----:B------:R-:W-:Y:S03]  /*9bc00*/  HMMA.16816.F32.BF16 R20, R4, R20, R24 ;  /* 0x000000140414723c */ /* 0x000fe60000041818 */
[----:B------:R-:W-:Y:S04]  /*9bc10*/  STL [R1+0x8d60], R29 ;  /* 0x008d601d01007387 */ /* 0x000fe80000100800 */
[----:B0-----:R-:W-:Y:S04]  /*9bc20*/  STL.64 [R1+0x8cb8], R10 ;  /* 0x008cb80a01007387 */ /* 0x001fe80000100a00 */
[----:B------:R3:W-:Y:S02]  /*9bc30*/  STL.64 [R1+0x8cb0], R8 ;  /* 0x008cb00801007387 */ /* 0x0007e40000100a00 */
[----:B---3--:R-:W-:-:S02]  /*9bc40*/  IMAD.MOV.U32 R8, RZ, RZ, R19 ;  /* 0x000000ffff087224 */ /* 0x008fc400078e0013 */
[----:B------:R-:W-:-:S05]  /*9bc50*/  IMAD.MOV.U32 R9, RZ, RZ, R18 ;  /* 0x000000ffff097224 */ /* 0x000fca00078e0012 */
        /* <DEDUP_REMOVED lines=23> */
[----:B------:R-:W3:Y:S02]  /*9bdd0*/  LDL.LU.64 R20, [R1+0x8e30] ;  /* 0x008e300001147983 */ /* 0x000ee40000300a00 */
[----:B---3--:R-:W-:Y:S02]  /*9bde0*/  HMMA.16816.F32.BF16 R20, R4, R20, R24 ;  /* 0x000000140414723c */ /* 0x008fe40000041818 */
[----:B------:R-:W2:-:S15]  /*9bdf0*/  LDL.LU.64 R24, [R1+0x8e28] ;  /* 0x008e280001187983 */ /* 0x000e9e0000300a00 */
[----:B------:R-:W-:Y:S02]  /*9be00*/  NOP ;  /* 0x0000000000007918 */ /* 0x000fe40000000000 */
[----:B------:R0:W-:Y:S04]  /*9be10*/  STL.64 [R1+0xdc0], R20 ;  /* 0x000dc01401007387 */ /* 0x0001e80000100a00 */
[----:B------:R-:W-:Y:S04]  /*9be20*/  STL.64 [R1+0xdc8], R22 ;  /* 0x000dc81601007387 */ /* 0x000fe80000100a00 */
[----:B0-----:R-:W3:Y:S01]  /*9be30*/  LDL.LU R20, [R1+0x8e20] ;  /* 0x008e200001147983 */ /* 0x001ee20000300800 */
[----:B--2---:R-:W-:Y:S01]  /*9be40*/  HMMA.16816.F32.BF16 R8, R4, R24, R8 ;  /* 0x000000180408723c */ /* 0x004fe20000041808 */
[----:B------:R-:W-:-:S02]  /*9be50*/  IMAD.MOV.U32 R19, RZ, RZ, R24 ;  /* 0x000000ffff137224 */ /* 0x000fc400078e0018 */
[----:B------:R-:W-:-:S15]  /*9be60*/  IMAD.MOV.U32 R18, RZ, RZ, R25 ;  /* 0x000000ffff127224 */ /* 0x000fde00078e0019 */
[----:B------:R-:W-:Y:S01]  /*9be70*/  NOP ;  /* 0x0000000000007918 */ /* 0x000fe20000000000 */
[----:B------:R-:W-:Y:S04]  /*9be80*/  STL.64 [R1+0xdb0], R8 ;  /* 0x000db00801007387 */ /* 0x000fe80000100a00 */
[----:B------:R-:W-:Y:S04]  /*9be90*/  STL.64 [R1+0xdb8], R10 ;  /* 0x000db80a01007387 */ /* 0x000fe80000100a00 */
[----:B------:R-:W2:Y:S04]  /*9bea0*/  LDL.64 R24, [R1] ;  /* 0x0000000001187983 */ /* 0x000ea80000100a00 */
[----:B--2---:R3:W-:Y:S02]  /*9beb0*/  STL.64 [R1+0x8d90], R24 ;  /* 0x008d901801007387 */ /* 0x0047e40000100a00 */
[----:B---3--:R-:W-:-:S02]  /*9bec0*/  IMAD.MOV.U32 R24, RZ, RZ, R20 ;  /* 0x000000ffff187224 */ /* 0x008fc400078e0014 */
[----:B------:R-:W-:-:S05]  /*9bed0*/  IMAD.MOV.U32 R25, RZ, RZ, R15 ;  /* 0x000000ffff197224 */ /* 0x000fca00078e000f */
[----:B------:R0:W-:Y:S04]  /*9bee0*/  STL.64 [R1+0x8da8], R24 ;  /* 0x008da81801007387 */ /* 0x0001e80000100a00 */
[----:B------:R-:W-:Y:S04]  /*9bef0*/  STL.64 [R1+0x8d70], R18 ;  /* 0x008d701201007387 */ /* 0x000fe80000100a00 */
[----:B------:R1:W-:Y:S01]  /*9bf00*/  STL.64 [R1+0x8d68], R16 ;  /* 0x008d681001007387 */ /* 0x0003e20000100a00 */
[----:B0-----:R-:W-:Y:S02]  /*9bf10*/  IMAD.MOV.U32 R24, RZ, RZ, R14 ;  /* 0x000000ffff187224 */ /* 0x001fe400078e000e */
[----:B------:R-:W-:Y:S01]  /*9bf20*/  IMAD.MOV.U32 R25, RZ, RZ, R3 ;  /* 0x000000ffff197224 */ /* 0x000fe200078e0003 */
[----:B-1----:R-:W2:Y:S04]  /*9bf30*/  LDL.LU R16, [R1+0x5a0] ;  /* 0x0005a00001107983 */ /* 0x002ea80000300800 */
[----:B------:R-:W2:Y:S04]  /*9bf40*/  LDL.LU R17, [R1+0x5a4] ;  /* 0x0005a40001117983 */ /* 0x000ea80000300800 */
[----:B------:R-:W3:Y:S04]  /*9bf50*/  LDL.LU R18, [R1+0x5a8] ;  /* 0x0005a80001127983 */ /* 0x000ee80000300800 */
[----:B------:R-:W3:Y:S04]  /*9bf60*/  LDL.LU R19, [R1+0x5ac] ;  /* 0x0005ac0001137983 */ /* 0x000ee80000300800 */
[----:B------:R0:W-:Y:S04]  /*9bf70*/  STL.64 [R1+0x8dd0], R24 ;  /* 0x008dd01801007387 */ /* 0x0001e80000100a00 */
[----:B0-----:R-:W4:Y:S04]  /*9bf80*/  LDL.LU R24, [R1+0x650] ;  /* 0x0006500001187983 */ /* 0x001f280000300800 */
[----:B------:R-:W4:Y:S04]  /*9bf90*/  LDL.LU R25, [R1+0x654] ;  /* 0x0006540001197983 */ /* 0x000f280000300800 */
[----:B------:R-:W2:Y:S04]  /*9bfa0*/  LDL.LU R26, [R1+0x658] ;  /* 0x00065800011a7983 */ /* 0x000ea80000300800 */
[----:B------:R-:W2:Y:S01]  /*9bfb0*/  LDL.LU R27, [R1+0x65c] ;  /* 0x00065c00011b7983 */ /* 0x000ea20000300800 */
[----:B------:R-:W-:-:S02]  /*9bfc0*/  IMAD.MOV.U32 R20, RZ, RZ, R2 ;  /* 0x000000ffff147224 */ /* 0x000fc400078e0002 */
[----:B------:R-:W-:Y:S01]  /*9bfd0*/  IMAD.MOV.U32 R21, RZ, RZ, R0 ;  /* 0x000000ffff157224 */ /* 0x000fe200078e0000 */
[----:B--2---:R-:W-:Y:S04]  /*9bfe0*/  STL.64 [R1+0x8de8], R26 ;  /* 0x008de81a01007387 */ /* 0x004fe80000100a00 */
[----:B----4-:R-:W-:Y:S04]  /*9bff0*/  STL.64 [R1+0x8de0], R24 ;  /* 0x008de01801007387 */ /* 0x010fe80000100a00 */
[----:B------:R-:W2:Y:S04]  /*9c000*/  LDL.LU R8, [R1+0xda0] ;  /* 0x000da00001087983 */ /* 0x000ea80000300800 */
[----:B------:R-:W2:Y:S04]  /*9c010*/  LDL.LU R9, [R1+0xda4] ;  /* 0x000da40001097983 */ /* 0x000ea80000300800 */
[----:B------:R-:W2:Y:S04]  /*9c020*/  LDL.LU R10, [R1+0xda8] ;  /* 0x000da800010a7983 */ /* 0x000ea80000300800 */
[----:B------:R-:W2:Y:S04]  /*9c030*/  LDL.LU R11, [R1+0xdac] ;  /* 0x000dac00010b7983 */ /* 0x000ea80000300800 */
[----:B------:R-:W2:Y:S04]  /*9c040*/  LDL.64 R12, [R1+0x1a0] ;  /* 0x0001a000010c7983 */ /* 0x000ea80000100a00 */
[----:B------:R0:W-:Y:S04]  /*9c050*/  STL.64 [R1+0x8df0], R20 ;  /* 0x008df01401007387 */ /* 0x0001e80000100a00 */
[----:B0-----:R-:W4:Y:S04]  /*9c060*/  LDL.64 R20, [R1+0x180] ;  /* 0x0001800001147983 */ /* 0x001f280000100a00 */
[----:B----4-:R0:W-:Y:S04]  /*9c070*/  STL.64 [R1+0x8e08], R20 ;  /* 0x008e081401007387 */ /* 0x0101e80000100a00 */
        /* <DEDUP_REMOVED lines=34> */
[----:B------:R-:W-:Y:S04]  /*9c2a0*/  STL.64 [R1+0xda8], R10 ;  /* 0x000da80a01007387 */ /* 0x000fe80000100a00 */
[----:B0-----:R-:W4:Y:S01]  /*9c2b0*/  LDL.LU.64 R8, [R1+0x8e18] ;  /* 0x008e180001087983 */ /* 0x001f220000300a00 */
[----:B------:R-:W-:-:S02]  /*9c2c0*/  IMAD.MOV.U32 R15, RZ, RZ, R13 ;  /* 0x000000ffff0f7224 */ /* 0x000fc400078e000d */
[----:B------:R-:W-:Y:S02]  /*9c2d0*/  IMAD.MOV.U32 R28, RZ, RZ, R12 ;  /* 0x000000ffff1c7224 */ /* 0x000fe400078e000c */
[----:B------:R-:W3:Y:S04]  /*9c2e0*/  LDL.LU.64 R12, [R1+0x8e10] ;  /* 0x008e1000010c7983 */ /* 0x000ee80000300a00 */
[----:B------:R-:W-:Y:S04]  /*9c2f0*/  STL [R1+0x8d5c], R15 ;  /* 0x008d5c0f01007387 */ /* 0x000fe80000100800 */
[----:B------:R-:W-:Y:S01]  /*9c300*/  STL [R1+0x8d58], R28 ;  /* 0x008d581c01007387 */ /* 0x000fe20000100800 */
[----:B----4-:R-:W-:-:S15]  /*9c310*/  HMMA.16816.F32.BF16 R20, R4, R8, R20 ;  /* 0x000000080414723c */ /* 0x010fde0000041814 */
[----:B------:R-:W-:-:S04]  /*9c320*/  NOP ;  /* 0x0000000000007918 */ /* 0x000fc80000000000 */
[----:B------:R0:W-:Y:S04]  /*9c330*/  STL.64 [R1+0xd90], R20 ;  /* 0x000d901401007387 */ /* 0x0001e80000100a00 */
[----:B------:R-:W-:Y:S04]  /*9c340*/  STL.64 [R1+0xd98], R22 ;  /* 0x000d981601007387 */ /* 0x000fe80000100a00 */
[----:B0-----:R-:W4:Y:S04]  /*9c350*/  LDL.LU.64 R20, [R1+0x8e08] ;  /* 0x008e080001147983 */ /* 0x001f280000300a00 */
[----:B------:R0:W-:Y:S04]  /*9c360*/  STL.64 [R1+0x8ce0], R8 ;  /* 0x008ce00801007387 */ /* 0x0001e80000100a00 */
[----:B0-----:R-:W3:Y:S04]  /*9c370*/  LDL.LU R8, [R1+0x580] ;  /* 0x0005800001087983 */ /* 0x001ee80000300800 */
[----:B------:R-:W3:Y:S04]  /*9c380*/  LDL.LU R9, [R1+0x584] ;  /* 0x0005840001097983 */ /* 0x000ee80000300800 */
[----:B------:R-:W3:Y:S04]  /*9c390*/  LDL.LU R10, [R1+0x588] ;  /* 0x00058800010a7983 */ /* 0x000ee80000300800 */
[----:B------:R-:W3:Y:S01]  /*9c3a0*/  LDL.LU R11, [R1+0x58c] ;  /* 0x00058c00010b7983 */ /* 0x000ee20000300800 */
        /* <DEDUP_REMOVED lines=16> */
[----:B------:R-:W2:Y:S01]  /*9c4b0*/  LDL.LU.64 R24, [R1+0x8dd0] ;  /* 0x008dd00001187983 */ /* 0x000ea20000300a00 */
[----:B------:R-:W-:-:S02]  /*9c4c0*/  IMAD.MOV.U32 R15, RZ, RZ, R20 ;  /* 0x000000ffff0f7224 */ /* 0x000fc400078e0014 */
[----:B------:R-:W-:-:S14]  /*9c4d0*/  IMAD.MOV.U32 R28, RZ, RZ, R21 ;  /* 0x000000ffff1c7224 */ /* 0x000fdc00078e0015 */
[----:B------:R0:W-:Y:S04]  /*9c4e0*/  STL.64 [R1+0x650], R4 ;  /* 0x0006500401007387 */ /* 0x0001e80000100a00 */
[----:B------:R4:W-:Y:S04]  /*9c4f0*/  STL.64 [R1+0x658], R6 ;  /* 0x0006580601007387 */ /* 0x0009e80000100a00 */
[----:B-1----:R-:W2:Y:S04]  /*9c500*/  LDL.LU.64 R22, [R1+0x8dc8] ;  /* 0x008dc80001167983 */ /* 0x002ea80000300a00 */
[----:B------:R-:W2:Y:S04]  /*9c510*/  LDL.LU.64 R20, [R1+0x8dc0] ;  /* 0x008dc00001147983 */ /* 0x000ea80000300a00 */
[----:B0-----:R-:W3:Y:S04]  /*9c520*/  LDL.LU R4, [R1+0x590] ;  /* 0x0005900001047983 */ /* 0x001ee80000300800 */
[----:B------:R-:W3:Y:S04]  /*9c530*/  LDL.LU R5, [R1+0x594] ;  /* 0x0005940001057983 */ /* 0x000ee80000300800 */
[----:B----4-:R-:W3:Y:S04]  /*9c540*/  LDL.LU R6, [R1+0x598] ;  /* 0x0005980001067983 */ /* 0x010ee80000300800 */
[----:B------:R-:W3:Y:S01]  /*9c550*/  LDL.LU R7, [R1+0x59c] ;  /* 0x00059c0001077983 */ /* 0x000ee20000300800 */
        /* <DEDUP_REMOVED lines=26> */
[----:B------:R-:W3:Y:S04]  /*9c700*/  LDL.LU.64 R16, [R1+0x8d68] ;  /* 0x008d680001107983 */ /* 0x000ee80000300a00 */
[----:B------:R3:W-:Y:S02]  /*9c710*/  STL.64 [R1+0x8c78], R24 ;  /* 0x008c781801007387 */ /* 0x0007e40000100a00 */
[C---:B---3--:R-:W-:Y:S08]  /*9c720*/  HMMA.16816.F32.BF16 R24, R20.reuse, R16, R4 ;  /* 0x000000101418723c */ /* 0x048ff00000041804 */
[----:B------:R-:W-:Y:S01]  /*9c730*/  HMMA.16816.F32.BF16 R4, R20, R12, R8 ;  /* 0x0000000c1404723c */ /* 0x000fe20000041808 */
[----:B------:R-:W-:Y:S10]  /*9c740*/  STL.64 [R1+0x8d38], R16 ;  /* 0x008d381001007387 */ /* 0x000ff40000100a00 */
[----:B------:R0:W-:Y:S04]  /*9c750*/  STL.64 [R1+0x590], R24 ;  /* 0x0005901801007387 */ /* 0x0001e80000100a00 */
[----:B------:R1:W-:Y:S04]  /*9c760*/  STL.64 [R1+0x598], R26 ;  /* 0x0005981a01007387 */ /* 0x0003e80000100a00 */
[----:B0-----:R-:W3:Y:S04]  /*9c770*/  LDL.LU R24, [R1+0xc70] ;  /* 0x000c700001187983 */ /* 0x001ee80000300800 */
[----:B------:R-:W-:Y:S04]  /*9c780*/  STL.64 [R1+0x580], R4 ;  /* 0x0005800401007387 */ /* 0x000fe80000100a00 */
[----:B------:R-:W-:Y:S04]  /*9c790*/  STL.64 [R1+0x588], R6 ;  /* 0x0005880601007387 */ /* 0x000fe80000100a00 */
[----:B------:R-:W3:Y:S04]  /*9c7a0*/  LDL.LU R25, [R1+0xc74] ;  /* 0x000c740001197983 */ /* 0x000ee80000300800 */
[----:B-1----:R-:W4:Y:S04]  /*9c7b0*/  LDL.LU R26, [R1+0xc78] ;  /* 0x000c7800011a7983 */ /* 0x002f280000300800 */
[----:B------:R-:W4:Y:S04]  /*9c7c0*/  LDL.LU R27, [R1+0xc7c] ;  /* 0x000c7c00011b7983 */ /* 0x000f280000300800 */
[----:B----4-:R-:W-:Y:S04]  /*9c7d0*/  STL.64 [R1+0x8cf0], R26 ;  /* 0x008cf01a01007387 */ /* 0x010fe80000100a00 */
[----:B---3--:R2:W-:Y:S04]  /*9c7e0*/  STL.64 [R1+0x8ce8], R24 ;  /* 0x008ce81801007387 */ /* 0x0085e80000100a00 */
[----:B------:R-:W3:Y:S04]  /*9c7f0*/  LDL.LU R8, [R1+0xc80] ;  /* 0x000c800001087983 */ /* 0x000ee80000300800 */
        /* <DEDUP_REMOVED lines=8> */
[----:B------:R-:W2:Y:S04]  /*9c880*/  LDL.LU R17, [R1+0xcc4] ;  /* 0x000cc40001117983 */ /* 0x000ea80000300800 */
[----:B------:R-:W3:Y:S04]  /*9c890*/  LDL.LU R18, [R1+0xcc8] ;  /* 0x000cc80001127983 */ /* 0x000ee80000300800 */
[----:B------:R-:W3:Y:S04]  /*9c8a0*/  LDL.LU R19, [R1+0xccc] ;  /* 0x000ccc0001137983 */ /* 0x000ee80000300800 */
[----:B---3--:R-:W-:Y:S04]  /*9c8b0*/  STL.64 [R1+0x8d48], R18 ;  /* 0x008d481201007387 */ /* 0x008fe80000100a00 */
[----:B--2---:R0:W-:Y:S04]  /*9c8c0*/  STL.64 [R1+0x8d40], R16 ;  /* 0x008d401001007387 */ /* 0x0041e80000100a00 */
[----:B0-----:R-:W2:Y:S04]  /*9c8d0*/  LDL R16, [R1+0x30] ;  /* 0x0000300001107983 */ /* 0x001ea80000100800 */
[----:B------:R-:W2:Y:S04]  /*9c8e0*/  LDL R17, [R1+0x34] ;  /* 0x0000340001117983 */ /* 0x000ea80000100800 */
[----:B------:R0:W-:Y:S04]  /*9c8f0*/  STL.64 [R1+0x8d08], R24 ;  /* 0x008d081801007387 */ /* 0x0001e80000100a00 */
[----:B0-----:R-:W3:Y:S04]  /*9c900*/  LDL.LU R24, [R1+0xca0] ;  /* 0x000ca00001187983 */ /* 0x001ee80000300800 */
[----:B------:R-:W3:Y:S04]  /*9c910*/  LDL.LU R25, [R1+0xca4] ;  /* 0x000ca40001197983 */ /* 0x000ee80000300800 */
[----:B------:R-:W4:Y:S04]  /*9c920*/  LDL.LU R26, [R1+0xca8] ;  /* 0x000ca800011a7983 */ /* 0x000f280000300800 */
[----:B------:R-:W4:Y:S04]  /*9c930*/  LDL.LU R27, [R1+0xcac] ;  /* 0x000cac00011b7983 */ /* 0x000f280000300800 */
[----:B----4-:R-:W-:Y:S04]  /*9c940*/  STL.64 [R1+0x8d18], R26 ;  /* 0x008d181a01007387 */ /* 0x010fe80000100a00 */
[----:B---3--:R0:W-:Y:S04]  /*9c950*/  STL.64 [R1+0x8d10], R24 ;  /* 0x008d101801007387 */ /* 0x0081e80000100a00 */
[----:B0-----:R-:W3:Y:S01]  /*9c960*/  LDL R24, [R1+0x1d0] ;  /* 0x0001d00001187983 */ /* 0x001ee20000100800 */
[----:B------:R-:W-:-:S03]  /*9c970*/  IMAD.MOV.U32 R25, RZ, RZ, R29 ;  /* 0x000000ffff197224 */ /* 0x000fc600078e001d */
[----:B------:R-:W4:Y:S04]  /*9c980*/  LDL.LU R29, [R1+0x8d60] ;  /* 0x008d6000011d7983 */ /* 0x000f280000300800 */
[----:B---3--:R0:W-:Y:S04]  /*9c990*/  STL.64 [R1+0x8d30], R24 ;  /* 0x008d301801007387 */ /* 0x0081e80000100a00 */
[----:B----4-:R-:W1:Y:S04]  /*9c9a0*/  LDSM.16.MT88.4 R4, [R29+UR5+0x10280] ;  /* 0x010280051d04783b */ /* 0x010e680008004200 */
[----:B0-----:R-:W3:Y:S04]  /*9c9b0*/  LDL.64 R24, [R1+0x1e0] ;  /* 0x0001e00001187983 */ /* 0x001ee80000100a00 */
        /* <DEDUP_REMOVED lines=16> */
[----:B------:R-:W-:Y:S04]  /*9cac0*/  STL.64 [R1+0x8c60], R12 ;  /* 0x008c600c01007387 */ /* 0x000fe80000100a00 */
[----:B-1----:R-:W-:Y:S04]  /*9cad0*/  STL.64 [R1+0x8ba0], R6 ;  /* 0x008ba00601007387 */ /* 0x002fe80000100a00 */
[----:B------:R0:W-:Y:S02]  /*9cae0*/  STL.64 [R1+0x8b98], R4 ;  /* 0x008b980401007387 */ /* 0x0001e40000100a00 */
[----:B0-----:R-:W-:-:S02]  /*9caf0*/  IMAD.MOV.U32 R4, RZ, RZ, R15 ;  /* 0x000000ffff047224 */ /* 0x001fc400078e000f */
[----:B------:R-:W-:Y:S01]  /*9cb00*/  IMAD.MOV.U32 R5, RZ, RZ, R28 ;  /* 0x000000ffff057224 */ /* 0x000fe200078e001c */
[----:B------:R-:W3:Y:S04]  /*9cb10*/  LDL.LU R15, [R1+0x8d5c] ;  /* 0x008d5c00010f7983 */ /* 0x000ee80000300800 */
[----:B------:R-:W4:Y:S04]  /*9cb20*/  LDL.LU R28, [R1+0x8d58] ;  /* 0x008d5800011c7983 */ /* 0x000f280000300800 */
[----:B------:R0:W-:Y:S04]  /*9cb30*/  STL.64 [R1+0x8cc0], R4 ;  /* 0x008cc00401007387 */ /* 0x0001e80000100a00 */
[----:B0-----:R-:W2:Y:S04]  /*9cb40*/  LDL R4, [R1+0x1c0] ;  /* 0x0001c00001047983 */ /* 0x001ea80000100800 */
[----:B------:R-:W2:Y:S04]  /*9cb50*/  LDL R5, [R1+0x1c4] ;  /* 0x0001c40001057983 */ /* 0x000ea80000100800 */
[----:B------:R-:W2:Y:S04]  /*9cb60*/  LDL.LU.64 R24, [R1+0x8d50] ;  /* 0x008d500001187983 */ /* 0x000ea80000300a00 */
        /* <DEDUP_REMOVED lines=11> */
[----:B------:R-:W2:Y:S04]  /*9cc20*/  LDL.LU.64 R24, [R1+0x8d30] ;  /* 0x008d300001187983 */ /* 0x000ea80000300a00 */
[----:B------:R-:W-:Y:S01]  /*9cc30*/  STL.64 [R1+0x8c70], R18 ;  /* 0x008c701201007387 */ /* 0x000fe20000100a00 */
[C---:B--2---:R-:W-:Y:S03]  /*9cc40*/  HMMA.16816.F32.BF16 R24, R20.reuse, R24, R8 ;  /* 0x000000181418723c */ /* 0x044fe60000041808 */
[----:B------:R-:W-:Y:S04]  /*9cc50*/  STL.64 [R1+0x8c68], R16 ;  /* 0x008c681001007387 */ /* 0x000fe80000100a00 */
[----:B------:R-:W2:Y:S04]  /*9cc60*/  LDL.LU.64 R10, [R1+0x8d28] ;  /* 0x008d2800010a7983 */ /* 0x000ea80000300a00 */
[----:B------:R-:W2:Y:S08]  /*9cc70*/  LDL.LU.64 R8, [R1+0x8d20] ;  /* 0x008d200001087983 */ /* 0x000eb00000300a00 */
[----:B------:R-:W-:Y:S04]  /*9cc80*/  STL.64 [R1+0xcb0], R24 ;  /* 0x000cb01801007387 */ /* 0x000fe80000100a00 */
[----:B------:R0:W-:Y:S04]  /*9cc90*/  STL.64 [R1+0xcb8], R26 ;  /* 0x000cb81a01007387 */ /* 0x0001e80000100a00 */
[----:B0-----:R-:W2:Y:S04]  /*9cca0*/  LDL.LU.64 R26, [R1+0x8d18] ;  /* 0x008d1800011a7983 */ /* 0x001ea80000300a00 */
[----:B------:R-:W2:Y:S02]  /*9ccb0*/  LDL.LU.64 R24, [R1+0x8d10] ;  /* 0x008d100001187983 */ /* 0x000ea40000300a00 */
[----:B--2---:R-:W-:Y:S02]  /*9ccc0*/  HMMA.16816.F32.BF16 R4, R20, R4, R24 ;  /* 0x000000041404723c */ /* 0x004fe40000041818 */
[----:B------:R-:W2:-:S15]  /*9ccd0*/  LDL.LU.64 R24, [R1+0x8d08] ;  /* 0x008d080001187983 */ /* 0x000e9e0000300a00 */
[----:B------:R-:W-:Y:S02]  /*9cce0*/  NOP ;  /* 0x0000000000007918 */ /* 0x000fe40000000000 */
        /* <DEDUP_REMOVED lines=8> */
[----:B------:R-:W2:Y:S01]  /*9cd70*/  LDL.64 R12, [R1+0x170] ;  /* 0x00017000010c7983 */ /* 0x000ea20000100a00 */
[----:B---3--:R-:W-:Y:S01]  /*9cd80*/  IMAD.MOV.U32 R17, RZ, RZ, R15 ;  /* 0x000000ffff117224 */ /* 0x008fe200078e000f */
[----:B------:R-:W-:Y:S01]  /*9cd90*/  HMMA.16816.F32.BF16 R24, R20, R24, R8 ;  /* 0x000000181418723c */ /* 0x000fe20000041808 */
[----:B0-----:R-:W-:Y:S01]  /*9cda0*/  IMAD.MOV.U32 R4, RZ, RZ, R14 ;  /* 0x000000ffff047224 */ /* 0x001fe200078e000e */
[----:B--2---:R0:W-:Y:S04]  /*9cdb0*/  STL.64 [R1+0x8cd8], R12 ;  /* 0x008cd80c01007387 */ /* 0x0041e80000100a00 */
[----:B0-----:R-:W2:Y:S04]  /*9cdc0*/  LDL.LU R12, [R1+0xc60] ;  /* 0x000c6000010c7983 */ /* 0x001ea80000300800 */
[----:B------:R-:W2:Y:S04]  /*9cdd0*/  LDL.LU R13, [R1+0xc64] ;  /* 0x000c6400010d7983 */ /* 0x000ea80000300800 */
[----:B------:R-:W2:Y:S04]  /*9cde0*/  LDL.LU R14, [R1+0xc68] ;  /* 0x000c6800010e7983 */ /* 0x000ea80000300800 */
[----:B------:R-:W2:Y:S04]  /*9cdf0*/  LDL.LU R15, [R1+0xc6c] ;  /* 0x000c6c00010f7983 */ /* 0x000ea80000300800 */
[----:B------:R-:W3:Y:S04]  /*9ce00*/  LDL.LU.64 R10, [R1+0x8d00] ;  /* 0x008d0000010a7983 */ /* 0x000ee80000300a00 */
[----:B------:R-:W3:Y:S01]  /*9ce10*/  LDL.LU.64 R8, [R1+0x8cf8] ;  /* 0x008cf80001087983 */ /* 0x000ee20000300a00 */
[----:B----4-:R-:W-:-:S03]  /*9ce20*/  IMAD.MOV.U32 R16, RZ, RZ, R28 ;  /* 0x000000ffff107224 */ /* 0x010fc600078e001c */
[----:B------:R-:W-:Y:S04]  /*9ce30*/  STL.64 [R1+0xc90], R24 ;  /* 0x000c901801007387 */ /* 0x000fe80000100a00 */
[----:B------:R0:W-:Y:S04]  /*9ce40*/  STL.64 [R1+0xc98], R26 ;  /* 0x000c981a01007387 */ /* 0x0001e80000100a00 */
[----:B0-----:R-:W4:Y:S04]  /*9ce50*/  LDL.LU.64 R26, [R1+0x8cf0] ;  /* 0x008cf000011a7983 */ /* 0x001f280000300a00 */
[----:B------:R-:W4:Y:S01]  /*9ce60*/  LDL.LU.64 R24, [R1+0x8ce8] ;  /* 0x008ce80001187983 */ /* 0x000f220000300a00 */
[----:B---3--:R-:W-:Y:S03]  /*9ce70*/  HMMA.16816.F32.BF16 R16, R20, R16, R8 ;  /* 0x000000101410723c */ /* 0x008fe60000041808 */
[----:B------:R-:W4:-:S15]  /*9ce80*/  LDL.LU.64 R8, [R1+0x8ce0] ;  /* 0x008ce00001087983 */ /* 0x000f1e0000300a00 */
[----:B------:R-:W-:Y:S01]  /*9ce90*/  NOP ;  /* 0x0000000000007918 */ /* 0x000fe20000000000 */
[----:B------:R-:W-:Y:S04]  /*9cea0*/  STL.64 [R1+0xc80], R16 ;  /* 0x000c801001007387 */ /* 0x000fe80000100a00 */
[----:B------:R4:W-:Y:S02]  /*9ceb0*/  STL.64 [R1+0xc88], R18 ;  /* 0x000c881201007387 */ /* 0x0009e40000100a00 */
[----:B----4-:R-:W-:Y:S02]  /*9cec0*/  HMMA.16816.F32.BF16 R16, R20, R8, R24 ;  /* 0x000000081410723c */ /* 0x010fe40000041818 */
[----:B------:R-:W3:Y:S01]  /*9ced0*/  LDL.LU R8, [R1+0x570] ;  /* 0x0005700001087983 */ /* 0x000ee20000300800 */
[----:B------:R-:W-:Y:S02]  /*9cee0*/  IMAD.MOV.U32 R24, RZ, RZ, R2 ;  /* 0x000000ffff187224 */ /* 0x000fe400078e0002 */
[----:B------:R-:W-:-:S14]  /*9cef0*/  IMAD.MOV.U32 R25, RZ, RZ, R0 ;  /* 0x000000ffff197224 */ /* 0x000fdc00078e0000 */
[----:B------:R-:W-:Y:S04]  /*9cf00*/  STL.64 [R1+0xc70], R16 ;  /* 0x000c701001007387 */ /* 0x000fe80000100a00 */
[----:B------:R-:W-:Y:S04]  /*9cf10*/  STL.64 [R1+0xc78], R18 ;  /* 0x000c781201007387 */ /* 0x000fe80000100a00 */
[----:B------:R-:W3:Y:S04]  /*9cf20*/  LDL.LU R9, [R1+0x574] ;  /* 0x0005740001097983 */ /* 0x000ee80000300800 */
[----:B------:R-:W3:Y:S04]  /*9cf30*/  LDL.LU R10, [R1+0x578] ;  /* 0x00057800010a7983 */ /* 0x000ee80000300800 */
[----:B------:R-:W3:Y:S04]  /*9cf40*/  LDL.LU R11, [R1+0x57c] ;  /* 0x00057c00010b7983 */ /* 0x000ee80000300800 */
[----:B------:R0:W-:Y:S04]  /*9cf50*/  STL.64 [R1+0x8c90], R24 ;  /* 0x008c901801007387 */ /* 0x0001e80000100a00 */
[----:B0-----:R-:W4:Y:S04]  /*9cf60*/  LDL.64 R24, [R1+0x10] ;  /* 0x0000100001187983 */ /* 0x001f280000100a00 */
[----:B----4-:R0:W-:Y:S04]  /*9cf70*/  STL.64 [R1+0x8ca8], R24 ;  /* 0x008ca81801007387 */ /* 0x0101e80000100a00 */
[----:B0-----:R-:W4:Y:S04]  /*9cf80*/  LDL.64 R24, [R1+0x20] ;  /* 0x0000200001187983 */ /* 0x001f280000100a00 */
[----:B------:R-:W2:Y:S04]  /*9cf90*/  LDL.LU R16, [R1+0x440] ;  /* 0x0004400001107983 */ /* 0x000ea80000300800 */
[----:B------:R-:W2:Y:S04]  /*9cfa0*/  LDL.LU R17, [R1+0x444] ;  /* 0x0004440001117983 */ /* 0x000ea80000300800 */
[----:B------:R-:W2:Y:S04]  /*9cfb0*/  LDL.LU R18, [R1+0x448] ;  /* 0x0004480001127983 */ /* 0x000ea80000300800 */
[----:B------:R-:W2:Y:S01]  /*9cfc0*/  LDL.LU R19, [R1+0x44c] ;  /* 0x00044c0001137983 */ /* 0x000ea20000300800 */
[----:B------:R-:W-:-:S03]  /*9cfd0*/  IMAD.MOV.U32 R5, RZ, RZ, R3 ;  /* 0x000000ffff057224 */ /* 0x000fc600078e0003 */
[----:B--2---:R-:W-:Y:S04]  /*9cfe0*/  STL.64 [R1+0x8c88], R18 ;  /* 0x008c881201007387 */ /* 0x004fe80000100a00 */
[----:B------:R0:W-:Y:S04]  /*9cff0*/  STL.64 [R1+0x8c80], R16 ;  /* 0x008c801001007387 */ /* 0x0001e80000100a00 */
        /* <DEDUP_REMOVED lines=24> */
[----:B------:R-:W2:Y:S04]  /*9d180*/  LDL.LU R13, [R1+0x434] ;  /* 0x00043400010d7983 */ /* 0x000ea80000300800 */
[----:B------:R-:W2:Y:S04]  /*9d190*/  LDL.LU R14, [R1+0x438] ;  /* 0x00043800010e7983 */ /* 0x000ea80000300800 */
[----:B------:R-:W2:Y:S01]  /*9d1a0*/  LDL.LU R15, [R1+0x43c] ;  /* 0x00043c00010f7983 */ /* 0x000ea20000300800 */
[----:B---3--:R-:W-:Y:S03]  /*9d1b0*/  HMMA.16816.F32.BF16 R20, R20, R4, R8 ;  /* 0x000000041414723c */ /* 0x008fe60000041808 */
        /* <DEDUP_REMOVED lines=8> */
[----:B------:R0:W-:Y:S04]  /*9d240*/  STL.64 [R1+0x8bb0], R4 ;  /* 0x008bb00401007387 */ /* 0x0001e80000100a00 */
[----:B0-----:R-:W3:Y:S04]  /*9d250*/  LDL.LU R4, [R1+0x470] ;  /* 0x0004700001047983 */ /* 0x001ee80000300800 */
[----:B------:R-:W3:Y:S04]  /*9d260*/  LDL.LU R5, [R1+0x474] ;  /* 0x0004740001057983 */ /* 0x000ee80000300800 */
[----:B------:R-:W3:Y:S04]  /*9d270*/  LDL.LU R6, [R1+0x478] ;  /* 0x0004780001067983 */ /* 0x000ee80000300800 */
[----:B------:R-:W3:Y:S01]  /*9d280*/  LDL.LU R7, [R1+0x47c] ;  /* 0x00047c0001077983 */ /* 0x000ee20000300800 */
[----:B----4-:R-:W-:Y:S01]  /*9d290*/  IMAD.MOV.U32 R3, RZ, RZ, R25 ;  /* 0x000000ffff037224 */ /* 0x010fe200078e0019 */
[----:B---3--:R-:W-:-:S15]  /*9d2a0*/  HMMA.16816.F32.BF16 R4, R8, R24, R4 ;  /* 0x000000180804723c */ /* 0x008fde0000041804 */
[----:B------:R-:W-:-:S04]  /*9d2b0*/  NOP ;  /* 0x0000000000007918 */ /* 0x000fc80000000000 */
        /* <DEDUP_REMOVED lines=14> */
[----:B------:R0:W-:Y:S04]  /*9d3a0*/  STL.64 [R1+0x8c38], R4 ;  /* 0x008c380401007387 */ /* 0x0001e80000100a00 */
[----:B0-----:R-:W4:Y:S04]  /*9d3b0*/  LDL.LU R4, [R1+0xc20] ;  /* 0x000c200001047983 */ /* 0x001f280000300800 */
[----:B------:R-:W4:Y:S04]  /*9d3c0*/  LDL.LU R5, [R1+0xc24] ;  /* 0x000c240001057983 */ /* 0x000f280000300800 */
[----:B------:R-:W2:Y:S04]  /*9d3d0*/  LDL.LU R6, [R1+0xc28] ;  /* 0x000c280001067983 */ /* 0x000ea80000300800 */
[----:B------:R-:W2:Y:S01]  /*9d3e0*/  LDL.LU R7, [R1+0xc2c] ;  /* 0x000c2c0001077983 */ /* 0x000ea20000300800 */
[C---:B---3--:R-:W-:Y:S03]  /*9d3f0*/  HMMA.16816.F32.BF16 R24, R8.reuse, R24, R16 ;  /* 0x000000180818723c */ /* 0x048fe60000041810 */
[----:B--2---:R-:W-:Y:S04]  /*9d400*/  STL.64 [R1+0x8c50], R6 ;  /* 0x008c500601007387 */ /* 0x004fe80000100a00 */
[----:B----4-:R0:W-:Y:S04]  /*9d410*/  STL.64 [R1+0x8c48], R4 ;  /* 0x008c480401007387 */ /* 0x0101e80000100a00 */
[----:B0-----:R-:W2:Y:S04]  /*9d420*/  LDL.64 R4, [R1+0x30] ;  /* 0x0000300001047983 */ /* 0x001ea80000100a00 */
[----:B------:R-:W3:Y:S04]  /*9d430*/  LDL.LU.64 R18, [R1+0x8c88] ;  /* 0x008c880001127983 */ /* 0x000ee80000300a00 */
[----:B------:R-:W3:Y:S04]  /*9d440*/  LDL.LU.64 R16, [R1+0x8c80] ;  /* 0x008c800001107983 */ /* 0x000ee80000300a00 */
        /* <DEDUP_REMOVED lines=8> */
[----:B------:R-:W4:Y:S04]  /*9d4d0*/  LDL.LU.64 R16, [R1+0x8c68] ;  /* 0x008c680001107983 */ /* 0x000f280000300a00 */
[----:B------:R0:W-:Y:S04]  /*9d4e0*/  STL.64 [R1+0x8b50], R24 ;  /* 0x008b501801007387 */ /* 0x0001e80000100a00 */
[----:B0-----:R-:W2:Y:S01]  /*9d4f0*/  LDL.64 R24, [R1+0x1d0] ;  /* 0x0001d00001187983 */ /* 0x001ea20000100a00 */
[----:B----4-:R-:W-:Y:S03]  /*9d500*/  HMMA.16816.F32.BF16 R12, R8, R16, R12 ;  /* 0x00000010080c723c */ /* 0x010fe6000004180c */
        /* <DEDUP_REMOVED lines=17> */
[----:B0-----:R-:W-:Y:S04]  /*9d620*/  STL.64 [R1+0x8a48], R22 ;  /* 0x008a481601007387 */ /* 0x001fe80000100a00 */
[----:B------:R0:W-:Y:S04]  /*9d630*/  STL.64 [R1+0x8a40], R20 ;  /* 0x008a401401007387 */ /* 0x0001e80000100a00 */
[----:B0-----:R-:W2:Y:S04]  /*9d640*/  LDL.LU R20, [R1+0xc10] ;  /* 0x000c100001147983 */ /* 0x001ea80000300800 */
[----:B------:R-:W2:Y:S04]  /*9d650*/  LDL.LU R21, [R1+0xc14] ;  /* 0x000c140001157983 */ /* 0x000ea80000300800 */
[----:B------:R-:W2:Y:S04]  /*9d660*/  LDL.LU R22, [R1+0xc18] ;  /* 0x000c180001167983 */ /* 0x000ea80000300800 */
[----:B------:R-:W2:Y:S04]  /*9d670*/  LDL.LU R23, [R1+0xc1c] ;  /* 0x000c1c0001177983 */ /* 0x000ea80000300800 */
[----:B------:R0:W-:Y:S04]  /*9d680*/  STL.64 [R1+0xc30], R24 ;  /* 0x000c301801007387 */ /* 0x0001e80000100a00 */
[----:B------:R-:W-:Y:S04]  /*9d690*/  STL.64 [R1+0xc38], R26 ;  /* 0x000c381a01007387 */ /* 0x000fe80000100a00 */
[----:B0-----:R-:W2:Y:S04]  /*9d6a0*/  LDL.LU.64 R24, [R1+0x8c58] ;  /* 0x008c580001187983 */ /* 0x001ea80000300a00 */
[----:B------:R-:W4:Y:S04]  /*9d6b0*/  LDL.LU.64 R6, [R1+0x8c50] ;  /* 0x008c500001067983 */ /* 0x000f280000300a00 */
[----:B------:R-:W4:Y:S04]  /*9d6c0*/  LDL.LU.64 R4, [R1+0x8c48] ;  /* 0x008c480001047983 */ /* 0x000f280000300a00 */
[----:B------:R-:W-:Y:S04]  /*9d6d0*/  STL [R1+0x8b28], R14 ;  /* 0x008b280e01007387 */ /* 0x000fe80000100800 */
[----:B------:R-:W-:Y:S04]  /*9d6e0*/  STL [R1+0x8b24], R15 ;  /* 0x008b240f01007387 */ /* 0x000fe80000100800 */
[----:B------:R3:W-:Y:S02]  /*9d6f0*/  STL.64 [R1+0x8c18], R12 ;  /* 0x008c180c01007387 */ /* 0x0007e40000100a00 */
[----:B---3--:R-:W-:-:S02]  /*9d700*/  IMAD.MOV.U32 R12, RZ, RZ, R19 ;  /* 0x000000ffff0c7224 */ /* 0x008fc400078e0013 */
[----:B------:R-:W-:-:S07]  /*9d710*/  IMAD.MOV.U32 R13, RZ, RZ, R18 ;  /* 0x000000ffff0d7224 */ /* 0x000fce00078e0012 */
[----:B----4-:R-:W-:Y:S01]  /*9d720*/  HMMA.16816.F32.BF16 R12, R8, R12, R4 ;  /* 0x0000000c080c723c */ /* 0x010fe20000041804 */
[----:B------:R-:W3:Y:S04]  /*9d730*/  LDL.LU R6, [R1+0x8c40] ;  /* 0x008c400001067983 */ /* 0x000ee80000300800 */
[----:B------:R-:W4:-:S14]  /*9d740*/  LDL.LU.64 R4, [R1+0x8c38] ;  /* 0x008c380001047983 */ /* 0x000f1c0000300a00 */
[----:B------:R-:W-:Y:S04]  /*9d750*/  STL.64 [R1+0xc20], R12 ;  /* 0x000c200c01007387 */ /* 0x000fe80000100a00 */
[----:B------:R2:W-:Y:S02]  /*9d760*/  STL.64 [R1+0xc28], R14 ;  /* 0x000c280e01007387 */ /* 0x0005e40000100a00 */
        /* <DEDUP_REMOVED lines=10> */
[----:B------:R-:W2:Y:S04]  /*9d810*/  LDL.64 R24, [R1] ;  /* 0x0000000001187983 */ /* 0x000ea80000100a00 */
[----:B--2---:R-:W-:Y:S04]  /*9d820*/  STL.64 [R1+0x8b68], R24 ;  /* 0x008b681801007387 */ /* 0x004fe80000100a00 */
[----:B------:R-:W-:Y:S04]  /*9d830*/  STL.64 [R1+0x8b48], R22 ;  /* 0x008b481601007387 */ /* 0x000fe80000100a00 */
[----:B------:R0:W-:Y:S04]  /*9d840*/  STL.64 [R1+0x8b40], R20 ;  /* 0x008b401401007387 */ /* 0x0001e80000100a00 */
[----:B0-----:R-:W2:Y:S04]  /*9d850*/  LDL.LU R20, [R1+0x350] ;  /* 0x0003500001147983 */ /* 0x001ea80000300800 */
[----:B------:R-:W2:Y:S04]  /*9d860*/  LDL.LU R21, [R1+0x354] ;  /* 0x0003540001157983 */ /* 0x000ea80000300800 */
[----:B------:R-:W2:Y:S04]  /*9d870*/  LDL.LU R22, [R1+0x358] ;  /* 0x0003580001167983 */ /* 0x000ea80000300800 */
[----:B------:R-:W2:Y:S01]  /*9d880*/  LDL.LU R23, [R1+0x35c] ;  /* 0x00035c0001177983 */ /* 0x000ea20000300800 */
[----:B---3--:R-:W-:-:S02]  /*9d890*/  IMAD.MOV.U32 R24, RZ, RZ, R6 ;  /* 0x000000ffff187224 */ /* 0x008fc400078e0006 */
[----:B----4-:R-:W-:-:S05]  /*9d8a0*/  IMAD.MOV.U32 R25, RZ, RZ, R5 ;  /* 0x000000ffff197224 */ /* 0x010fca00078e0005 */
[----:B------:R0:W-:Y:S02]  /*9d8b0*/  STL.64 [R1+0x8b80], R24 ;  /* 0x008b801801007387 */ /* 0x0001e40000100a00 */
[----:B0-----:R-:W-:Y:S02]  /*9d8c0*/  IMAD.MOV.U32 R24, RZ, RZ, R4 ;  /* 0x000000ffff187224 */ /* 0x001fe400078e0004 */
[----:B------:R-:W-:Y:S01]  /*9d8d0*/  IMAD.MOV.U32 R25, RZ, RZ, R3 ;  /* 0x000000ffff197224 */ /* 0x000fe200078e0003 */
[----:B--2---:R-:W-:Y:S04]  /*9d8e0*/  STL.64 [R1+0x8b60], R22 ;  /* 0x008b601601007387 */ /* 0x004fe80000100a00 */
[----:B------:R0:W-:Y:S04]  /*9d8f0*/  STL.64 [R1+0x8b58], R20 ;  /* 0x008b581401007387 */ /* 0x0001e80000100a00 */
[----:B0-----:R-:W2:Y:S04]  /*9d900*/  LDL.LU R20, [R1+0x360] ;  /* 0x0003600001147983 */ /* 0x001ea80000300800 */
        /* <DEDUP_REMOVED lines=12> */
[----:B------:R0:W-:Y:S04]  /*9d9d0*/  STL.64 [R1+0x8bc8], R4 ;  /* 0x008bc80401007387 */ /* 0x0001e80000100a00 */
[----:B0-----:R-:W2:Y:S04]  /*9d9e0*/  LDL.64 R4, [R1+0x180] ;  /* 0x0001800001047983 */ /* 0x001ea80000100a00 */
[----:B--2---:R0:W-:Y:S04]  /*9d9f0*/  STL.64 [R1+0x8be0], R4 ;  /* 0x008be00401007387 */ /* 0x0041e80000100a00 */
[----:B------:R-:W2:Y:S04]  /*9da00*/  LDL.LU R24, [R1+0xbb0] ;  /* 0x000bb00001187983 */ /* 0x000ea80000300800 */
[----:B------:R-:W2:Y:S04]  /*9da10*/  LDL.LU R25, [R1+0xbb4] ;  /* 0x000bb40001197983 */ /* 0x000ea80000300800 */
[----:B------:R-:W4:Y:S04]  /*9da20*/  LDL.LU R26, [R1+0xbb8] ;  /* 0x000bb800011a7983 */ /* 0x000f280000300800 */
[----:B------:R-:W4:Y:S04]  /*9da30*/  LDL.LU R27, [R1+0xbbc] ;  /* 0x000bbc00011b7983 */ /* 0x000f280000300800 */
[----:B0-----:R-:W2:Y:S04]  /*9da40*/  LDL.64 R4, [R1+0x190] ;  /* 0x0001900001047983 */ /* 0x001ea80000100a00 */
[----:B--2---:R0:W-:Y:S04]  /*9da50*/  STL.64 [R1+0x8bf8], R4 ;  /* 0x008bf80401007387 */ /* 0x0041e80000100a00 */
[----:B0-----:R-:W2:Y:S04]  /*9da60*/  LDL.64 R4, [R1+0x1a0] ;  /* 0x0001a00001047983 */ /* 0x001ea80000100a00 */
        /* <DEDUP_REMOVED lines=38> */
[----:B------:R-:W-:Y:S01]  /*9dcd0*/  HMMA.16816.F32.BF16 R4, R8, R12, R4 ;  /* 0x0000000c0804723c */ /* 0x000fe20000041804 */
        /* <DEDUP_REMOVED lines=10> */
[----:B------:R0:W-:Y:S04]  /*9dd80*/  STL.64 [R1+0xc00], R4 ;  /* 0x000c000401007387 */ /* 0x0001e80000100a00 */
[----:B------:R-:W-:Y:S04]  /*9dd90*/  STL.64 [R1+0xc08], R6 ;  /* 0x000c080601007387 */ /* 0x000fe80000100a00 */
[----:B0-----:R-:W4:Y:S04]  /*9dda0*/  LDL.LU.64 R4, [R1+0x8c30] ;  /* 0x008c300001047983 */ /* 0x001f280000300a00 */
[----:B------:R-:W4:Y:S04]  /*9ddb0*/  LDL.LU.64 R14, [R1+0x8c28] ;  /* 0x008c2800010e7983 */ /* 0x000f280000300a00 */
[----:B------:R-:W4:Y:S04]  /*9ddc0*/  LDL.LU.64 R12, [R1+0x8c20] ;  /* 0x008c2000010c7983 */ /* 0x000f280000300a00 */
[----:B------:R-:W-:Y:S04]  /*9ddd0*/  STL [R1+0x8b38], R0 ;  /* 0x008b380001007387 */ /* 0x000fe80000100800 */
[----:B------:R-:W-:Y:S01]  /*9dde0*/  STL [R1+0x8b34], R2 ;  /* 0x008b340201007387 */ /* 0x000fe20000100800 */
[----:B----4-:R-:W-:Y:S01]  /*9ddf0*/  HMMA.16816.F32.BF16 R12, R8, R4, R12 ;  /* 0x00000004080c723c */ /* 0x010fe2000004180c */
[----:B------:R-:W-:-:S15]  /*9de00*/  IMAD.MOV.U32 R29, RZ, RZ, R5 ;  /* 0x000000ffff1d7224 */ /* 0x000fde00078e0005 */
[----:B------:R-:W-:-:S03]  /*9de10*/  NOP ;  /* 0x0000000000007918 */ /* 0x000fc60000000000 */
        /* <DEDUP_REMOVED lines=41> */
[----:B-1----:R-:W3:Y:S04]  /*9e0b0*/  LDL.LU.64 R6, [R1+0x8ba0] ;  /* 0x008ba00001067983 */ /* 0x002ee80000300a00 */
[----:B------:R-:W3:Y:S09]  /*9e0c0*/  LDL.LU.64 R4, [R1+0x8b98] ;  /* 0x008b980001047983 */ /* 0x000ef20000300a00 */
[----:B------:R0:W-:Y:S04]  /*9e0d0*/  STL.64 [R1+0x410], R8 ;  /* 0x0004100801007387 */ /* 0x0001e80000100a00 */
[----:B------:R1:W-:Y:S04]  /*9e0e0*/  STL.64 [R1+0x418], R10 ;  /* 0x0004180a01007387 */ /* 0x0003e80000100a00 */
[----:B0-----:R-:W2:Y:S04]  /*9e0f0*/  LDL.LU R8, [R1+0x340] ;  /* 0x0003400001087983 */ /* 0x001ea80000300800 */
[----:B------:R-:W2:Y:S04]  /*9e100*/  LDL.LU R9, [R1+0x344] ;  /* 0x0003440001097983 */ /* 0x000ea80000300800 */
[----:B-1----:R-:W2:Y:S04]  /*9e110*/  LDL.LU R10, [R1+0x348] ;  /* 0x00034800010a7983 */ /* 0x002ea80000300800 */
[----:B------:R-:W2:Y:S01]  /*9e120*/  LDL.LU R11, [R1+0x34c] ;  /* 0x00034c00010b7983 */ /* 0x000ea20000300800 */
        /* <DEDUP_REMOVED lines=25> */
[----:B0-----:R-:W4:Y:S04]  /*9e2c0*/  LDL.LU.64 R22, [R1+0x8b48] ;  /* 0x008b480001167983 */ /* 0x001f280000300a00 */
[----:B------:R-:W4:Y:S04]  /*9e2d0*/  LDL.LU.64 R20, [R1+0x8b40] ;  /* 0x008b400001147983 */ /* 0x000f280000300a00 */
[----:B------:R2:W-:Y:S02]  /*9e2e0*/  STL.64 [R1+0x8a60], R24 ;  /* 0x008a601801007387 */ /* 0x0005e40000100a00 */
[----:B--2---:R-:W-:Y:S02]  /*9e2f0*/  HMMA.16816.F32.BF16 R24, R4, R16, R8 ;  /* 0x000000100418723c */ /* 0x004fe40000041808 */
[----:B------:R-:W-:-:S15]  /*9e300*/  STL.64 [R1+0x8a20], R16 ;  /* 0x008a201001007387 */ /* 0x000fde0000100a00 */
[----:B------:R-:W-:Y:S02]  /*9e310*/  NOP ;  /* 0x0000000000007918 */ /* 0x000fe40000000000 */
[----:B------:R0:W-:Y:S04]  /*9e320*/  STL.64 [R1+0x340], R24 ;  /* 0x0003401801007387 */ /* 0x0001e80000100a00 */
[----:B------:R1:W-:Y:S01]  /*9e330*/  STL.64 [R1+0x348], R26 ;  /* 0x0003481a01007387 */ /* 0x0003e20000100a00 */
[----:B----4-:R-:W-:Y:S03]  /*9e340*/  HMMA.16816.F32.BF16 R8, R4, R12, R20 ;  /* 0x0000000c0408723c */ /* 0x010fe60000041814 */
[----:B------:R-:W2:-:S15]  /*9e350*/  LDL.LU R20, [R1+0x320] ;  /* 0x0003200001147983 */ /* 0x000e9e0000300800 */
[----:B------:R-:W-:Y:S01]  /*9e360*/  NOP ;  /* 0x0000000000007918 */ /* 0x000fe20000000000 */
[----:B------:R-:W-:Y:S04]  /*9e370*/  STL.64 [R1+0x330], R8 ;  /* 0x0003300801007387 */ /* 0x000fe80000100a00 */
[----:B------:R-:W-:Y:S04]  /*9e380*/  STL.64 [R1+0x338], R10 ;  /* 0x0003380a01007387 */ /* 0x000fe80000100a00 */
        /* <DEDUP_REMOVED lines=8> */
[----:B----4-:R0:W-:Y:S02]  /*9e410*/  STL.64 [R1+0x8a68], R24 ;  /* 0x008a681801007387 */ /* 0x0101e40000100a00 */
[----:B0-----:R-:W-:-:S02]  /*9e420*/  IMAD.MOV.U32 R24, RZ, RZ, R15 ;  /* 0x000000ffff187224 */ /* 0x001fc400078e000f */
[----:B------:R-:W-:Y:S01]  /*9e430*/  IMAD.MOV.U32 R25, RZ, RZ, R0 ;  /* 0x000000ffff197224 */ /* 0x000fe200078e0000 */
[----:B------:R-:W2:Y:S04]  /*9e440*/  LDL.LU R15, [R1+0x8b3c] ;  /* 0x008b3c00010f7983 */ /* 0x000ea80000300800 */
[----:B------:R-:W4:Y:S04]  /*9e450*/  LDL.LU R0, [R1+0x8b38] ;  /* 0x008b380001007983 */ /* 0x000f280000300800 */
[----:B------:R0:W-:Y:S02]  /*9e460*/  STL.64 [R1+0x8a80], R24 ;  /* 0x008a801801007387 */ /* 0x0001e40000100a00 */
[----:B0-----:R-:W-:-:S02]  /*9e470*/  IMAD.MOV.U32 R24, RZ, RZ, R2 ;  /* 0x000000ffff187224 */ /* 0x001fc400078e0002 */
[----:B------:R-:W-:Y:S01]  /*9e480*/  IMAD.MOV.U32 R25, RZ, RZ, R19 ;  /* 0x000000ffff197224 */ /* 0x000fe200078e0013 */
[----:B------:R-:W2:Y:S04]  /*9e490*/  LDL.LU R2, [R1+0x8b34] ;  /* 0x008b340001027983 */ /* 0x000ea80000300800 */
[----:B------:R-:W2:Y:S04]  /*9e4a0*/  LDL.LU R19, [R1+0x8b30] ;  /* 0x008b300001137983 */ /* 0x000ea80000300800 */
[----:B------:R-:W-:Y:S04]  /*9e4b0*/  STL.64 [R1+0x8a98], R24 ;  /* 0x008a981801007387 */ /* 0x000fe80000100a00 */
[----:B---3--:R-:W-:Y:S04]  /*9e4c0*/  STL.64 [R1+0x8a58], R22 ;  /* 0x008a581601007387 */ /* 0x008fe80000100a00 */
[----:B------:R0:W-:Y:S04]  /*9e4d0*/  STL.64 [R1+0x8a50], R20 ;  /* 0x008a501401007387 */ /* 0x0001e80000100a00 */
[----:B0-----:R-:W3:Y:S01]  /*9e4e0*/  LDL.64 R20, [R1+0x170] ;  /* 0x0001700001147983 */ /* 0x001ee20000100a00 */
[----:B------:R-:W-:-:S02]  /*9e4f0*/  IMAD.MOV.U32 R24, RZ, RZ, R28 ;  /* 0x000000ffff187224 */ /* 0x000fc400078e001c */
[----:B------:R-:W-:Y:S01]  /*9e500*/  IMAD.MOV.U32 R25, RZ, RZ, R14 ;  /* 0x000000ffff197224 */ /* 0x000fe200078e000e */
[----:B---3--:R0:W-:Y:S04]  /*9e510*/  STL.64 [R1+0x8a78], R20 ;  /* 0x008a781401007387 */ /* 0x0081e80000100a00 */
[----:B0-----:R-:W3:Y:S04]  /*9e520*/  LDL.LU R20, [R1+0xab0] ;  /* 0x000ab00001147983 */ /* 0x001ee80000300800 */
[----:B------:R-:W3:Y:S04]  /*9e530*/  LDL.LU R21, [R1+0xab4] ;  /* 0x000ab40001157983 */ /* 0x000ee80000300800 */
[----:B------:R-:W3:Y:S04]  /*9e540*/  LDL.LU R22, [R1+0xab8] ;  /* 0x000ab80001167983 */ /* 0x000ee80000300800 */
[----:B------:R-:W3:Y:S04]  /*9e550*/  LDL.LU R23, [R1+0xabc] ;  /* 0x000abc0001177983 */ /* 0x000ee80000300800 */
[----:B------:R-:W4:Y:S04]  /*9e560*/  LDL.LU R28, [R1+0x8b2c] ;  /* 0x008b2c00011c7983 */ /* 0x000f280000300800 */
[----:B------:R-:W4:Y:S04]  /*9e570*/  LDL.LU R14, [R1+0x8b28] ;  /* 0x008b2800010e7983 */ /* 0x000f280000300800 */
[----:B------:R2:W-:Y:S02]  /*9e580*/  STL.64 [R1+0x8ab0], R24 ;  /* 0x008ab01801007387 */ /* 0x0005e40000100a00 */
[----:B--2---:R-:W-:-:S02]  /*9e590*/  IMAD.MOV.U32 R24, RZ, RZ, R15 ;  /* 0x000000ffff187224 */ /* 0x004fc400078e000f */
[----:B------:R-:W-:Y:S01]  /*9e5a0*/  IMAD.MOV.U32 R25, RZ, RZ, R29 ;  /* 0x000000ffff197224 */ /* 0x000fe200078e001d */
[----:B---3--:R-:W-:Y:S04]  /*9e5b0*/  STL.64 [R1+0x8a90], R22 ;  /* 0x008a901601007387 */ /* 0x008fe80000100a00 */
[----:B------:R0:W-:Y:S04]  /*9e5c0*/  STL.64 [R1+0x8a88], R20 ;  /* 0x008a881401007387 */ /* 0x0001e80000100a00 */
[----:B0-----:R-:W2:Y:S04]  /*9e5d0*/  LDL.LU R20, [R1+0xac0] ;  /* 0x000ac00001147983 */ /* 0x001ea80000300800 */
[----:B------:R-:W2:Y:S04]  /*9e5e0*/  LDL.LU R21, [R1+0xac4] ;  /* 0x000ac40001157983 */ /* 0x000ea80000300800 */
[----:B------:R-:W3:Y:S04]  /*9e5f0*/  LDL.LU R22, [R1+0xac8] ;  /* 0x000ac80001167983 */ /* 0x000ee80000300800 */
[----:B------:R-:W3:Y:S04]  /*9e600*/  LDL.LU R23, [R1+0xacc] ;  /* 0x000acc0001177983 */ /* 0x000ee80000300800 */
[----:B------:R-:W2:Y:S04]  /*9e610*/  LDL.LU R15, [R1+0x8b24] ;  /* 0x008b2400010f7983 */ /* 0x000ea80000300800 */
[----:B------:R-:W2:Y:S04]  /*9e620*/  LDL.LU R29, [R1+0x8b20] ;  /* 0x008b2000011d7983 */ /* 0x000ea80000300800 */
[----:B------:R0:W-:Y:S04]  /*9e630*/  STL.64 [R1+0x8ac8], R24 ;  /* 0x008ac81801007387 */ /* 0x0001e80000100a00 */
[----:B0-----:R-:W3:Y:S04]  /*9e640*/  LDL.LU R24, [R1+0xaf0] ;  /* 0x000af00001187983 */ /* 0x001ee80000300800 */
[----:B------:R-:W3:Y:S04]  /*9e650*/  LDL.LU R25, [R1+0xaf4] ;  /* 0x000af40001197983 */ /* 0x000ee80000300800 */
[----:B------:R-:W3:Y:S04]  /*9e660*/  LDL.LU R26, [R1+0xaf8] ;  /* 0x000af800011a7983 */ /* 0x000ee80000300800 */
[----:B------:R-:W3:Y:S04]  /*9e670*/  LDL.LU R27, [R1+0xafc] ;  /* 0x000afc00011b7983 */ /* 0x000ee80000300800 */
[----:B--2---:R-:W0:Y:S04]  /*9e680*/  LDSM.16.MT88.4 R8, [R29+UR5+0x10380] ;  /* 0x010380051d08783b */ /* 0x004e280008004200 */
[----:B---3--:R-:W-:Y:S04]  /*9e690*/  STL.64 [R1+0x8ad8], R26 ;  /* 0x008ad81a01007387 */ /* 0x008fe80000100a00 */
[----:B------:R4:W-:Y:S02]  /*9e6a0*/  STL.64 [R1+0x8ad0], R24 ;  /* 0x008ad01801007387 */ /* 0x0009e40000100a00 */
[----:B----4-:R-:W-:-:S02]  /*9e6b0*/  IMAD.MOV.U32 R24, RZ, RZ, R28 ;  /* 0x000000ffff187224 */ /* 0x010fc400078e001c */
[----:B------:R-:W-:-:S05]  /*9e6c0*/  IMAD.MOV.U32 R25, RZ, RZ, R19 ;  /* 0x000000ffff197224 */ /* 0x000fca00078e0013 */
[----:B------:R1:W-:Y:S04]  /*9e6d0*/  STL.64 [R1+0x8af0], R24 ;  /* 0x008af01801007387 */ /* 0x0003e80000100a00 */
[----:B-1----:R-:W2:Y:S04]  /*9e6e0*/  LDL.64 R24, [R1+0x1e0] ;  /* 0x0001e00001187983 */ /* 0x002ea80000100a00 */
[----:B--2---:R-:W-:Y:S04]  /*9e6f0*/  STL.64 [R1+0x8b08], R24 ;  /* 0x008b081801007387 */ /* 0x004fe80000100a00 */
[----:B------:R-:W-:Y:S04]  /*9e700*/  STL.64 [R1+0x8aa8], R22 ;  /* 0x008aa81601007387 */ /* 0x000fe80000100a00 */
[----:B------:R1:W-:Y:S04]  /*9e710*/  STL.64 [R1+0x8aa0], R20 ;  /* 0x008aa01401007387 */ /* 0x0003e80000100a00 */
        /* <DEDUP_REMOVED lines=22> */
[----:B------:R-:W-:-:S02]  /*9e880*/  IMAD.MOV.U32 R24, RZ, RZ, R15 ;  /* 0x000000ffff187224 */ /* 0x000fc400078e000f */
[----:B------:R-:W-:Y:S01]  /*9e890*/  IMAD.MOV.U32 R25, RZ, RZ, R14 ;  /* 0x000000ffff197224 */ /* 0x000fe200078e000e */
[----:B---3--:R-:W-:Y:S04]  /*9e8a0*/  STL.64 [R1+0x8b18], R22 ;  /* 0x008b181601007387 */ /* 0x008fe80000100a00 */
[----:B--2---:R1:W-:Y:S04]  /*9e8b0*/  STL.64 [R1+0x8b10], R20 ;  /* 0x008b101401007387 */ /* 0x0043e80000100a00 */
[----:B-1----:R-:W2:Y:S04]  /*9e8c0*/  LDL.LU R20, [R1+0xb20] ;  /* 0x000b200001147983 */ /* 0x002ea80000300800 */
[----:B------:R-:W2:Y:S04]  /*9e8d0*/  LDL.LU R21, [R1+0xb24] ;  /* 0x000b240001157983 */ /* 0x000ea80000300800 */
[----:B------:R-:W2:Y:S04]  /*9e8e0*/  LDL.LU R22, [R1+0xb28] ;  /* 0x000b280001167983 */ /* 0x000ea80000300800 */
[----:B------:R-:W2:Y:S04]  /*9e8f0*/  LDL.LU R23, [R1+0xb2c] ;  /* 0x000b2c0001177983 */ /* 0x000ea80000300800 */
[----:B------:R-:W3:Y:S01]  /*9e900*/  LDL.64 R16, [R1+0x10] ;  /* 0x0000100001107983 */ /* 0x000ee20000100a00 */
[----:B--2---:R-:W-:Y:S03]  /*9e910*/  HMMA.16816.F32.BF16 R24, R4, R24, R20 ;  /* 0x000000180418723c */ /* 0x004fe60000041814 */
[----:B---3--:R1:W-:Y:S04]  /*9e920*/  STL.64 [R1+0x8a28], R16 ;  /* 0x008a281001007387 */ /* 0x0083e80000100a00 */
[----:B-1----:R-:W2:Y:S04]  /*9e930*/  LDL.64 R16, [R1+0x20] ;  /* 0x0000200001107983 */ /* 0x002ea80000100a00 */
[----:B------:R-:W-:Y:S04]  /*9e940*/  STL.64 [R1+0x8a18], R12 ;  /* 0x008a180c01007387 */ /* 0x000fe80000100a00 */
[----:B0-----:R-:W-:Y:S04]  /*9e950*/  STL.64 [R1+0x8960], R10 ;  /* 0x0089600a01007387 */ /* 0x001fe80000100a00 */
[----:B------:R0:W-:Y:S04]  /*9e960*/  STL.64 [R1+0x8958], R8 ;  /* 0x0089580801007387 */ /* 0x0001e80000100a00 */
[----:B0-----:R-:W3:Y:S04]  /*9e970*/  LDL.64 R8, [R1+0x160] ;  /* 0x0001600001087983 */ /* 0x001ee80000100a00 */
[----:B------:R-:W4:Y:S04]  /*9e980*/  LDL.LU.64 R22, [R1+0x8b18] ;  /* 0x008b180001167983 */ /* 0x000f280000300a00 */
[----:B------:R-:W4:Y:S04]  /*9e990*/  LDL.LU.64 R20, [R1+0x8b10] ;  /* 0x008b100001147983 */ /* 0x000f280000300a00 */
[----:B------:R0:W-:Y:S04]  /*9e9a0*/  STL.64 [R1+0xb20], R24 ;  /* 0x000b201801007387 */ /* 0x0001e80000100a00 */
[----:B------:R-:W-:Y:S04]  /*9e9b0*/  STL.64 [R1+0xb28], R26 ;  /* 0x000b281a01007387 */ /* 0x000fe80000100a00 */
[----:B0-----:R-:W4:Y:S01]  /*9e9c0*/  LDL.LU.64 R24, [R1+0x8b08] ;  /* 0x008b080001187983 */ /* 0x001f220000300a00 */
[----:B------:R-:W-:-:S02]  /*9e9d0*/  IMAD.MOV.U32 R12, RZ, RZ, R2 ;  /* 0x000000ffff0c7224 */ /* 0x000fc400078e0002 */
[----:B------:R-:W-:Y:S01]  /*9e9e0*/  IMAD.MOV.U32 R13, RZ, RZ, R0 ;  /* 0x000000ffff0d7224 */ /* 0x000fe200078e0000 */
[----:B----4-:R-:W-:Y:S01]  /*9e9f0*/  HMMA.16816.F32.BF16 R20, R4, R24, R20 ;  /* 0x000000180414723c */ /* 0x010fe20000041814 */
[----:B------:R-:W-:Y:S02]  /*9ea00*/  IMAD.MOV.U32 R2, RZ, RZ, R24 ;  /* 0x000000ffff027224 */ /* 0x000fe400078e0018 */
        /* <DEDUP_REMOVED lines=12> */
[----:B0-----:R-:W2:Y:S04]  /*9ead0*/  LDL.LU.64 R26, [R1+0x8ad8] ;  /* 0x008ad800011a7983 */ /* 0x001ea80000300a00 */
[----:B------:R-:W2:Y:S02]  /*9eae0*/  LDL.LU.64 R24, [R1+0x8ad0] ;  /* 0x008ad00001187983 */ /* 0x000ea40000300a00 */
[----:B--2---:R-:W-:Y:S02]  /*9eaf0*/  HMMA.16816.F32.BF16 R12, R4, R12, R24 ;  /* 0x0000000c040c723c */ /* 0x004fe40000041818 */
[----:B------:R-:W4:-:S15]  /*9eb00*/  LDL.LU.64 R24, [R1+0x8ac8] ;  /* 0x008ac80001187983 */ /* 0x000f1e0000300a00 */
[----:B------:R-:W-:Y:S02]  /*9eb10*/  NOP ;  /* 0x0000000000007918 */ /* 0x000fe40000000000 */
[----:B------:R0:W-:Y:S04]  /*9eb20*/  STL.64 [R1+0xaf0], R12 ;  /* 0x000af00c01007387 */ /* 0x0001e80000100a00 */
[----:B------:R1:W-:Y:S04]  /*9eb30*/  STL.64 [R1+0xaf8], R14 ;  /* 0x000af80e01007387 */ /* 0x0003e80000100a00 */
[----:B0-----:R-:W2:Y:S04]  /*9eb40*/  LDL.LU R12, [R1+0x2d0] ;  /* 0x0002d000010c7983 */ /* 0x001ea80000300800 */
[----:B------:R-:W2:Y:S04]  /*9eb50*/  LDL.LU R13, [R1+0x2d4] ;  /* 0x0002d400010d7983 */ /* 0x000ea80000300800 */
[----:B-1----:R-:W2:Y:S04]  /*9eb60*/  LDL.LU R14, [R1+0x2d8] ;  /* 0x0002d800010e7983 */ /* 0x002ea80000300800 */
        /* <DEDUP_REMOVED lines=11> */
[----:B------:R4:W-:Y:S04]  /*9ec20*/  STL.64 [R1+0xae8], R26 ;  /* 0x000ae81a01007387 */ /* 0x0009e80000100a00 */
[----:B0-----:R-:W4:Y:S02]  /*9ec30*/  LDL.LU.64 R24, [R1+0x8ab0] ;  /* 0x008ab00001187983 */ /* 0x001f240000300a00 */
        /* <DEDUP_REMOVED lines=25> */
[----:B------:R-:W-:Y:S01]  /*9edd0*/  IMAD.MOV.U32 R26, RZ, RZ, R21 ;  /* 0x000000ffff1a7224 */ /* 0x000fe200078e0015 */
[----:B------:R-:W3:Y:S04]  /*9ede0*/  LDL.LU.64 R22, [R1+0x8a58] ;  /* 0x008a580001167983 */ /* 0x000ee80000300a00 */
[----:B------:R-:W3:Y:S04]  /*9edf0*/  LDL.LU.64 R20, [R1+0x8a50] ;  /* 0x008a500001147983 */ /* 0x000ee80000300a00 */
[----:B------:R0:W-:Y:S04]  /*9ee00*/  STL [R1+0x89a4], R26 ;  /* 0x0089a41a01007387 */ /* 0x0001e80000100800 */
[----:B------:R1:W-:Y:S01]  /*9ee10*/  STL [R1+0x89a0], R27 ;  /* 0x0089a01b01007387 */ /* 0x0003e20000100800 */
[----:B---3--:R-:W-:Y:S03]  /*9ee20*/  HMMA.16816.F32.BF16 R4, R4, R8, R20 ;  /* 0x000000080404723c */ /* 0x008fe60000041814 */
[----:B------:R-:W2:Y:S04]  /*9ee30*/  LDL.LU.64 R22, [R1+0x8a48] ;  /* 0x008a480001167983 */ /* 0x000ea80000300a00 */
[----:B------:R-:W2:Y:S01]  /*9ee40*/  LDL.LU.64 R20, [R1+0x8a40] ;  /* 0x008a400001147983 */ /* 0x000ea20000300a00 */
[----:B0-----:R-:W-:-:S02]  /*9ee50*/  IMAD.MOV.U32 R26, RZ, RZ, R16 ;  /* 0x000000ffff1a7224 */ /* 0x001fc400078e0010 */
[----:B-1----:R-:W-:-:S09]  /*9ee60*/  IMAD.MOV.U32 R27, RZ, RZ, R17 ;  /* 0x000000ffff1b7224 */ /* 0x002fd200078e0011 */
[----:B------:R-:W-:Y:S04]  /*9ee70*/  STL.64 [R1+0x320], R4 ;  /* 0x0003200401007387 */ /* 0x000fe80000100a00 */
[----:B------:R-:W-:Y:S04]  /*9ee80*/  STL.64 [R1+0x328], R6 ;  /* 0x0003280601007387 */ /* 0x000fe80000100a00 */
        /* <DEDUP_REMOVED lines=9> */
[----:B0-----:R-:W4:Y:S04]  /*9ef20*/  LDL.LU.64 R14, [R1+0x8a38] ;  /* 0x008a3800010e7983 */ /* 0x001f280000300a00 */
[----:B------:R-:W4:Y:S04]  /*9ef30*/  LDL.LU.64 R12, [R1+0x8a30] ;  /* 0x008a3000010c7983 */ /* 0x000f280000300a00 */
[----:B------:R-:W3:Y:S02]  /*9ef40*/  LDL.LU.64 R16, [R1+0x8a28] ;  /* 0x008a280001107983 */ /* 0x000ee40000300a00 */
[----:B---3--:R-:W-:-:S15]  /*9ef50*/  HMMA.16816.F32.BF16 R8, R20, R16, R8 ;  /* 0x000000101408723c */ /* 0x008fde0000041808 */
[----:B------:R-:W-:-:S04]  /*9ef60*/  NOP ;  /* 0x0000000000007918 */ /* 0x000fc80000000000 */
[----:B------:R0:W-:Y:S04]  /*9ef70*/  STL.64 [R1+0x2f0], R8 ;  /* 0x0002f00801007387 */ /* 0x0001e80000100a00 */
[----:B------:R-:W-:Y:S01]  /*9ef80*/  STL.64 [R1+0x2f8], R10 ;  /* 0x0002f80a01007387 */ /* 0x000fe20000100a00 */
[----:B0-----:R-:W-:Y:S02]  /*9ef90*/  IMAD.MOV.U32 R9, RZ, RZ, R16 ;  /* 0x000000ffff097224 */ /* 0x001fe400078e0010 */
[----:B------:R-:W-:Y:S02]  /*9efa0*/  IMAD.MOV.U32 R8, RZ, RZ, R17 ;  /* 0x000000ffff087224 */ /* 0x000fe400078e0011 */
[----:B------:R-:W2:Y:S04]  /*9efb0*/  LDL.LU.64 R16, [R1+0x8a20] ;  /* 0x008a200001107983 */ /* 0x000ea80000300a00 */
[----:B------:R0:W-:Y:S04]  /*9efc0*/  STL.64 [R1+0x89a8], R8 ;  /* 0x0089a80801007387 */ /* 0x0001e80000100a00 */
[----:B0-----:R-:W3:Y:S04]  /*9efd0*/  LDL.64 R8, [R1+0x1b0] ;  /* 0x0001b00001087983 */ /* 0x001ee80000100a00 */
[----:B---3--:R0:W-:Y:S04]  /*9efe0*/  STL.64 [R1+0x89b8], R8 ;  /* 0x0089b80801007387 */ /* 0x0081e80000100a00 */
[----:B0-----:R-:W3:Y:S04]  /*9eff0*/  LDL.64 R8, [R1+0x1c0] ;  /* 0x0001c00001087983 */ /* 0x001ee80000100a00 */
[----:B---3--:R0:W-:Y:S04]  /*9f000*/  STL.64 [R1+0x89d0], R8 ;  /* 0x0089d00801007387 */ /* 0x0081e80000100a00 */
[----:B0-----:R-:W3:Y:S01]  /*9f010*/  LDL.64 R8, [R1+0x1d0] ;  /* 0x0001d00001087983 */ /* 0x001ee20000100a00 */
[----:B------:R-:W-:-:S02]  /*9f020*/  IMAD.MOV.U32 R4, RZ, RZ, R18 ;  /* 0x000000ffff047224 */ /* 0x000fc400078e0012 */
[----:B------:R-:W-:Y:S01]  /*9f030*/  IMAD.MOV.U32 R5, RZ, RZ, R3 ;  /* 0x000000ffff057224 */ /* 0x000fe200078e0003 */
[----:B---3--:R0:W-:Y:S04]  /*9f040*/  STL.64 [R1+0x89e8], R8 ;  /* 0x0089e80801007387 */ /* 0x0081e80000100a00 */
[----:B0-----:R-:W3:Y:S04]  /*9f050*/  LDL.LU R8, [R1+0x2e0] ;  /* 0x0002e00001087983 */ /* 0x001ee80000300800 */
[----:B------:R-:W3:Y:S04]  /*9f060*/  LDL.LU R9, [R1+0x2e4] ;  /* 0x0002e40001097983 */ /* 0x000ee80000300800 */
[----:B------:R-:W3:Y:S04]  /*9f070*/  LDL.LU R10, [R1+0x2e8] ;  /* 0x0002e800010a7983 */ /* 0x000ee80000300800 */
[----:B------:R-:W3:Y:S02]  /*9f080*/  LDL.LU R11, [R1+0x2ec] ;  /* 0x0002ec00010b7983 */ /* 0x000ee40000300800 */
[----:B---3--:R-:W-:Y:S01]  /*9f090*/  HMMA.16816.F32.BF16 R4, R20, R4, R8 ;  /* 0x000000041404723c */ /* 0x008fe20000041808 */
[----:B------:R-:W-:-:S02]  /*9f0a0*/  IMAD.MOV.U32 R8, RZ, RZ, R2 ;  /* 0x000000ffff087224 */ /* 0x000fc400078e0002 */
[----:B------:R-:W-:-:S15]  /*9f0b0*/  IMAD.MOV.U32 R9, RZ, RZ, R0 ;  /* 0x000000ffff097224 */ /* 0x000fde00078e0000 */
[----:B------:R-:W-:Y:S01]  /*9f0c0*/  NOP ;  /* 0x0000000000007918 */ /* 0x000fe20000000000 */
[----:B------:R-:W-:Y:S04]  /*9f0d0*/  STL.64 [R1+0x2e0], R4 ;  /* 0x0002e00401007387 */ /* 0x000fe80000100a00 */
[----:B------:R-:W-:Y:S04]  /*9f0e0*/  STL.64 [R1+0x2e8], R6 ;  /* 0x0002e80601007387 */ /* 0x000fe80000100a00 */
[----:B------:R4:W-:Y:S02]  /*9f0f0*/  STL.64 [R1+0x8a00], R8 ;  /* 0x008a000801007387 */ /* 0x0009e40000100a00 */
[----:B----4-:R-:W-:Y:S02]  /*9f100*/  HMMA.16816.F32.BF16 R8, R20, R24, R12 ;  /* 0x000000181408723c */ /* 0x010fe4000004180c */
[----:B------:R-:W-:Y:S04]  /*9f110*/  STL [R1+0x8240], R29 ;  /* 0x0082401d01007387 */ /* 0x000fe80000100800 */
[----:B------:R-:W3:-:S13]  /*9f120*/  LDL.LU R4, [R1+0x2b0] ;  /* 0x0002b00001047983 */ /* 0x000eda0000300800 */
[----:B------:R0:W-:Y:S04]  /*9f130*/  STL.64 [R1+0x2d0], R8 ;  /* 0x0002d00801007387 */ /* 0x0001e80000100a00 */
[----:B------:R-:W-:Y:S04]  /*9f140*/  STL.64 [R1+0x2d8], R10 ;  /* 0x0002d80a01007387 */ /* 0x000fe80000100a00 */
[----:B------:R-:W3:Y:S04]  /*9f150*/  LDL.LU R5, [R1+0x2b4] ;  /* 0x0002b40001057983 */ /* 0x000ee80000300800 */
[----:B------:R-:W3:Y:S04]  /*9f160*/  LDL.LU R6, [R1+0x2b8] ;  /* 0x0002b80001067983 */ /* 0x000ee80000300800 */
[----:B------:R-:W3:Y:S04]  /*9f170*/  LDL.LU R7, [R1+0x2bc] ;  /* 0x0002bc0001077983 */ /* 0x000ee80000300800 */
[----:B------:R-:W2:Y:S04]  /*9f180*/  LDL.LU R12, [R1+0x2c0] ;  /* 0x0002c000010c7983 */ /* 0x000ea80000300800 */
[----:B------:R-:W2:Y:S04]  /*9f190*/  LDL.LU R13, [R1+0x2c4] ;  /* 0x0002c400010d7983 */ /* 0x000ea80000300800 */
[----:B------:R-:W2:Y:S04]  /*9f1a0*/  LDL.LU R14, [R1+0x2c8] ;  /* 0x0002c800010e7983 */ /* 0x000ea80000300800 */
[----:B------:R-:W2:Y:S04]  /*9f1b0*/  LDL.LU R15, [R1+0x2cc] ;  /* 0x0002cc00010f7983 */ /* 0x000ea80000300800 */
[----:B0-----:R-:W4:Y:S04]  /*9f1c0*/  LDL.64 R8, [R1+0x30] ;  /* 0x0000300001087983 */ /* 0x001f280000100a00 */
        /* <DEDUP_REMOVED lines=32> */
[----:B------:R-:W-:Y:S04]  /*9f3d0*/  STL.64 [R1+0x2c8], R14 ;  /* 0x0002c80e01007387 */ /* 0x000fe80000100a00 */
[----:B0-----:R-:W3:Y:S01]  /*9f3e0*/  LDL.LU.64 R12, [R1+0x8a18] ;  /* 0x008a1800010c7983 */ /* 0x001ee20000300a00 */
[----:B------:R-:W-:Y:S01]  /*9f3f0*/  LOP3.LUT R28, R29, 0x40, RZ, 0x3c, !PT ;  /* 0x000000401d1c7812 */ /* 0x000fe200078e3cff */
[----:B----4-:R-:W-:-:S02]  /*9f400*/  IMAD.MOV.U32 R2, RZ, RZ, R8 ;  /* 0x000000ffff027224 */ /* 0x010fc400078e0008 */
[----:B------:R-:W-:Y:S01]  /*9f410*/  IMAD.MOV.U32 R0, RZ, RZ, R9 ;  /* 0x000000ffff007224 */ /* 0x000fe200078e0009 */
        /* <DEDUP_REMOVED lines=8> */
[----:B0-----:R-:W2:Y:S08]  /*9f4a0*/  LDL.64 R4, [R1+0x1a0] ;  /* 0x0001a00001047983 */ /* 0x001eb00000100a00 */
        /* <DEDUP_REMOVED lines=22> */
[----:B0-----:R-:W2:Y:S04]  /*9f610*/  LDL.LU R16, [R1+0x950] ;  /* 0x0009500001107983 */ /* 0x001ea80000300800 */
[----:B------:R-:W2:Y:S04]  /*9f620*/  LDL.LU R17, [R1+0x954] ;  /* 0x0009540001117983 */ /* 0x000ea80000300800 */
[----:B------:R-:W2:Y:S04]  /*9f630*/  LDL.LU R18, [R1+0x958] ;  /* 0x0009580001127983 */ /* 0x000ea80000300800 */
        /* <DEDUP_REMOVED lines=20> */
[----:B------:R-:W-:Y:S04]  /*9f780*/  STL [R1+0x88cc], R14 ;  /* 0x0088cc0e01007387 */ /* 0x000fe80000100800 */
[----:B------:R-:W-:Y:S04]  /*9f790*/  STL [R1+0x88c8], R15 ;  /* 0x0088c80f01007387 */ /* 0x000fe80000100800 */
[----:B------:R2:W-:Y:S02]  /*9f7a0*/  STL.64 [R1+0x8998], R12 ;  /* 0x0089980c01007387 */ /* 0x0005e40000100a00 */
[----:B--2---:R-:W-:-:S15]  /*9f7b0*/  HMMA.16816.F32.BF16 R12, R20, R4, R16 ;  /* 0x00000004140c723c */ /* 0x004fde0000041810 */
[----:B------:R-:W-:-:S04]  /*9f7c0*/  NOP ;  /* 0x0000000000007918 */ /* 0x000fc80000000000 */
[----:B------:R-:W-:Y:S04]  /*9f7d0*/  STL.64 [R1+0x950], R12 ;  /* 0x0009500c01007387 */ /* 0x000fe80000100a00 */
[----:B------:R-:W-:Y:S04]  /*9f7e0*/  STL.64 [R1+0x958], R14 ;  /* 0x0009580e01007387 */ /* 0x000fe80000100a00 */
[----:B------:R-:W2:Y:S04]  /*9f7f0*/  LDL.64 R24, [R1] ;  /* 0x0000000001187983 */ /* 0x000ea80000100a00 */
[----:B--2---:R4:W-:Y:S04]  /*9f800*/  STL.64 [R1+0x8928], R24 ;  /* 0x0089281801007387 */ /* 0x0049e80000100a00 */
[----:B------:R-:W2:Y:S04]  /*9f810*/  LDL.LU R16, [R1+0x10e0] ;  /* 0x0010e00001107983 */ /* 0x000ea80000300800 */
[----:B------:R-:W2:Y:S04]  /*9f820*/  LDL.LU R17, [R1+0x10e4] ;  /* 0x0010e40001117983 */ /* 0x000ea80000300800 */
[----:B------:R-:W2:Y:S04]  /*9f830*/  LDL.LU R18, [R1+0x10e8] ;  /* 0x0010e80001127983 */ /* 0x000ea80000300800 */
[----:B------:R-:W2:Y:S01]  /*9f840*/  LDL.LU R19, [R1+0x10ec] ;  /* 0x0010ec0001137983 */ /* 0x000ea20000300800 */
[----:B----4-:R-:W-:-:S02]  /*9f850*/  IMAD.MOV.U32 R25, RZ, RZ, R8 ;  /* 0x000000ffff197224 */ /* 0x010fc400078e0008 */
[----:B------:R-:W-:Y:S01]  /*9f860*/  IMAD.MOV.U32 R24, RZ, RZ, R9 ;  /* 0x000000ffff187224 */ /* 0x000fe200078e0009 */
[----:B------:R-:W4:Y:S04]  /*9f870*/  LDL.LU R8, [R1+0x920] ;  /* 0x0009200001087983 */ /* 0x000f280000300800 */
[----:B------:R-:W4:Y:S04]  /*9f880*/  LDL.LU R9, [R1+0x924] ;  /* 0x0009240001097983 */ /* 0x000f280000300800 */
[----:B------:R-:W2:Y:S04]  /*9f890*/  LDL.LU R10, [R1+0x928] ;  /* 0x00092800010a7983 */ /* 0x000ea80000300800 */
[----:B------:R-:W2:Y:S04]  /*9f8a0*/  LDL.LU R11, [R1+0x92c] ;  /* 0x00092c00010b7983 */ /* 0x000ea80000300800 */
[----:B--2---:R-:W-:Y:S04]  /*9f8b0*/  STL.64 [R1+0x8978], R10 ;  /* 0x0089780a01007387 */ /* 0x004fe80000100a00 */
[----:B----4-:R0:W-:Y:S04]  /*9f8c0*/  STL.64 [R1+0x8970], R8 ;  /* 0x0089700801007387 */ /* 0x0101e80000100a00 */
[----:B0-----:R-:W2:Y:S04]  /*9f8d0*/  LDL R8, [R1+0x180] ;  /* 0x0001800001087983 */ /* 0x001ea80000100800 */
[----:B------:R-:W2:Y:S04]  /*9f8e0*/  LDL R9, [R1+0x184] ;  /* 0x0001840001097983 */ /* 0x000ea80000100800 */
[----:B------:R-:W4:Y:S04]  /*9f8f0*/  LDL.LU R12, [R1+0x940] ;  /* 0x00094000010c7983 */ /* 0x000f280000300800 */
[----:B------:R-:W4:Y:S04]  /*9f900*/  LDL.LU R13, [R1+0x944] ;  /* 0x00094400010d7983 */ /* 0x000f280000300800 */
[----:B------:R-:W4:Y:S04]  /*9f910*/  LDL.LU R14, [R1+0x948] ;  /* 0x00094800010e7983 */ /* 0x000f280000300800 */
[----:B------:R-:W4:Y:S01]  /*9f920*/  LDL.LU R15, [R1+0x94c] ;  /* 0x00094c00010f7983 */ /* 0x000f220000300800 */
[----:B------:R-:W-:-:S02]  /*9f930*/  IMAD.MOV.U32 R3, RZ, RZ, R4 ;  /* 0x000000ffff037224 */ /* 0x000fc400078e0004 */
[----:B------:R-:W-:Y:S01]  /*9f940*/  IMAD.MOV.U32 R29, RZ, RZ, R5 ;  /* 0x000000ffff1d7224 */ /* 0x000fe200078e0005 */
[----:B--2---:R0:W-:Y:S04]  /*9f950*/  STL.64 [R1+0x8990], R8 ;  /* 0x0089900801007387 */ /* 0x0041e80000100a00 */
[----:B0-----:R-:W4:Y:S04]  /*9f960*/  LDL.64 R8, [R1+0x190] ;  /* 0x0001900001087983 */ /* 0x001f280000100a00 */
        /* <DEDUP_REMOVED lines=11> */
[----:B------:R-:W-:Y:S04]  /*9fa20*/  STL.64 [R1+0x8920], R18 ;  /* 0x0089201201007387 */ /* 0x000fe80000100a00 */
[----:B------:R0:W-:Y:S04]  /*9fa30*/  STL.64 [R1+0x8918], R16 ;  /* 0x0089181001007387 */ /* 0x0001e80000100a00 */
[----:B0-----:R-:W2:Y:S04]  /*9fa40*/  LDL.LU R16, [R1+0x10f0] ;  /* 0x0010f00001107983 */ /* 0x001ea80000300800 */
[----:B------:R-:W2:Y:S04]  /*9fa50*/  LDL.LU R17, [R1+0x10f4] ;  /* 0x0010f40001117983 */ /* 0x000ea80000300800 */
[----:B------:R-:W2:Y:S04]  /*9fa60*/  LDL.LU R18, [R1+0x10f8] ;  /* 0x0010f80001127983 */ /* 0x000ea80000300800 */
[----:B------:R-:W2:Y:S01]  /*9fa70*/  LDL.LU R19, [R1+0x10fc] ;  /* 0x0010fc0001137983 */ /* 0x000ea20000300800 */
[----:B---3--:R-:W-:-:S02]  /*9fa80*/  IMAD.MOV.U32 R24, RZ, RZ, R26 ;  /* 0x000000ffff187224 */ /* 0x008fc400078e001a */
[----:B------:R-:W-:Y:S01]  /*9fa90*/  IMAD.MOV.U32 R25, RZ, RZ, R27 ;  /* 0x000000ffff197224 */ /* 0x000fe200078e001b */
[----:B------:R-:W3:Y:S04]  /*9faa0*/  LDL.LU R26, [R1+0x89a4] ;  /* 0x0089a400011a7983 */ /* 0x000ee80000300800 */
[----:B------:R-:W3:Y:S01]  /*9fab0*/  LDL.LU R27, [R1+0x89a0] ;  /* 0x0089a000011b7983 */ /* 0x000ee20000300800 */
[----:B----4-:R-:W-:Y:S03]  /*9fac0*/  HMMA.16816.F32.BF16 R12, R20, R8, R12 ;  /* 0x00000008140c723c */ /* 0x010fe6000004180c */
        /* <DEDUP_REMOVED lines=19> */
[----:B--2---:R-:W-:Y:S03]  /*9fc00*/  HMMA.16816.F32.BF16 R8, R20, R8, R4 ;  /* 0x000000081408723c */ /* 0x004fe60000041804 */
[----:B----4-:R-:W-:Y:S04]  /*9fc10*/  STL.64 [R1+0x88f0], R12 ;  /* 0x0088f00c01007387 */ /* 0x010fe80000100a00 */
[----:B------:R-:W2:Y:S04]  /*9fc20*/  LDL.LU.64 R6, [R1+0x8988] ;  /* 0x0089880001067983 */ /* 0x000ea80000300a00 */
[----:B------:R-:W2:Y:S08]  /*9fc30*/  LDL.LU.64 R4, [R1+0x8980] ;  /* 0x0089800001047983 */ /* 0x000eb00000300a00 */
[----:B------:R-:W-:Y:S04]  /*9fc40*/  STL.64 [R1+0x930], R8 ;  /* 0x0009300801007387 */ /* 0x000fe80000100a00 */
[----:B------:R0:W-:Y:S04]  /*9fc50*/  STL.64 [R1+0x938], R10 ;  /* 0x0009380a01007387 */ /* 0x0001e80000100a00 */
[----:B0-----:R-:W4:Y:S04]  /*9fc60*/  LDL.LU.64 R10, [R1+0x8978] ;  /* 0x00897800010a7983 */ /* 0x001f280000300a00 */
[----:B------:R-:W4:Y:S01]  /*9fc70*/  LDL.LU.64 R8, [R1+0x8970] ;  /* 0x0089700001087983 */ /* 0x000f220000300a00 */
[----:B---3--:R-:W-:-:S02]  /*9fc80*/  IMAD.MOV.U32 R12, RZ, RZ, R27 ;  /* 0x000000ffff0c7224 */ /* 0x008fc400078e001b */
[----:B------:R-:W-:-:S07]  /*9fc90*/  IMAD.MOV.U32 R13, RZ, RZ, R26 ;  /* 0x000000ffff0d7224 */ /* 0x000fce00078e001a */
[----:B----4-:R-:W-:Y:S01]  /*9fca0*/  HMMA.16816.F32.BF16 R12, R20, R12, R8 ;  /* 0x0000000c140c723c */ /* 0x010fe20000041808 */
[----:B------:R-:W2:-:S15]  /*9fcb0*/  LDL.LU.64 R8, [R1+0x8968] ;  /* 0x0089680001087983 */ /* 0x000e9e0000300a00 */
[----:B------:R-:W-:-:S03]  /*9fcc0*/  NOP ;  /* 0x0000000000007918 */ /* 0x000fc60000000000 */
[----:B------:R0:W-:Y:S04]  /*9fcd0*/  STL.64 [R1+0x920], R12 ;  /* 0x0009200c01007387 */ /* 0x0001e80000100a00 */
[----:B------:R1:W-:Y:S04]  /*9fce0*/  STL.64 [R1+0x928], R14 ;  /* 0x0009280e01007387 */ /* 0x0003e80000100a00 */
[----:B0-----:R-:W3:Y:S04]  /*9fcf0*/  LDL.LU R12, [R1+0x10d0] ;  /* 0x0010d000010c7983 */ /* 0x001ee80000300800 */
[----:B------:R-:W3:Y:S04]  /*9fd00*/  LDL.LU R13, [R1+0x10d4] ;  /* 0x0010d400010d7983 */ /* 0x000ee80000300800 */
[----:B-1----:R-:W3:Y:S04]  /*9fd10*/  LDL.LU R14, [R1+0x10d8] ;  /* 0x0010d800010e7983 */ /* 0x002ee80000300800 */
[----:B------:R-:W3:Y:S01]  /*9fd20*/  LDL.LU R15, [R1+0x10dc] ;  /* 0x0010dc00010f7983 */ /* 0x000ee20000300800 */
[----:B--2---:R-:W-:Y:S01]  /*9fd30*/  HMMA.16816.F32.BF16 R20, R20, R8, R4 ;  /* 0x000000081414723c */ /* 0x004fe20000041804 */
[----:B------:R-:W-:-:S02]  /*9fd40*/  IMAD.MOV.U32 R5, RZ, RZ, R8 ;  /* 0x000000ffff057224 */ /* 0x000fc400078e0008 */
[----:B------:R-:W-:-:S15]  /*9fd50*/  IMAD.MOV.U32 R4, RZ, RZ, R9 ;  /* 0x000000ffff047224 */ /* 0x000fde00078e0009 */
[----:B------:R-:W-:Y:S01]  /*9fd60*/  NOP ;  /* 0x0000000000007918 */ /* 0x000fe20000000000 */
[----:B------:R0:W-:Y:S04]  /*9fd70*/  STL.64 [R1+0x2a0], R20 ;  /* 0x0002a01401007387 */ /* 0x0001e80000100a00 */
[----:B------:R1:W-:Y:S04]  /*9fd80*/  STL.64 [R1+0x2a8], R22 ;  /* 0x0002a81601007387 */ /* 0x0003e80000100a00 */
[----:B------:R-:W2:Y:S04]  /*9fd90*/  LDL.LU.64 R10, [R1+0x8960] ;  /* 0x00896000010a7983 */ /* 0x000ea80000300a00 */
[----:B------:R-:W2:Y:S04]  /*9fda0*/  LDL.LU.64 R8, [R1+0x8958] ;  /* 0x0089580001087983 */ /* 0x000ea80000300a00 */
[----:B0-----:R-:W4:Y:S04]  /*9fdb0*/  LDL.LU R20, [R1+0xc0] ;  /* 0x0000c00001147983 */ /* 0x001f280000300800 */
[----:B------:R-:W4:Y:S04]  /*9fdc0*/  LDL.LU R21, [R1+0xc4] ;  /* 0x0000c40001157983 */ /* 0x000f280000300800 */
[----:B-1----:R-:W4:Y:S04]  /*9fdd0*/  LDL.LU R22, [R1+0xc8] ;  /* 0x0000c80001167983 */ /* 0x002f280000300800 */
[----:B------:R-:W4:Y:S04]  /*9fde0*/  LDL.LU R23, [R1+0xcc] ;  /* 0x0000cc0001177983 */ /* 0x000f280000300800 */
[----:B------:R0:W-:Y:S04]  /*9fdf0*/  STL.64 [R1+0x88d0], R4 ;  /* 0x0088d00401007387 */ /* 0x0001e80000100a00 */
[----:B0-----:R-:W3:Y:S04]  /*9fe00*/  LDL.LU R4, [R1+0x900] ;  /* 0x0009000001047983 */ /* 0x001ee80000300800 */
[----:B------:R-:W3:Y:S04]  /*9fe10*/  LDL.LU R5, [R1+0x904] ;  /* 0x0009040001057983 */ /* 0x000ee80000300800 */
[----:B------:R-:W3:Y:S04]  /*9fe20*/  LDL.LU R6, [R1+0x908] ;  /* 0x0009080001067983 */ /* 0x000ee80000300800 */
[----:B------:R-:W3:Y:S01]  /*9fe30*/  LDL.LU R7, [R1+0x90c] ;  /* 0x00090c0001077983 */ /* 0x000ee20000300800 */
[C---:B--2---:R-:W-:Y:S03]  /*9fe40*/  HMMA.16816.F32.BF16 R24, R8.reuse, R24, R16 ;  /* 0x000000180818723c */ /* 0x044fe60000041810 */
[----:B---3--:R-:W-:Y:S04]  /*9fe50*/  STL.64 [R1+0x88e0], R6 ;  /* 0x0088e00601007387 */ /* 0x008fe80000100a00 */
[----:B------:R-:W-:Y:S04]  /*9fe60*/  STL.64 [R1+0x88d8], R4 ;  /* 0x0088d80401007387 */ /* 0x000fe80000100a00 */
        /* <DEDUP_REMOVED lines=28> */
[----:B------:R2:W-:Y:S01]  /*a0030*/  STL.64 [R1+0x8858], R24 ;  /* 0x0088581801007387 */ /* 0x0005e20000100a00 */
[----:B---3--:R-:W-:Y:S01]  /*a0040*/  HMMA.16816.F32.BF16 R12, R8, R16, R12 ;  /* 0x00000010080c723c */ /* 0x008fe2000004180c */
[----:B--2---:R-:W-:-:S02]  /*a0050*/  IMAD.MOV.U32 R24, RZ, RZ, R19 ;  /* 0x000000ffff187224 */ /* 0x004fc400078e0013 */
[----:B------:R-:W-:-:S05]  /*a0060*/  IMAD.MOV.U32 R25, RZ, RZ, R18 ;  /* 0x000000ffff197224 */ /* 0x000fca00078e0012 */
        /* <DEDUP_REMOVED lines=10> */
[----:B0-----:R-:W2:Y:S04]  /*a0110*/  LDL.LU R16, [R1+0x8f0] ;  /* 0x0008f00001107983 */ /* 0x001ea80000300800 */
[----:B------:R-:W2:Y:S04]  /*a0120*/  LDL.LU R17, [R1+0x8f4] ;  /* 0x0008f40001117983 */ /* 0x000ea80000300800 */
[----:B------:R-:W2:Y:S04]  /*a0130*/  LDL.LU R18, [R1+0x8f8] ;  /* 0x0008f80001127983 */ /* 0x000ea80000300800 */
[----:B------:R-:W2:Y:S01]  /*a0140*/  LDL.LU R19, [R1+0x8fc] ;  /* 0x0008fc0001137983 */ /* 0x000ea20000300800 */
[----:B----4-:R-:W-:Y:S03]  /*a0150*/  HMMA.16816.F32.BF16 R20, R8, R12, R20 ;  /* 0x0000000c0814723c */ /* 0x010fe60000041814 */
[----:B------:R-:W-:-:S15]  /*a0160*/  STL.64 [R1+0x87d8], R12 ;  /* 0x0087d80c01007387 */ /* 0x000fde0000100a00 */
[----:B------:R-:W-:Y:S01]  /*a0170*/  NOP ;  /* 0x0000000000007918 */ /* 0x000fe20000000000 */
[----:B------:R-:W-:Y:S04]  /*a0180*/  STL.64 [R1+0xc0], R20 ;  /* 0x0000c01401007387 */ /* 0x000fe80000100a00 */
[----:B------:R-:W-:Y:S04]  /*a0190*/  STL.64 [R1+0xc8], R22 ;  /* 0x0000c81601007387 */ /* 0x000fe80000100a00 */
[----:B------:R-:W0:Y:S01]  /*a01a0*/  LDSM.16.MT88.4 R20, [R28+UR5+0x10080] ;  /* 0x010080051c14783b */ /* 0x000e220008004200 */
[C---:B--2---:R-:W-:Y:S03]  /*a01b0*/  HMMA.16816.F32.BF16 R4, R8.reuse, R4, R24 ;  /* 0x000000040804723c */ /* 0x044fe60000041818 */
[----:B0-----:R-:W-:Y:S04]  /*a01c0*/  STL.64 [R1+0x8730], R22 ;  /* 0x0087301601007387 */ /* 0x001fe80000100a00 */
[----:B------:R0:W-:Y:S04]  /*a01d0*/  STL.64 [R1+0x8728], R20 ;  /* 0x0087281401007387 */ /* 0x0001e80000100a00 */
[----:B0-----:R-:W2:Y:S04]  /*a01e0*/  LDL R20, [R1+0x1e0] ;  /* 0x0001e00001147983 */ /* 0x001ea80000100800 */
[----:B------:R-:W2:Y:S04]  /*a01f0*/  LDL R21, [R1+0x1e4] ;  /* 0x0001e40001157983 */ /* 0x000ea80000100800 */
[----:B------:R-:W4:Y:S04]  /*a0200*/  LDL.LU.64 R24, [R1+0x88e8] ;  /* 0x0088e80001187983 */ /* 0x000f280000300a00 */
[----:B------:R-:W-:Y:S04]  /*a0210*/  STL.64 [R1+0x910], R4 ;  /* 0x0009100401007387 */ /* 0x000fe80000100a00 */
[----:B------:R0:W-:Y:S04]  /*a0220*/  STL.64 [R1+0x918], R6 ;  /* 0x0009180601007387 */ /* 0x0001e80000100a00 */
[----:B0-----:R-:W2:Y:S04]  /*a0230*/  LDL.LU.64 R6, [R1+0x88e0] ;  /* 0x0088e00001067983 */ /* 0x001ea80000300a00 */
[----:B------:R-:W2:Y:S02]  /*a0240*/  LDL.LU.64 R4, [R1+0x88d8] ;  /* 0x0088d80001047983 */ /* 0x000ea40000300a00 */
[----:B--2---:R-:W-:Y:S02]  /*a0250*/  HMMA.16816.F32.BF16 R20, R8, R20, R4 ;  /* 0x000000140814723c */ /* 0x004fe40000041804 */
[----:B------:R-:W2:-:S15]  /*a0260*/  LDL.LU.64 R4, [R1+0x88d0] ;  /* 0x0088d00001047983 */ /* 0x000e9e0000300a00 */
[----:B------:R-:W-:Y:S02]  /*a0270*/  NOP ;  /* 0x0000000000007918 */ /* 0x000fe40000000000 */
[----:B------:R-:W-:Y:S04]  /*a0280*/  STL.64 [R1+0x900], R20 ;  /* 0x0009001401007387 */ /* 0x000fe80000100a00 */
[----:B------:R4:W-:Y:S02]  /*a0290*/  STL.64 [R1+0x908], R22 ;  /* 0x0009081601007387 */ /* 0x0009e40000100a00 */
[----:B----4-:R-:W-:Y:S02]  /*a02a0*/  HMMA.16816.F32.BF16 R20, R8, R24, R16 ;  /* 0x000000180814723c */ /* 0x010fe40000041810 */
[----:B------:R-:W4:-:S15]  /*a02b0*/  LDL.LU R16, [R1+0x7d0] ;  /* 0x0007d00001107983 */ /* 0x000f1e0000300800 */
[----:B------:R-:W-:Y:S02]  /*a02c0*/  NOP ;  /* 0x0000000000007918 */ /* 0x000fe40000000000 */
[----:B------:R-:W-:Y:S04]  /*a02d0*/  STL.64 [R1+0x8f0], R20 ;  /* 0x0008f01401007387 */ /* 0x000fe80000100a00 */
[----:B------:R-:W-:Y:S04]  /*a02e0*/  STL.64 [R1+0x8f8], R22 ;  /* 0x0008f81601007387 */ /* 0x000fe80000100a00 */
[----:B------:R-:W4:Y:S04]  /*a02f0*/  LDL.LU R17, [R1+0x7d4] ;  /* 0x0007d40001117983 */ /* 0x000f280000300800 */
[----:B------:R-:W3:Y:S04]  /*a0300*/  LDL.LU R18, [R1+0x7d8] ;  /* 0x0007d80001127983 */ /* 0x000ee80000300800 */
[----:B------:R-:W3:Y:S01]  /*a0310*/  LDL.LU R19, [R1+0x7dc] ;  /* 0x0007dc0001137983 */ /* 0x000ee20000300800 */
[----:B--2---:R-:W-:-:S02]  /*a0320*/  IMAD.MOV.U32 R12, RZ, RZ, R5 ;  /* 0x000000ffff0c7224 */ /* 0x004fc400078e0005 */
[----:B------:R-:W-:-:S05]  /*a0330*/  IMAD.MOV.U32 R13, RZ, RZ, R4 ;  /* 0x000000ffff0d7224 */ /* 0x000fca00078e0004 */
[----:B------:R-:W-:Y:S04]  /*a0340*/  STL.64 [R1+0x8838], R12 ;  /* 0x0088380c01007387 */ /* 0x000fe80000100a00 */
        /* <DEDUP_REMOVED lines=9> */
[----:B------:R3:W-:Y:S02]  /*a03e0*/  STL.64 [R1+0x8860], R24 ;  /* 0x0088601801007387 */ /* 0x0007e40000100a00 */
[----:B---3--:R-:W-:-:S02]  /*a03f0*/  IMAD.MOV.U32 R24, RZ, RZ, R14 ;  /* 0x000000ffff187224 */ /* 0x008fc400078e000e */
[----:B------:R-:W-:Y:S01]  /*a0400*/  IMAD.MOV.U32 R25, RZ, RZ, R15 ;  /* 0x000000ffff197224 */ /* 0x000fe200078e000f */
[----:B------:R-:W2:Y:S04]  /*a0410*/  LDL.LU R14, [R1+0x88cc] ;  /* 0x0088cc00010e7983 */ /* 0x000ea80000300800 */
[----:B------:R-:W3:Y:S04]  /*a0420*/  LDL.LU R15, [R1+0x88c8] ;  /* 0x0088c800010f7983 */ /* 0x000ee80000300800 */
[----:B------:R0:W-:Y:S04]  /*a0430*/  STL.64 [R1+0x8878], R24 ;  /* 0x0088781801007387 */ /* 0x0001e80000100a00 */
[----:B------:R-:W-:Y:S04]  /*a0440*/  STL.64 [R1+0x8848], R6 ;  /* 0x0088480601007387 */ /* 0x000fe80000100a00 */
[----:B------:R-:W-:Y:S04]  /*a0450*/  STL.64 [R1+0x8840], R4 ;  /* 0x0088400401007387 */ /* 0x000fe80000100a00 */
[----:B------:R-:W4:Y:S04]  /*a0460*/  LDL R12, [R1+0x170] ;  /* 0x00017000010c7983 */ /* 0x000f280000100800 */
[----:B------:R-:W4:Y:S01]  /*a0470*/  LDL R13, [R1+0x174] ;  /* 0x00017400010d7983 */ /* 0x000f220000100800 */
[----:B0-----:R-:W-:-:S02]  /*a0480*/  IMAD.MOV.U32 R24, RZ, RZ, R3 ;  /* 0x000000ffff187224 */ /* 0x001fc400078e0003 */
[----:B------:R-:W-:Y:S01]  /*a0490*/  IMAD.MOV.U32 R25, RZ, RZ, R29 ;  /* 0x000000ffff197224 */ /* 0x000fe200078e001d */
[----:B------:R-:W4:Y:S04]  /*a04a0*/  LDL.LU R3, [R1+0x88c4] ;  /* 0x0088c40001037983 */ /* 0x000f280000300800 */
[----:B------:R-:W4:Y:S04]  /*a04b0*/  LDL.LU R29, [R1+0x88c0] ;  /* 0x0088c000011d7983 */ /* 0x000f280000300800 */
[----:B------:R2:W-:Y:S02]  /*a04c0*/  STL.64 [R1+0x8890], R24 ;  /* 0x0088901801007387 */ /* 0x0005e40000100a00 */
[----:B--2---:R-:W-:-:S02]  /*a04d0*/  IMAD.MOV.U32 R25, RZ, RZ, R14 ;  /* 0x000000ffff197224 */ /* 0x004fc400078e000e */
[----:B---3--:R-:W-:-:S05]  /*a04e0*/  IMAD.MOV.U32 R24, RZ, RZ, R15 ;  /* 0x000000ffff187224 */ /* 0x008fca00078e000f */
[----:B------:R-:W-:Y:S04]  /*a04f0*/  STL.64 [R1+0x88a8], R24 ;  /* 0x0088a81801007387 */ /* 0x000fe80000100a00 */
[----:B----4-:R0:W-:Y:S04]  /*a0500*/  STL.64 [R1+0x8850], R12 ;  /* 0x0088500c01007387 */ /* 0x0101e80000100a00 */
[----:B0-----:R-:W2:Y:S04]  /*a0510*/  LDL.64 R12, [R1+0x180] ;  /* 0x00018000010c7983 */ /* 0x001ea80000100a00 */
        /* <DEDUP_REMOVED lines=35> */
[----:B0-----:R-:W2:Y:S04]  /*a0750*/  LDL.64 R20, [R1+0x20] ;  /* 0x0000200001147983 */ /* 0x001ea80000100a00 */
[----:B------:R-:W-:Y:S04]  /*a0760*/  STL.64 [R1+0x87f0], R18 ;  /* 0x0087f01201007387 */ /* 0x000fe80000100a00 */
[----:B------:R0:W-:Y:S02]  /*a0770*/  STL.64 [R1+0x87e8], R16 ;  /* 0x0087e81001007387 */ /* 0x0001e40000100a00 */
[----:B0-----:R-:W-:-:S02]  /*a0780*/  IMAD.MOV.U32 R16, RZ, RZ, R2 ;  /* 0x000000ffff107224 */ /* 0x001fc400078e0002 */
[----:B------:R-:W-:-:S05]  /*a0790*/  IMAD.MOV.U32 R17, RZ, RZ, R0 ;  /* 0x000000ffff117224 */ /* 0x000fca00078e0000 */
[----:B------:R0:W-:Y:S04]  /*a07a0*/  STL.64 [R1+0x8808], R16 ;  /* 0x0088081001007387 */ /* 0x0001e80000100a00 */
[----:B0-----:R-:W4:Y:S01]  /*a07b0*/  LDL.64 R16, [R1+0x10] ;  /* 0x0000100001107983 */ /* 0x001f220000100a00 */
[C---:B------:R-:W-:Y:S03]  /*a07c0*/  HMMA.16816.F32.BF16 R24, R8.reuse, R24, R12 ;  /* 0x000000180818723c */ /* 0x040fe6000004180c */
[----:B----4-:R0:W-:Y:S04]  /*a07d0*/  STL.64 [R1+0x8820], R16 ;  /* 0x0088201001007387 */ /* 0x0101e80000100a00 */
[----:B0-----:R-:W4:Y:S04]  /*a07e0*/  LDL.LU R16, [R1+0x800] ;  /* 0x0008000001107983 */ /* 0x001f280000300800 */
[----:B------:R-:W4:Y:S04]  /*a07f0*/  LDL.LU R17, [R1+0x804] ;  /* 0x0008040001117983 */ /* 0x000f280000300800 */
[----:B------:R-:W4:Y:S04]  /*a0800*/  LDL.LU R18, [R1+0x808] ;  /* 0x0008080001127983 */ /* 0x000f280000300800 */
[----:B------:R-:W4:Y:S04]  /*a0810*/  LDL.LU R19, [R1+0x80c] ;  /* 0x00080c0001137983 */ /* 0x000f280000300800 */
        /* <DEDUP_REMOVED lines=31> */
[----:B------:R-:W3:Y:S04]  /*a0a10*/  LDL.LU.64 R12, [R1+0x8850] ;  /* 0x00885000010c7983 */ /* 0x000ee80000300a00 */
[----:B------:R-:W-:Y:S01]  /*a0a20*/  STL.64 [R1+0x8800], R26 ;  /* 0x0088001a01007387 */ /* 0x000fe20000100a00 */
[C---:B---3--:R-:W-:Y:S03]  /*a0a30*/  HMMA.16816.F32.BF16 R12, R8.reuse, R12, R4 ;  /* 0x0000000c080c723c */ /* 0x048fe60000041804 */
[----:B--2---:R0:W-:Y:S04]  /*a0a40*/  STL.64 [R1+0x87f8], R24 ;  /* 0x0087f81801007387 */ /* 0x0041e80000100a00 */
        /* <DEDUP_REMOVED lines=10> */
[----:B------:R-:W4:Y:S04]  /*a0af0*/  LDL.LU.64 R6, [R1+0x8830] ;  /* 0x0088300001067983 */ /* 0x000f280000300a00 */
[----:B------:R-:W4:Y:S04]  /*a0b00*/  LDL.LU.64 R4, [R1+0x8828] ;  /* 0x0088280001047983 */ /* 0x000f280000300a00 */
[----:B------:R-:W3:Y:S01]  /*a0b10*/  LDL.LU R12, [R1+0x7c0] ;  /* 0x0007c000010c7983 */ /* 0x000ee20000300800 */
[----:B------:R-:W-:-:S02]  /*a0b20*/  IMAD.MOV.U32 R2, RZ, RZ, R20 ;  /* 0x000000ffff027224 */ /* 0x000fc400078e0014 */
[----:B------:R-:W-:-:S06]  /*a0b30*/  IMAD.MOV.U32 R0, RZ, RZ, R21 ;  /* 0x000000ffff007224 */ /* 0x000fcc00078e0015 */
[----:B------:R0:W-:Y:S04]  /*a0b40*/  STL.64 [R1+0xb0], R8 ;  /* 0x0000b00801007387 */ /* 0x0001e80000100a00 */
[----:B------:R0:W-:Y:S04]  /*a0b50*/  STL.64 [R1+0xb8], R10 ;  /* 0x0000b80a01007387 */ /* 0x0001e80000100a00 */
[----:B------:R-:W3:Y:S04]  /*a0b60*/  LDL.LU R13, [R1+0x7c4] ;  /* 0x0007c400010d7983 */ /* 0x000ee80000300800 */
[----:B-1----:R-:W3:Y:S04]  /*a0b70*/  LDL.LU R14, [R1+0x7c8] ;  /* 0x0007c800010e7983 */ /* 0x002ee80000300800 */
[----:B------:R-:W3:Y:S04]  /*a0b80*/  LDL.LU R15, [R1+0x7cc] ;  /* 0x0007cc00010f7983 */ /* 0x000ee80000300800 */
[----:B0-----:R-:W2:Y:S04]  /*a0b90*/  LDL.LU R8, [R1+0x7b0] ;  /* 0x0007b00001087983 */ /* 0x001ea80000300800 */
[----:B------:R-:W2:Y:S04]  /*a0ba0*/  LDL.LU R9, [R1+0x7b4] ;  /* 0x0007b40001097983 */ /* 0x000ea80000300800 */
[----:B------:R-:W2:Y:S04]  /*a0bb0*/  LDL.LU R10, [R1+0x7b8] ;  /* 0x0007b800010a7983 */ /* 0x000ea80000300800 */
[----:B------:R-:W2:Y:S01]  /*a0bc0*/  LDL.LU R11, [R1+0x7bc] ;  /* 0x0007bc00010b7983 */ /* 0x000ea20000300800 */
[----:B----4-:R-:W-:-:S15]  /*a0bd0*/  HMMA.16816.F32.BF16 R16, R4, R20, R16 ;  /* 0x000000140410723c */ /* 0x010fde0000041810 */
[----:B------:R-:W-:-:S04]  /*a0be0*/  NOP ;  /* 0x0000000000007918 */ /* 0x000fc80000000000 */
[----:B------:R0:W-:Y:S04]  /*a0bf0*/  STL.64 [R1+0x800], R16 ;  /* 0x0008001001007387 */ /* 0x0001e80000100a00 */
[----:B------:R-:W-:Y:S04]  /*a0c00*/  STL.64 [R1+0x808], R18 ;  /* 0x0008081201007387 */ /* 0x000fe80000100a00 */
[----:B0-----:R-:W4:Y:S04]  /*a0c10*/  LDL.LU.64 R16, [R1+0x8820] ;  /* 0x0088200001107983 */ /* 0x001f280000300a00 */
[----:B------:R-:W4:Y:S04]  /*a0c20*/  LDL.LU.64 R22, [R1+0x8818] ;  /* 0x0088180001167983 */ /* 0x000f280000300a00 */
[----:B------:R-:W4:Y:S02]  /*a0c30*/  LDL.LU.64 R20, [R1+0x8810] ;  /* 0x0088100001147983 */ /* 0x000f240000300a00 */
[----:B----4-:R-:W-:-:S15]  /*a0c40*/  HMMA.16816.F32.BF16 R20, R4, R16, R20 ;  /* 0x000000100414723c */ /* 0x010fde0000041814 */
[----:B------:R-:W-:-:S04]  /*a0c50*/  NOP ;  /* 0x0000000000007918 */ /* 0x000fc80000000000 */
[----:B------:R0:W-:Y:S04]  /*a0c60*/  STL.64 [R1+0x7f0], R20 ;  /* 0x0007f01401007387 */ /* 0x0001e80000100a00 */
[----:B------:R-:W-:Y:S01]  /*a0c70*/  STL.64 [R1+0x7f8], R22 ;  /* 0x0007f81601007387 */ /* 0x000fe20000100a00 */
[----:B0-----:R-:W-:Y:S02]  /*a0c80*/  IMAD.MOV.U32 R21, RZ, RZ, R16 ;  /* 0x000000ffff157224 */ /* 0x001fe400078e0010 */
[----:B------:R-:W-:Y:S02]  /*a0c90*/  IMAD.MOV.U32 R20, RZ, RZ, R17 ;  /* 0x000000ffff147224 */ /* 0x000fe400078e0011 */
[----:B------:R-:W2:Y:S04]  /*a0ca0*/  LDL.LU.64 R16, [R1+0x8808] ;  /* 0x0088080001107983 */ /* 0x000ea80000300a00 */
[----:B------:R0:W-:Y:S04]  /*a0cb0*/  STL.64 [R1+0x87a8], R20 ;  /* 0x0087a81401007387 */ /* 0x0001e80000100a00 */
[----:B0-----:R-:W4:Y:S04]  /*a0cc0*/  LDL.64 R20, [R1+0x1d0] ;  /* 0x0001d00001147983 */ /* 0x001f280000100a00 */
[----:B----4-:R0:W-:Y:S04]  /*a0cd0*/  STL.64 [R1+0x87b8], R20 ;  /* 0x0087b81401007387 */ /* 0x0101e80000100a00 */
[----:B0-----:R-:W4:Y:S01]  /*a0ce0*/  LDL.64 R20, [R1+0x1e0] ;  /* 0x0001e00001147983 */ /* 0x001f220000100a00 */
[C---:B--2---:R-:W-:Y:S03]  /*a0cf0*/  HMMA.16816.F32.BF16 R16, R4.reuse, R16, R24 ;  /* 0x000000100410723c */ /* 0x044fe60000041818 */
[----:B----4-:R0:W-:Y:S04]  /*a0d00*/  STL.64 [R1+0x87d0], R20 ;  /* 0x0087d01401007387 */ /* 0x0101e80000100a00 */
[----:B0-----:R-:W2:Y:S04]  /*a0d10*/  LDL.64 R20, [R1+0x30] ;  /* 0x0000300001147983 */ /* 0x001ea80000100a00 */
[----:B------:R-:W4:Y:S04]  /*a0d20*/  LDL.LU.64 R26, [R1+0x8800] ;  /* 0x00880000011a7983 */ /* 0x000f280000300a00 */
        /* <DEDUP_REMOVED lines=9> */
[----:B0-----:R-:W3:Y:S04]  /*a0dc0*/  LDL.LU.64 R16, [R1+0x87e0] ;  /* 0x0087e00001107983 */ /* 0x001ee80000300a00 */
[----:B------:R0:W-:Y:S04]  /*a0dd0*/  STL.64 [R1+0x8788], R24 ;  /* 0x0087881801007387 */ /* 0x0001e80000100a00 */
[----:B----4-:R1:W-:Y:S04]  /*a0de0*/  STL.64 [R1+0x87b0], R26 ;  /* 0x0087b01a01007387 */ /* 0x0103e80000100a00 */
[----:B0-----:R-:W2:Y:S04]  /*a0df0*/  LDL.LU R24, [R1+0xf80] ;  /* 0x000f800001187983 */ /* 0x001ea80000300800 */
[----:B------:R-:W2:Y:S04]  /*a0e00*/  LDL.LU R25, [R1+0xf84] ;  /* 0x000f840001197983 */ /* 0x000ea80000300800 */
[----:B-1----:R-:W4:Y:S04]  /*a0e10*/  LDL.LU R26, [R1+0xf88] ;  /* 0x000f8800011a7983 */ /* 0x002f280000300800 */
[----:B------:R-:W4:Y:S01]  /*a0e20*/  LDL.LU R27, [R1+0xf8c] ;  /* 0x000f8c00011b7983 */ /* 0x000f220000300800 */
[C---:B---3--:R-:W-:Y:S03]  /*a0e30*/  HMMA.16816.F32.BF16 R12, R4.reuse, R16, R12 ;  /* 0x00000010040c723c */ /* 0x048fe6000004180c */
[----:B----4-:R-:W-:Y:S04]  /*a0e40*/  STL.64 [R1+0x87c8], R26 ;  /* 0x0087c81a01007387 */ /* 0x010fe80000100a00 */
[----:B--2---:R0:W-:Y:S04]  /*a0e50*/  STL.64 [R1+0x87c0], R24 ;  /* 0x0087c01801007387 */ /* 0x0041e80000100a00 */
[----:B0-----:R-:W2:Y:S04]  /*a0e60*/  LDL.LU R24, [R1+0xf90] ;  /* 0x000f900001187983 */ /* 0x001ea80000300800 */
[----:B------:R-:W2:Y:S04]  /*a0e70*/  LDL.LU R25, [R1+0xf94] ;  /* 0x000f940001197983 */ /* 0x000ea80000300800 */
[----:B------:R-:W2:Y:S04]  /*a0e80*/  LDL.LU R26, [R1+0xf98] ;  /* 0x000f9800011a7983 */ /* 0x000ea80000300800 */
[----:B------:R-:W2:Y:S04]  /*a0e90*/  LDL.LU R27, [R1+0xf9c] ;  /* 0x000f9c00011b7983 */ /* 0x000ea80000300800 */
[----:B------:R0:W-:Y:S04]  /*a0ea0*/  STL.64 [R1+0x7c0], R12 ;  /* 0x0007c00c01007387 */ /* 0x0001e80000100a00 */
[----:B------:R-:W-:Y:S04]  /*a0eb0*/  STL.64 [R1+0x7c8], R14 ;  /* 0x0007c80e01007387 */ /* 0x000fe80000100a00 */
[----:B0-----:R-:W3:Y:S02]  /*a0ec0*/  LDL.LU.64 R12, [R1+0x87d8] ;  /* 0x0087d800010c7983 */ /* 0x001ee40000300a00 */
[----:B---3--:R-:W-:Y:S02]  /*a0ed0*/  HMMA.16816.F32.BF16 R8, R4, R12, R8 ;  /* 0x0000000c0408723c */ /* 0x008fe40000041808 */
[----:B------:R0:W-:Y:S04]  /*a0ee0*/  STL.64 [R1+0x86d8], R12 ;  /* 0x0086d80c01007387 */ /* 0x0001e80000100a00 */
[----:B0-----:R-:W3:-:S13]  /*a0ef0*/  LDL.LU R12, [R1+0xfa0] ;  /* 0x000fa000010c7983 */ /* 0x001eda0000300800 */
[----:B------:R-:W-:Y:S04]  /*a0f00*/  STL.64 [R1+0x7b0], R8 ;  /* 0x0007b00801007387 */ /* 0x000fe80000100a00 */
[----:B------:R-:W-:Y:S04]  /*a0f10*/  STL.64 [R1+0x7b8], R10 ;  /* 0x0007b80a01007387 */ /* 0x000fe80000100a00 */
[----:B------:R-:W0:Y:S04]  /*a0f20*/  LDSM.16.MT88.4 R8, [R28+UR5+0x10100] ;  /* 0x010100051c08783b */ /* 0x000e280008004200 */
[----:B------:R-:W3:Y:S04]  /*a0f30*/  LDL.LU R13, [R1+0xfa4] ;  /* 0x000fa400010d7983 */ /* 0x000ee80000300800 */
[----:B------:R-:W3:Y:S04]  /*a0f40*/  LDL.LU R14, [R1+0xfa8] ;  /* 0x000fa800010e7983 */ /* 0x000ee80000300800 */
[----:B------:R-:W3:Y:S04]  /*a0f50*/  LDL.LU R15, [R1+0xfac] ;  /* 0x000fac00010f7983 */ /* 0x000ee80000300800 */
[----:B0-----:R-:W-:Y:S04]  /*a0f60*/  STL.64 [R1+0x8610], R10 ;  /* 0x0086100a01007387 */ /* 0x001fe80000100a00 */
[----:B------:R0:W-:Y:S04]  /*a0f70*/  STL.64 [R1+0x8608], R8 ;  /* 0x0086080801007387 */ /* 0x0001e80000100a00 */
[----:B0-----:R-:W4:Y:S01]  /*a0f80*/  LDL.64 R8, [R1+0x160] ;  /* 0x0001600001087983 */ /* 0x001f220000100a00 */
[----:B------:R-:W-:Y:S01]  /*a0f90*/  IMAD.MOV.U32 R3, RZ, RZ, R21 ;  /* 0x000000ffff037224 */ /* 0x000fe200078e0015 */
[----:B---3--:R-:W-:Y:S02]  /*a0fa0*/  HMMA.16816.F32.BF16 R12, R4, R20, R12 ;  /* 0x00000014040c723c */ /* 0x008fe4000004180c */
[----:B----4-:R0:W-:Y:S04]  /*a0fb0*/  STL.64 [R1+0x8738], R8 ;  /* 0x0087380801007387 */ /* 0x0101e80000100a00 */
[----:B0-----:R-:W3:-:S13]  /*a0fc0*/  LDL.64 R8, [R1+0x1c0] ;  /* 0x0001c00001087983 */ /* 0x001eda0000100a00 */
[----:B------:R0:W-:Y:S04]  /*a0fd0*/  STL.64 [R1+0xfa0], R12 ;  /* 0x000fa00c01007387 */ /* 0x0001e80000100a00 */
[----:B------:R1:W-:Y:S01]  /*a0fe0*/  STL.64 [R1+0xfa8], R14 ;  /* 0x000fa80e01007387 */ /* 0x0003e20000100a00 */
[----:B0-----:R-:W-:-:S03]  /*a0ff0*/  IMAD.MOV.U32 R12, RZ, RZ, R20 ;  /* 0x000000ffff0c7224 */ /* 0x001fc600078e0014 */
[----:B------:R-:W2:Y:S02]  /*a1000*/  LDL.LU.64 R20, [R1+0x87d0] ;  /* 0x0087d00001147983 */ /* 0x000ea40000300a00 */
[----:B--2---:R-:W-:Y:S01]  /*a1010*/  HMMA.16816.F32.BF16 R24, R4, R20, R24 ;  /* 0x000000140418723c */ /* 0x004fe20000041818 */
[----:B-1----:R-:W-:Y:S02]  /*a1020*/  IMAD.MOV.U32 R14, RZ, RZ, R20 ;  /* 0x000000ffff0e7224 */ /* 0x002fe400078e0014 */
        /* <DEDUP_REMOVED lines=23> */
[----:B--2---:R-:W-:-:S15]  /*a11a0*/  HMMA.16816.F32.BF16 R12, R4, R8, R12 ;  /* 0x00000008040c723c */ /* 0x004fde000004180c */
[----:B------:R-:W-:-:S04]  /*a11b0*/  NOP ;  /* 0x0000000000007918 */ /* 0x000fc80000000000 */
[----:B------:R-:W-:Y:S04]  /*a11c0*/  STL.64 [R1+0xf70], R12 ;  /* 0x000f700c01007387 */ /* 0x000fe80000100a00 */
[----:B------:R-:W-:Y:S04]  /*a11d0*/  STL.64 [R1+0xf78], R14 ;  /* 0x000f780e01007387 */ /* 0x000fe80000100a00 */
[----:B------:R-:W-:Y:S04]  /*a11e0*/  STL.64 [R1+0x86f8], R18 ;  /* 0x0086f81201007387 */ /* 0x000fe80000100a00 */
[----:B------:R4:W-:Y:S04]  /*a11f0*/  STL.64 [R1+0x86f0], R16 ;  /* 0x0086f01001007387 */ /* 0x0009e80000100a00 */
[----:B------:R-:W2:Y:S01]  /*a1200*/  LDL.64 R8, [R1+0x170] ;  /* 0x0001700001087983 */ /* 0x000ea20000100a00 */
[----:B----4-:R-:W-:-:S02]  /*a1210*/  IMAD.MOV.U32 R17, RZ, RZ, R20 ;  /* 0x000000ffff117224 */ /* 0x010fc400078e0014 */
[----:B------:R-:W-:Y:S01]  /*a1220*/  IMAD.MOV.U32 R16, RZ, RZ, R21 ;  /* 0x000000ffff107224 */ /* 0x000fe200078e0015 */
        /* <DEDUP_REMOVED lines=22> */
[----:B------:R-:W2:Y:S04]  /*a1390*/  LDL.64 R8, [R1+0x1a0] ;  /* 0x0001a00001087983 */ /* 0x000ea80000100a00 */
[----:B0-----:R-:W4:Y:S04]  /*a13a0*/  LDL R24, [R1+0x1b0] ;  /* 0x0001b00001187983 */ /* 0x001f280000100800 */
[----:B------:R-:W4:Y:S04]  /*a13b0*/  LDL R25, [R1+0x1b4] ;  /* 0x0001b40001197983 */ /* 0x000f280000100800 */
[----:B--2---:R0:W-:Y:S04]  /*a13c0*/  STL.64 [R1+0x87a0], R8 ;  /* 0x0087a00801007387 */ /* 0x0041e80000100a00 */
[----:B0-----:R-:W4:Y:S04]  /*a13d0*/  LDL.LU R8, [R1+0xf60] ;  /* 0x000f600001087983 */ /* 0x001f280000300800 */
[----:B------:R-:W4:Y:S04]  /*a13e0*/  LDL.LU R9, [R1+0xf64] ;  /* 0x000f640001097983 */ /* 0x000f280000300800 */
[----:B------:R-:W4:Y:S04]  /*a13f0*/  LDL.LU R10, [R1+0xf68] ;  /* 0x000f6800010a7983 */ /* 0x000f280000300800 */
[----:B------:R-:W4:Y:S04]  /*a1400*/  LDL.LU R11, [R1+0xf6c] ;  /* 0x000f6c00010b7983 */ /* 0x000f280000300800 */
        /* <DEDUP_REMOVED lines=13> */
[----:B------:R-:W3:Y:S04]  /*a14e0*/  LDL.LU R12, [R1+0x700] ;  /* 0x00070000010c7983 */ /* 0x000ee80000300800 */
        /* <DEDUP_REMOVED lines=42> */
[----:B------:R-:W-:Y:S04]  /*a1790*/  STL.64 [R1+0xf38], R10 ;  /* 0x000f380a01007387 */ /* 0x000fe80000100a00 */
[----:B0-----:R-:W4:Y:S01]  /*a17a0*/  LDL.LU.64 R8, [R1+0x8750] ;  /* 0x0087500001087983 */ /* 0x001f220000300a00 */
[----:B------:R-:W-:Y:S02]  /*a17b0*/  IMAD.MOV.U32 R16, RZ, RZ, R2 ;  /* 0x000000ffff107224 */ /* 0x000fe400078e0002 */
        /* <DEDUP_REMOVED lines=11> */
[----:B------:R-:W2:Y:S04]  /*a1870*/  LDL.LU.64 R22, [R1+0x8730] ;  /* 0x0087300001167983 */ /* 0x000ea80000300a00 */
[----:B------:R-:W2:-:S13]  /*a1880*/  LDL.LU.64 R20, [R1+0x8728] ;  /* 0x0087280001147983 */ /* 0x000e9a0000300a00 */
[----:B------:R0:W-:Y:S04]  /*a1890*/  STL.64 [R1+0x7a0], R4 ;  /* 0x0007a00401007387 */ /* 0x0001e80000100a00 */
[----:B------:R1:W-:Y:S04]  /*a18a0*/  STL.64 [R1+0x7a8], R6 ;  /* 0x0007a80601007387 */ /* 0x0003e80000100a00 */
[----:B0-----:R-:W3:Y:S04]  /*a18b0*/  LDL.LU R4, [R1+0x6f0] ;  /* 0x0006f00001047983 */ /* 0x001ee80000300800 */
[----:B------:R-:W3:Y:S04]  /*a18c0*/  LDL.LU R5, [R1+0x6f4] ;  /* 0x0006f40001057983 */ /* 0x000ee80000300800 */
[----:B-1----:R-:W3:Y:S04]  /*a18d0*/  LDL.LU R6, [R1+0x6f8] ;  /* 0x0006f80001067983 */ /* 0x002ee80000300800 */
[----:B------:R-:W3:Y:S04]  /*a18e0*/  LDL.LU R7, [R1+0x6fc] ;  /* 0x0006fc0001077983 */ /* 0x000ee80000300800 */
[----:B------:R0:W-:Y:S04]  /*a18f0*/  STL.64 [R1+0x8618], R8 ;  /* 0x0086180801007387 */ /* 0x0001e80000100a00 */
[----:B0-----:R-:W4:Y:S04]  /*a1900*/  LDL.LU R8, [R1+0xe00] ;  /* 0x000e000001087983 */ /* 0x001f280000300800 */
[----:B------:R-:W4:Y:S04]  /*a1910*/  LDL.LU R9, [R1+0xe04] ;  /* 0x000e040001097983 */ /* 0x000f280000300800 */
[----:B------:R-:W2:Y:S04]  /*a1920*/  LDL.LU R10, [R1+0xe08] ;  /* 0x000e0800010a7983 */ /* 0x000ea80000300800 */
[----:B------:R-:W2:Y:S04]  /*a1930*/  LDL.LU R11, [R1+0xe0c] ;  /* 0x000e0c00010b7983 */ /* 0x000ea80000300800 */
[----:B--2---:R-:W-:Y:S04]  /*a1940*/  STL.64 [R1+0x8628], R10 ;  /* 0x0086280a01007387 */ /* 0x004fe80000100a00 */
[----:B----4-:R0:W-:Y:S04]  /*a1950*/  STL.64 [R1+0x8620], R8 ;  /* 0x0086200801007387 */ /* 0x0101e80000100a00 */
[----:B0-----:R-:W2:Y:S04]  /*a1960*/  LDL.64 R8, [R1+0x180] ;  /* 0x0001800001087983 */ /* 0x001ea80000100a00 */
[----:B--2---:R0:W-:Y:S02]  /*a1970*/  STL.64 [R1+0x8640], R8 ;  /* 0x0086400801007387 */ /* 0x0041e40000100a00 */
[----:B0-----:R-:W-:-:S02]  /*a1980*/  IMAD.MOV.U32 R8, RZ, RZ, R19 ;  /* 0x000000ffff087224 */ /* 0x001fc400078e0013 */
[----:B------:R-:W-:Y:S02]  /*a1990*/  IMAD.MOV.U32 R9, RZ, RZ, R18 ;  /* 0x000000ffff097224 */ /* 0x000fe400078e0012 */
[C---:B------:R-:W-:Y:S03]  /*a19a0*/  HMMA.16816.F32.BF16 R16, R20.reuse, R16, R12 ;  /* 0x000000101410723c */ /* 0x040fe6000004180c */
[----:B------:R0:W-:Y:S04]  /*a19b0*/  STL.64 [R1+0x8658], R8 ;  /* 0x0086580801007387 */ /* 0x0001e80000100a00 */
[----:B0-----:R-:W2:Y:S04]  /*a19c0*/  LDL R8, [R1] ;  /* 0x0000000001087983 */ /* 0x001ea80000100800 */
[----:B------:R-:W2:Y:S04]  /*a19d0*/  LDL R9, [R1+0x4] ;  /* 0x0000040001097983 */ /* 0x000ea80000100800 */
[----:B------:R-:W4:Y:S04]  /*a19e0*/  LDL.LU.64 R14, [R1+0x8720] ;  /* 0x00872000010e7983 */ /* 0x000f280000300a00 */
[----:B------:R-:W4:Y:S04]  /*a19f0*/  LDL.LU.64 R12, [R1+0x8718] ;  /* 0x00871800010c7983 */ /* 0x000f280000300a00 */
[----:B------:R0:W-:Y:S04]  /*a1a00*/  STL.64 [R1+0x720], R16 ;  /* 0x0007201001007387 */ /* 0x0001e80000100a00 */
[----:B------:R4:W-:Y:S04]  /*a1a10*/  STL.64 [R1+0x728], R18 ;  /* 0x0007281201007387 */ /* 0x0009e80000100a00 */
[----:B0-----:R-:W4:Y:S02]  /*a1a20*/  LDL.LU.64 R16, [R1+0x8710] ;  /* 0x0087100001107983 */ /* 0x001f240000300a00 */
[----:B----4-:R-:W-:Y:S02]  /*a1a30*/  HMMA.16816.F32.BF16 R16, R20, R16, R12 ;  /* 0x000000101410723c */ /* 0x010fe4000004180c */
[----:B------:R-:W2:Y:S04]  /*a1a40*/  LDL.LU.64 R14, [R1+0x8708] ;  /* 0x00870800010e7983 */ /* 0x000ea80000300a00 */
[----:B------:R-:W2:-:S13]  /*a1a50*/  LDL.LU.64 R12, [R1+0x8700] ;  /* 0x00870000010c7983 */ /* 0x000e9a0000300a00 */
[----:B------:R-:W-:Y:S04]  /*a1a60*/  STL.64 [R1+0x710], R16 ;  /* 0x0007101001007387 */ /* 0x000fe80000100a00 */
[----:B------:R0:W-:Y:S04]  /*a1a70*/  STL.64 [R1+0x718], R18 ;  /* 0x0007181201007387 */ /* 0x0001e80000100a00 */
[----:B0-----:R-:W4:Y:S04]  /*a1a80*/  LDL.LU.64 R18, [R1+0x86f8] ;  /* 0x0086f80001127983 */ /* 0x001f280000300a00 */
[----:B------:R-:W3:Y:S01]  /*a1a90*/  LDL.LU.64 R16, [R1+0x86f0] ;  /* 0x0086f00001107983 */ /* 0x000ee20000300a00 */
[----:B--2---:R-:W-:Y:S03]  /*a1aa0*/  HMMA.16816.F32.BF16 R8, R20, R8, R12 ;  /* 0x000000081408723c */ /* 0x004fe6000004180c */
[----:B------:R-:W2:Y:S04]  /*a1ab0*/  LDL.LU.64 R14, [R1+0x86e8] ;  /* 0x0086e800010e7983 */ /* 0x000ea80000300a00 */
[----:B------:R-:W2:-:S12]  /*a1ac0*/  LDL.LU.64 R12, [R1+0x86e0] ;  /* 0x0086e000010c7983 */ /* 0x000e980000300a00 */
[----:B------:R0:W-:Y:S04]  /*a1ad0*/  STL.64 [R1+0x700], R8 ;  /* 0x0007000801007387 */ /* 0x0001e80000100a00 */
[----:B------:R-:W-:Y:S01]  /*a1ae0*/  STL.64 [R1+0x708], R10 ;  /* 0x0007080a01007387 */ /* 0x000fe20000100a00 */
[----:B0-----:R-:W-:Y:S02]  /*a1af0*/  IMAD.MOV.U32 R8, RZ, RZ, R27 ;  /* 0x000000ffff087224 */ /* 0x001fe400078e001b */
[----:B------:R-:W-:-:S05]  /*a1b00*/  IMAD.MOV.U32 R9, RZ, RZ, R26 ;  /* 0x000000ffff097224 */ /* 0x000fca00078e001a */
[----:B------:R0:W-:Y:S04]  /*a1b10*/  STL.64 [R1+0x8670], R8 ;  /* 0x0086700801007387 */ /* 0x0001e80000100a00 */
[----:B0-----:R-:W2:Y:S01]  /*a1b20*/  LDL.64 R8, [R1+0x1b0] ;  /* 0x0001b00001087983 */ /* 0x001ea20000100a00 */
[----:B---3--:R-:W-:Y:S03]  /*a1b30*/  HMMA.16816.F32.BF16 R4, R20, R24, R4 ;  /* 0x000000181404723c */ /* 0x008fe60000041804 */
[----:B--2---:R-:W-:-:S15]  /*a1b40*/  STL.64 [R1+0x8678], R8 ;  /* 0x0086780801007387 */ /* 0x004fde0000100a00 */
[----:B------:R-:W-:Y:S01]  /*a1b50*/  NOP ;  /* 0x0000000000007918 */ /* 0x000fe20000000000 */
[----:B------:R-:W-:Y:S04]  /*a1b60*/  STL.64 [R1+0x6f0], R4 ;  /* 0x0006f00401007387 */ /* 0x000fe80000100a00 */
[----:B------:R-:W-:Y:S04]  /*a1b70*/  STL.64 [R1+0x6f8], R6 ;  /* 0x0006f80601007387 */ /* 0x000fe80000100a00 */
[----:B------:R0:W-:Y:S04]  /*a1b80*/  STL.64 [R1+0x85e8], R24 ;  /* 0x0085e81801007387 */ /* 0x0001e80000100a00 */
[----:B0-----:R-:W2:Y:S04]  /*a1b90*/  LDL.LU R24, [R1+0x6c0] ;  /* 0x0006c00001187983 */ /* 0x001ea80000300800 */
[----:B------:R-:W2:Y:S04]  /*a1ba0*/  LDL.LU R25, [R1+0x6c4] ;  /* 0x0006c40001197983 */ /* 0x000ea80000300800 */
[----:B------:R-:W3:Y:S04]  /*a1bb0*/  LDL.LU R26, [R1+0x6c8] ;  /* 0x0006c800011a7983 */ /* 0x000ee80000300800 */
[----:B------:R-:W3:Y:S01]  /*a1bc0*/  LDL.LU R27, [R1+0x6cc] ;  /* 0x0006cc00011b7983 */ /* 0x000ee20000300800 */
[----:B------:R-:W-:-:S02]  /*a1bd0*/  IMAD.MOV.U32 R8, RZ, RZ, R29 ;  /* 0x000000ffff087224 */ /* 0x000fc400078e001d */
[----:B----4-:R-:W-:-:S05]  /*a1be0*/  IMAD.MOV.U32 R9, RZ, RZ, R19 ;  /* 0x000000ffff097224 */ /* 0x010fca00078e0013 */
[----:B------:R0:W-:Y:S02]  /*a1bf0*/  STL.64 [R1+0x8690], R8 ;  /* 0x0086900801007387 */ /* 0x0001e40000100a00 */
[----:B0-----:R-:W-:Y:S02]  /*a1c00*/  IMAD.MOV.U32 R8, RZ, RZ, R18 ;  /* 0x000000ffff087224 */ /* 0x001fe400078e0012 */
[----:B------:R-:W-:-:S05]  /*a1c10*/  IMAD.MOV.U32 R9, RZ, RZ, R15 ;  /* 0x000000ffff097224 */ /* 0x000fca00078e000f */
        /* <DEDUP_REMOVED lines=18> */
[----:B------:R-:W4:Y:S01]  /*a1d40*/  LDL.LU R6, [R1+0x6d8] ;  /* 0x0006d80001067983 */ /* 0x000f220000300800 */
[----:B------:R-:W-:-:S03]  /*a1d50*/  IMAD.MOV.U32 R8, RZ, RZ, R12 ;  /* 0x000000ffff087224 */ /* 0x000fc600078e000c */
        /* <DEDUP_REMOVED lines=38> */
[----:B0-----:R-:W3:Y:S01]  /*a1fc0*/  LDL.LU.64 R12, [R1+0x86d8] ;  /* 0x0086d800010c7983 */ /* 0x001ee20000300a00 */
        /* <DEDUP_REMOVED lines=35> */
[----:B0-----:R-:W2:Y:S02]  /*a2200*/  LDL.LU.64 R8, [R1+0x8678] ;  /* 0x0086780001087983 */ /* 0x001ea40000300a00 */
[----:B--2---:R-:W-:-:S15]  /*a2210*/  HMMA.16816.F32.BF16 R4, R20, R8, R4 ;  /* 0x000000081404723c */ /* 0x004fde0000041804 */
        /* <DEDUP_REMOVED lines=26> */
[----:B------:R-:W3:Y:S04]  /*a23c0*/  LDL.LU.64 R10, [R1+0x8628] ;  /* 0x00862800010a7983 */ /* 0x000ee80000300a00 */
[----:B------:R-:W3:Y:S04]  /*a23d0*/  LDL.LU.64 R8, [R1+0x8620] ;  /* 0x0086200001087983 */ /* 0x000ee80000300a00 */
[----:B------:R-:W-:Y:S04]  /*a23e0*/  STL.64 [R1+0x8540], R6 ;  /* 0x0085400601007387 */ /* 0x000fe80000100a00 */
[----:B------:R0:W-:Y:S02]  /*a23f0*/  STL.64 [R1+0x8538], R4 ;  /* 0x0085380401007387 */ /* 0x0001e40000100a00 */
[----:B0-----:R-:W-:-:S02]  /*a2400*/  IMAD.MOV.U32 R4, RZ, RZ, R2 ;  /* 0x000000ffff047224 */ /* 0x001fc400078e0002 */
[----:B------:R-:W-:-:S07]  /*a2410*/  IMAD.MOV.U32 R5, RZ, RZ, R0 ;  /* 0x000000ffff057224 */ /* 0x000fce00078e0000 */
[----:B---3--:R-:W-:Y:S01]  /*a2420*/  HMMA.16816.F32.BF16 R4, R20, R4, R8 ;  /* 0x000000041404723c */ /* 0x008fe20000041808 */
[----:B------:R-:W2:-:S15]  /*a2430*/  LDL.LU.64 R8, [R1+0x8618] ;  /* 0x0086180001087983 */ /* 0x000e9e0000300a00 */
[----:B------:R-:W-:-:S03]  /*a2440*/  NOP ;  /* 0x0000000000007918 */ /* 0x000fc60000000000 */
        /* <DEDUP_REMOVED lines=8> */
[----:B------:R-:W2:Y:S04]  /*a24d0*/  LDL.LU.64 R10, [R1+0x8610] ;  /* 0x00861000010a7983 */ /* 0x000ea80000300a00 */
[----:B------:R-:W2:Y:S04]  /*a24e0*/  LDL.LU.64 R8, [R1+0x8608] ;  /* 0x0086080001087983 */ /* 0x000ea80000300a00 */
[----:B------:R-:W-:Y:S04]  /*a24f0*/  STL [R1+0x85e0], R15 ;  /* 0x0085e00f01007387 */ /* 0x000fe80000100800 */
[----:B------:R-:W-:Y:S04]  /*a2500*/  STL.64 [R1+0x85d8], R12 ;  /* 0x0085d80c01007387 */ /* 0x000fe80000100a00 */
[----:B------:R-:W-:Y:S04]  /*a2510*/  STL [R1+0x85b0], R18 ;  /* 0x0085b01201007387 */ /* 0x000fe80000100800 */
[----:B------:R0:W-:Y:S04]  /*a2520*/  STL.64 [R1+0x85a8], R16 ;  /* 0x0085a81001007387 */ /* 0x0001e80000100a00 */
        /* <DEDUP_REMOVED lines=18> */
[----:B---3--:R0:W-:Y:S04]  /*a2650*/  STL.64 [R1+0x85b8], R16 ;  /* 0x0085b81001007387 */ /* 0x0081e80000100a00 */
[----:B0-----:R-:W3:Y:S04]  /*a2660*/  LDL.64 R16, [R1] ;  /* 0x0000000001107983 */ /* 0x001ee80000100a00 */
        /* <DEDUP_REMOVED lines=16> */
[----:B0-----:R-:W3:Y:S04]  /*a2770*/  LDL.LU R20, [R1+0x620] ;  /* 0x0006200001147983 */ /* 0x001ee80000300800 */
[----:B------:R-:W3:Y:S04]  /*a2780*/  LDL.LU R21, [R1+0x624] ;  /* 0x0006240001157983 */ /* 0x000ee80000300800 */
[----:B------:R-:W3:Y:S04]  /*a2790*/  LDL.LU R22, [R1+0x628] ;  /* 0x0006280001167983 */ /* 0x000ee80000300800 */
[----:B------:R-:W3:Y:S04]  /*a27a0*/  LDL.LU R23, [R1+0x62c] ;  /* 0x00062c0001177983 */ /* 0x000ee80000300800 */
[----:B------:R-:W-:Y:S04]  /*a27b0*/  STL.64 [R1+0x8550], R6 ;  /* 0x0085500601007387 */ /* 0x000fe80000100a00 */
[----:B----4-:R0:W-:Y:S04]  /*a27c0*/  STL.64 [R1+0x8548], R4 ;  /* 0x0085480401007387 */ /* 0x0101e80000100a00 */
[----:B0-----:R-:W2:Y:S01]  /*a27d0*/  LDL.64 R4, [R1+0x1d0] ;  /* 0x0001d00001047983 */ /* 0x001ea20000100a00 */
[----:B------:R-:W-:Y:S03]  /*a27e0*/  HMMA.16816.F32.BF16 R12, R8, R24, R12 ;  /* 0x00000018080c723c */ /* 0x000fe6000004180c */
[----:B--2---:R0:W-:Y:S04]  /*a27f0*/  STL.64 [R1+0x8568], R4 ;  /* 0x0085680401007387 */ /* 0x0041e80000100a00 */
[----:B0-----:R-:W2:Y:S01]  /*a2800*/  LDL.64 R4, [R1+0x1e0] ;  /* 0x0001e00001047983 */ /* 0x001ea20000100a00 */
[----:B------:R-:W-:-:S03]  /*a2810*/  IMAD.MOV.U32 R3, RZ, RZ, R25 ;  /* 0x000000ffff037224 */ /* 0x000fc600078e0019 */
[----:B--2---:R0:W-:Y:S04]  /*a2820*/  STL.64 [R1+0x8580], R4 ;  /* 0x0085800401007387 */ /* 0x0041e80000100a00 */
[----:B0-----:R-:W2:Y:S04]  /*a2830*/  LDL.64 R4, [R1+0x30] ;  /* 0x0000300001047983 */ /* 0x001ea80000100a00 */
[----:B------:R0:W-:Y:S04]  /*a2840*/  STL.64 [R1+0x640], R12 ;  /* 0x0006400c01007387 */ /* 0x0001e80000100a00 */
[----:B------:R1:W-:Y:S04]  /*a2850*/  STL.64 [R1+0x648], R14 ;  /* 0x0006480e01007387 */ /* 0x0003e80000100a00 */
[----:B0-----:R-:W4:Y:S04]  /*a2860*/  LDL.LU.64 R12, [R1+0x8600] ;  /* 0x00860000010c7983 */ /* 0x001f280000300a00 */
[----:B------:R-:W4:Y:S04]  /*a2870*/  LDL.LU.64 R26, [R1+0x85f8] ;  /* 0x0085f800011a7983 */ /* 0x000f280000300a00 */
[----:B------:R-:W4:Y:S01]  /*a2880*/  LDL.LU.64 R24, [R1+0x85f0] ;  /* 0x0085f00001187983 */ /* 0x000f220000300a00 */
[----:B---3--:R-:W-:Y:S01]  /*a2890*/  HMMA.16816.F32.BF16 R20, R8, R16, R20 ;  /* 0x000000100814723c */ /* 0x008fe20000041814 */
[----:B------:R-:W-:-:S02]  /*a28a0*/  IMAD.MOV.U32 R2, RZ, RZ, R16 ;  /* 0x000000ffff027224 */ /* 0x000fc400078e0010 */
[----:B------:R-:W-:-:S05]  /*a28b0*/  IMAD.MOV.U32 R0, RZ, RZ, R17 ;  /* 0x000000ffff007224 */ /* 0x000fca00078e0011 */
[----:B----4-:R-:W-:Y:S01]  /*a28c0*/  HMMA.16816.F32.BF16 R24, R8, R12, R24 ;  /* 0x0000000c0818723c */ /* 0x010fe20000041818 */
[----:B-1----:R-:W-:-:S15]  /*a28d0*/  IMAD.MOV.U32 R14, RZ, RZ, R13 ;  /* 0x000000ffff0e7224 */ /* 0x002fde00078e000d */
[----:B------:R-:W-:-:S03]  /*a28e0*/  NOP ;  /* 0x0000000000007918 */ /* 0x000fc60000000000 */
[----:B------:R0:W-:Y:S04]  /*a28f0*/  STL.64 [R1+0x630], R24 ;  /* 0x0006301801007387 */ /* 0x0001e80000100a00 */
[----:B------:R1:W-:Y:S04]  /*a2900*/  STL.64 [R1+0x638], R26 ;  /* 0x0006381a01007387 */ /* 0x0003e80000100a00 */
[----:B0-----:R-:W3:Y:S01]  /*a2910*/  LDL.LU.64 R24, [R1+0x85e8] ;  /* 0x0085e80001187983 */ /* 0x001ee20000300a00 */
[----:B-1----:R-:W-:-:S03]  /*a2920*/  IMAD.MOV.U32 R26, RZ, RZ, R12 ;  /* 0x000000ffff1a7224 */ /* 0x002fc600078e000c */
[----:B------:R-:W4:Y:S04]  /*a2930*/  LDL.LU R15, [R1+0x85e0] ;  /* 0x0085e000010f7983 */ /* 0x000f280000300800 */
[----:B------:R-:W2:Y:S04]  /*a2940*/  LDL.LU.64 R12, [R1+0x85d8] ;  /* 0x0085d800010c7983 */ /* 0x000ea80000300a00 */
        /* <DEDUP_REMOVED lines=8> */
[----:B------:R-:W-:Y:S04]  /*a29d0*/  STL.64 [R1+0x610], R16 ;  /* 0x0006101001007387 */ /* 0x000fe80000100a00 */
[----:B------:R0:W-:Y:S04]  /*a29e0*/  STL.64 [R1+0x618], R18 ;  /* 0x0006181201007387 */ /* 0x0001e80000100a00 */
[----:B0-----:R-:W3:Y:S04]  /*a29f0*/  LDL.LU R18, [R1+0x85b0] ;  /* 0x0085b00001127983 */ /* 0x001ee80000300800 */
        /* <DEDUP_REMOVED lines=23> */
[----:B------:R-:W2:Y:S04]  /*a2b70*/  LDL.LU.64 R20, [R1+0x8598] ;  /* 0x0085980001147983 */ /* 0x000ea80000300a00 */
[----:B------:R-:W-:Y:S01]  /*a2b80*/  STL [R1+0x8448], R17 ;  /* 0x0084481101007387 */ /* 0x000fe20000100800 */
[----:B------:R-:W-:Y:S01]  /*a2b90*/  IMAD.MOV.U32 R19, RZ, RZ, R5 ;  /* 0x000000ffff137224 */ /* 0x000fe200078e0005 */
[----:B--2---:R-:W-:-:S15]  /*a2ba0*/  HMMA.16816.F32.BF16 R20, R8, R12, R20 ;  /* 0x0000000c0814723c */ /* 0x004fde0000041814 */
[----:B------:R-:W-:-:S04]  /*a2bb0*/  NOP ;  /* 0x0000000000007918 */ /* 0x000fc80000000000 */
[----:B------:R-:W-:Y:S04]  /*a2bc0*/  STL.64 [R1+0x5f0], R20 ;  /* 0x0005f01401007387 */ /* 0x000fe80000100a00 */
[----:B------:R-:W-:Y:S04]  /*a2bd0*/  STL.64 [R1+0x5f8], R22 ;  /* 0x0005f81601007387 */ /* 0x000fe80000100a00 */
[----:B------:R-:W0:Y:S01]  /*a2be0*/  LDSM.16.MT88.4 R20, [R28+UR5+0x10200] ;  /* 0x010200051c14783b */ /* 0x000e220008004200 */
[----:B------:R-:W-:Y:S03]  /*a2bf0*/  HMMA.16816.F32.BF16 R24, R8, R4, R24 ;  /* 0x000000040818723c */ /* 0x000fe60000041818 */
[----:B0-----:R0:W-:Y:S04]  /*a2c00*/  STL.64 [R1+0x8380], R22 ;  /* 0x0083801601007387 */ /* 0x0011e80000100a00 */
[----:B------:R-:W-:-:S12]  /*a2c10*/  STL.64 [R1+0x8378], R20 ;  /* 0x0083781401007387 */ /* 0x000fd80000100a00 */
[----:B------:R-:W-:Y:S04]  /*a2c20*/  STL.64 [R1+0xd60], R24 ;  /* 0x000d601801007387 */ /* 0x000fe80000100a00 */
[----:B------:R1:W-:Y:S01]  /*a2c30*/  STL.64 [R1+0xd68], R26 ;  /* 0x000d681a01007387 */ /* 0x0003e20000100a00 */
[----:B0-----:R-:W-:-:S03]  /*a2c40*/  IMAD.MOV.U32 R22, RZ, RZ, R4 ;  /* 0x000000ffff167224 */ /* 0x001fc600078e0004 */
[----:B-1----:R-:W2:Y:S04]  /*a2c50*/  LDL.LU.64 R26, [R1+0x8590] ;  /* 0x00859000011a7983 */ /* 0x002ea80000300a00 */
[----:B------:R-:W2:Y:S04]  /*a2c60*/  LDL.LU.64 R24, [R1+0x8588] ;  /* 0x0085880001187983 */ /* 0x000ea80000300a00 */
[----:B------:R-:W2:Y:S01]  /*a2c70*/  LDL.LU.64 R4, [R1+0x8580] ;  /* 0x0085800001047983 */ /* 0x000ea20000300a00 */
[----:B----4-:R-:W-:Y:S01]  /*a2c80*/  IMAD.MOV.U32 R21, RZ, RZ, R15 ;  /* 0x000000ffff157224 */ /* 0x010fe200078e000f */
        /* <DEDUP_REMOVED lines=8> */
[----:B------:R-:W2:Y:S01]  /*a2d10*/  LDL.LU.64 R4, [R1+0x8568] ;  /* 0x0085680001047983 */ /* 0x000ea20000300a00 */
[----:B---3--:R-:W-:-:S03]  /*a2d20*/  IMAD.MOV.U32 R20, RZ, RZ, R18 ;  /* 0x000000ffff147224 */ /* 0x008fc600078e0012 */
[----:B------:R-:W-:Y:S04]  /*a2d30*/  STL [R1+0x84c8], R15 ;  /* 0x0084c80f01007387 */ /* 0x000fe80000100800 */
[----:B------:R-:W-:Y:S04]  /*a2d40*/  STL.64 [R1+0x84c0], R12 ;  /* 0x0084c00c01007387 */ /* 0x000fe80000100a00 */
[----:B------:R-:W-:Y:S04]  /*a2d50*/  STL.64 [R1+0x84b8], R22 ;  /* 0x0084b81601007387 */ /* 0x000fe80000100a00 */
[----:B------:R0:W-:Y:S04]  /*a2d60*/  STL.64 [R1+0x84b0], R20 ;  /* 0x0084b01401007387 */ /* 0x0001e80000100a00 */
[----:B0-----:R-:W3:Y:S01]  /*a2d70*/  LDL.64 R20, [R1+0x1c0] ;  /* 0x0001c00001147983 */ /* 0x001ee20000100a00 */
[----:B--2---:R-:W-:Y:S01]  /*a2d80*/  HMMA.16816.F32.BF16 R24, R8, R4, R24 ;  /* 0x000000040818723c */ /* 0x004fe20000041818 */
[----:B------:R-:W-:-:S02]  /*a2d90*/  IMAD.MOV.U32 R18, RZ, RZ, R4 ;  /* 0x000000ffff127224 */ /* 0x000fc400078e0004 */
[----:B------:R-:W-:-:S15]  /*a2da0*/  IMAD.MOV.U32 R29, RZ, RZ, R5 ;  /* 0x000000ffff1d7224 */ /* 0x000fde00078e0005 */
[----:B------:R-:W-:Y:S01]  /*a2db0*/  NOP ;  /* 0x0000000000007918 */ /* 0x000fe20000000000 */
[----:B------:R-:W-:Y:S04]  /*a2dc0*/  STL.64 [R1+0xd40], R24 ;  /* 0x000d401801007387 */ /* 0x000fe80000100a00 */
[----:B------:R0:W-:Y:S04]  /*a2dd0*/  STL.64 [R1+0xd48], R26 ;  /* 0x000d481a01007387 */ /* 0x0001e80000100a00 */
[----:B0-----:R-:W2:Y:S04]  /*a2de0*/  LDL.LU R26, [R1+0x8560] ;  /* 0x00856000011a7983 */ /* 0x001ea80000300800 */
[----:B------:R-:W4:Y:S04]  /*a2df0*/  LDL.LU.64 R24, [R1+0x8558] ;  /* 0x0085580001187983 */ /* 0x000f280000300a00 */
[----:B------:R-:W2:Y:S04]  /*a2e00*/  LDL.LU.64 R6, [R1+0x8550] ;  /* 0x0085500001067983 */ /* 0x000ea80000300a00 */
[----:B------:R-:W2:Y:S01]  /*a2e10*/  LDL.LU.64 R4, [R1+0x8548] ;  /* 0x0085480001047983 */ /* 0x000ea20000300a00 */
[----:B---3--:R-:W-:Y:S01]  /*a2e20*/  IMAD.MOV.U32 R17, RZ, RZ, R21 ;  /* 0x000000ffff117224 */ /* 0x008fe200078e0015 */
        /* <DEDUP_REMOVED lines=13> */
[----:B------:R0:W-:Y:S02]  /*a2f00*/  STL.64 [R1+0x8470], R16 ;  /* 0x0084701001007387 */ /* 0x0001e40000100a00 */
[----:B0-----:R-:W-:-:S02]  /*a2f10*/  IMAD.MOV.U32 R16, RZ, RZ, R26 ;  /* 0x000000ffff107224 */ /* 0x001fc400078e001a */
[----:B------:R-:W2:Y:S04]  /*a2f20*/  LDL.LU R26, [R1+0x8530] ;  /* 0x00853000011a7983 */ /* 0x000ea80000300800 */
[----:B------:R-:W2:Y:S01]  /*a2f30*/  LDL.LU R12, [R1+0xce0] ;  /* 0x000ce000010c7983 */ /* 0x000ea20000300800 */
[----:B------:R-:W-:-:S03]  /*a2f40*/  IMAD.MOV.U32 R17, RZ, RZ, R14 ;  /* 0x000000ffff117224 */ /* 0x000fc600078e000e */
        /* <DEDUP_REMOVED lines=9> */
[----:B--2---:R0:W-:Y:S04]  /*a2fe0*/  STL.64 [R1+0x8500], R12 ;  /* 0x0085000c01007387 */ /* 0x0041e80000100a00 */
[----:B0-----:R-:W2:Y:S01]  /*a2ff0*/  LDL.64 R12, [R1+0x1a0] ;  /* 0x0001a000010c7983 */ /* 0x001ea20000100a00 */
[----:B------:R-:W-:-:S03]  /*a3000*/  IMAD.MOV.U32 R27, RZ, RZ, R20 ;  /* 0x000000ffff1b7224 */ /* 0x000fc600078e0014 */
[----:B--2---:R-:W-:Y:S04]  /*a3010*/  STL.64 [R1+0x8518], R12 ;  /* 0x0085180c01007387 */ /* 0x004fe80000100a00 */
[----:B------:R-:W2:Y:S04]  /*a3020*/  LDL.64 R20, [R1+0x170] ;  /* 0x0001700001147983 */ /* 0x000ea80000100a00 */
        /* <DEDUP_REMOVED lines=29> */
[----:B------:R0:W-:Y:S04]  /*a3200*/  STL.64 [R1+0x8488], R16 ;  /* 0x0084881001007387 */ /* 0x0001e80000100a00 */
[----:B0-----:R-:W3:Y:S04]  /*a3210*/  LDL R16, [R1+0x20] ;  /* 0x0000200001107983 */ /* 0x001ee80000100800 */
[----:B------:R-:W-:Y:S04]  /*a3220*/  STL.64 [R1+0x8458], R26 ;  /* 0x0084581a01007387 */ /* 0x000fe80000100a00 */
[----:B----4-:R0:W-:Y:S02]  /*a3230*/  STL.64 [R1+0x8450], R24 ;  /* 0x0084501801007387 */ /* 0x0101e40000100a00 */
[----:B0-----:R-:W-:-:S02]  /*a3240*/  IMAD.MOV.U32 R24, RZ, RZ, R2 ;  /* 0x000000ffff187224 */ /* 0x001fc400078e0002 */
[----:B------:R-:W-:-:S05]  /*a3250*/  IMAD.MOV.U32 R25, RZ, RZ, R0 ;  /* 0x000000ffff197224 */ /* 0x000fca00078e0000 */
        /* <DEDUP_REMOVED lines=42> */
[----:B------:R-:W-:-:S02]  /*a3500*/  IMAD.MOV.U32 R17, RZ, RZ, R3 ;  /* 0x000000ffff117224 */ /* 0x000fc400078e0003 */
        /* <DEDUP_REMOVED lines=8> */
[----:B------:R-:W2:Y:S04]  /*a3590*/  LDL.LU.64 R22, [R1+0x84b8] ;  /* 0x0084b80001167983 */ /* 0x000ea80000300a00 */
[----:B------:R-:W2:Y:S04]  /*a35a0*/  LDL.LU.64 R20, [R1+0x84b0] ;  /* 0x0084b00001147983 */ /* 0x000ea80000300a00 */
[----:B------:R-:W-:Y:S01]  /*a35b0*/  STL [R1+0x8440], R14 ;  /* 0x0084400e01007387 */ /* 0x000fe20000100800 */
[----:B--2---:R-:W-:Y:S03]  /*a35c0*/  HMMA.16816.F32.BF16 R8, R8, R20, R4 ;  /* 0x000000140808723c */ /* 0x004fe60000041804 */
[----:B----4-:R-:W-:Y:S04]  /*a35d0*/  STL.64 [R1+0x8438], R12 ;  /* 0x0084380c01007387 */ /* 0x010fe80000100a00 */
[----:B------:R-:W2:Y:S04]  /*a35e0*/  LDL.LU.64 R6, [R1+0x84a8] ;  /* 0x0084a80001067983 */ /* 0x000ea80000300a00 */
[----:B------:R-:W2:Y:S08]  /*a35f0*/  LDL.LU.64 R4, [R1+0x84a0] ;  /* 0x0084a00001047983 */ /* 0x000eb00000300a00 */
[----:B------:R0:W-:Y:S04]  /*a3600*/  STL.64 [R1+0x5e0], R8 ;  /* 0x0005e00801007387 */ /* 0x0001e80000100a00 */
[----:B------:R1:W-:Y:S04]  /*a3610*/  STL.64 [R1+0x5e8], R10 ;  /* 0x0005e80a01007387 */ /* 0x0003e80000100a00 */
[----:B0-----:R-:W4:Y:S04]  /*a3620*/  LDL.LU R8, [R1+0x530] ;  /* 0x0005300001087983 */ /* 0x001f280000300800 */
[----:B------:R-:W4:Y:S04]  /*a3630*/  LDL.LU R9, [R1+0x534] ;  /* 0x0005340001097983 */ /* 0x000f280000300800 */
[----:B-1----:R-:W4:Y:S04]  /*a3640*/  LDL.LU R10, [R1+0x538] ;  /* 0x00053800010a7983 */ /* 0x002f280000300800 */
[----:B------:R-:W4:Y:S04]  /*a3650*/  LDL.LU R11, [R1+0x53c] ;  /* 0x00053c00010b7983 */ /* 0x000f280000300800 */
[----:B------:R0:W-:Y:S02]  /*a3660*/  STL.64 [R1+0x8398], R20 ;  /* 0x0083981401007387 */ /* 0x0001e40000100a00 */
[----:B0-----:R-:W-:-:S02]  /*a3670*/  IMAD.MOV.U32 R20, RZ, RZ, R19 ;  /* 0x000000ffff147224 */ /* 0x001fc400078e0013 */
[----:B------:R-:W-:-:S05]  /*a3680*/  IMAD.MOV.U32 R21, RZ, RZ, R18 ;  /* 0x000000ffff157224 */ /* 0x000fca00078e0012 */
[----:B------:R0:W-:Y:S04]  /*a3690*/  STL.64 [R1+0x83c0], R20 ;  /* 0x0083c01401007387 */ /* 0x0001e80000100a00 */
[----:B0-----:R-:W3:Y:S01]  /*a36a0*/  LDL.64 R20, [R1+0x1b0] ;  /* 0x0001b00001147983 */ /* 0x001ee20000100a00 */
[C---:B--2---:R-:W-:Y:S03]  /*a36b0*/  HMMA.16816.F32.BF16 R16, R4.reuse, R16, R24 ;  /* 0x000000100410723c */ /* 0x044fe60000041818 */
[----:B---3--:R-:W-:Y:S04]  /*a36c0*/  STL.64 [R1+0x83d8], R20 ;  /* 0x0083d81401007387 */ /* 0x008fe80000100a00 */
[----:B------:R-:W2:Y:S04]  /*a36d0*/  LDL.LU.64 R26, [R1+0x8498] ;  /* 0x00849800011a7983 */ /* 0x000ea80000300a00 */
[----:B------:R-:W2:Y:S08]  /*a36e0*/  LDL.LU.64 R24, [R1+0x8490] ;  /* 0x0084900001187983 */ /* 0x000eb00000300a00 */
        /* <DEDUP_REMOVED lines=12> */
[----:B------:R-:W3:-:S13]  /*a37b0*/  LDL.LU.64 R16, [R1+0x8460] ;  /* 0x0084600001107983 */ /* 0x000eda0000300a00 */
[----:B------:R-:W-:Y:S04]  /*a37c0*/  STL.64 [R1+0x540], R24 ;  /* 0x0005401801007387 */ /* 0x000fe80000100a00 */
[----:B------:R0:W-:Y:S04]  /*a37d0*/  STL.64 [R1+0x548], R26 ;  /* 0x0005481a01007387 */ /* 0x0001e80000100a00 */
[----:B0-----:R-:W2:Y:S04]  /*a37e0*/  LDL.LU.64 R26, [R1+0x8458] ;  /* 0x00845800011a7983 */ /* 0x001ea80000300a00 */
[----:B------:R-:W4:Y:S01]  /*a37f0*/  LDL.LU.64 R24, [R1+0x8450] ;  /* 0x0084500001187983 */ /* 0x000f220000300a00 */
[----:B--2---:R-:W-:-:S03]  /*a3800*/  IMAD.MOV.U32 R20, RZ, RZ, R27 ;  /* 0x000000ffff147224 */ /* 0x004fc600078e001b */
[----:B------:R-:W2:Y:S01]  /*a3810*/  LDL.LU R27, [R1+0x844c] ;  /* 0x00844c00011b7983 */ /* 0x000ea20000300800 */
[----:B----4-:R-:W-:Y:S01]  /*a3820*/  HMMA.16816.F32.BF16 R8, R4, R24, R8 ;  /* 0x000000180408723c */ /* 0x010fe20000041808 */
[----:B---3--:R-:W-:Y:S02]  /*a3830*/  IMAD.MOV.U32 R21, RZ, RZ, R17 ;  /* 0x000000ffff157224 */ /* 0x008fe400078e0011 */
[----:B------:R-:W3:Y:S04]  /*a3840*/  LDL.LU R17, [R1+0x8448] ;  /* 0x0084480001117983 */ /* 0x000ee80000300800 */
[----:B------:R0:W-:Y:S02]  /*a3850*/  STL.64 [R1+0x83f0], R20 ;  /* 0x0083f01401007387 */ /* 0x0001e40000100a00 */
[----:B0-----:R-:W-:-:S02]  /*a3860*/  IMAD.MOV.U32 R20, RZ, RZ, R18 ;  /* 0x000000ffff147224 */ /* 0x001fc400078e0012 */
[----:B------:R-:W-:Y:S01]  /*a3870*/  IMAD.MOV.U32 R21, RZ, RZ, R29 ;  /* 0x000000ffff157224 */ /* 0x000fe200078e001d */
[----:B------:R-:W4:Y:S07]  /*a3880*/  LDL.LU R18, [R1+0x8444] ;  /* 0x0084440001127983 */ /* 0x000f2e0000300800 */
[----:B------:R-:W-:Y:S04]  /*a3890*/  STL.64 [R1+0x530], R8 ;  /* 0x0005300801007387 */ /* 0x000fe80000100a00 */
[----:B------:R-:W-:Y:S04]  /*a38a0*/  STL.64 [R1+0x538], R10 ;  /* 0x0005380a01007387 */ /* 0x000fe80000100a00 */
        /* <DEDUP_REMOVED lines=8> */
[----:B------:R-:W-:-:S05]  /*a3930*/  IMAD.MOV.U32 R21, RZ, RZ, R15 ;  /* 0x000000ffff157224 */ /* 0x000fca00078e000f */
[----:B------:R-:W-:Y:S04]  /*a3940*/  STL.64 [R1+0x8420], R20 ;  /* 0x0084201401007387 */ /* 0x000fe80000100a00 */
        /* <DEDUP_REMOVED lines=42> */
[----:B------:R-:W2:Y:S04]  /*a3bf0*/  LDL.LU.64 R12, [R1+0x8438] ;  /* 0x00843800010c7983 */ /* 0x000ea80000300a00 */
[----:B----4-:R-:W-:Y:S04]  /*a3c00*/  STL [R1+0x8330], R18 ;  /* 0x0083301201007387 */ /* 0x010fe80000100800 */
[----:B------:R-:W-:Y:S01]  /*a3c10*/  STL.64 [R1+0x8328], R16 ;  /* 0x0083281001007387 */ /* 0x000fe20000100a00 */
[----:B------:R-:W-:-:S02]  /*a3c20*/  IMAD.MOV.U32 R20, RZ, RZ, R22 ;  /* 0x000000ffff147224 */ /* 0x000fc400078e0016 */
[----:B------:R-:W-:Y:S01]  /*a3c30*/  IMAD.MOV.U32 R21, RZ, RZ, R19 ;  /* 0x000000ffff157224 */ /* 0x000fe200078e0013 */
[----:B--2---:R-:W-:Y:S01]  /*a3c40*/  HMMA.16816.F32.BF16 R8, R4, R12, R8 ;  /* 0x0000000c0408723c */ /* 0x004fe20000041808 */
[----:B------:R-:W-:-:S15]  /*a3c50*/  STL.64 [R1+0x83b8], R12 ;  /* 0x0083b80c01007387 */ /* 0x000fde0000100a00 */
[----:B------:R-:W-:-:S03]  /*a3c60*/  NOP ;  /* 0x0000000000007918 */ /* 0x000fc60000000000 */
[----:B------:R-:W-:Y:S04]  /*a3c70*/  STL.64 [R1+0x510], R8 ;  /* 0x0005100801007387 */ /* 0x000fe80000100a00 */
[----:B------:R-:W-:Y:S04]  /*a3c80*/  STL.64 [R1+0x518], R10 ;  /* 0x0005180a01007387 */ /* 0x000fe80000100a00 */
[----:B------:R-:W0:Y:S01]  /*a3c90*/  LDSM.16.MT88.4 R8, [R28+UR5+0x10280] ;  /* 0x010280051c08783b */ /* 0x000e220008004200 */
[C---:B------:R-:W-:Y:S03]  /*a3ca0*/  HMMA.16816.F32.BF16 R20, R4.reuse, R20, R24 ;  /* 0x000000140414723c */ /* 0x040fe60000041818 */
        /* <DEDUP_REMOVED lines=40> */
[----:B--2---:R-:W-:-:S15]  /*a3f30*/  HMMA.16816.F32.BF16 R8, R4, R16, R8 ;  /* 0x000000100408723c */ /* 0x004fde0000041808 */
[----:B------:R-:W-:-:S04]  /*a3f40*/  NOP ;  /* 0x0000000000007918 */ /* 0x000fc80000000000 */
[----:B------:R0:W-:Y:S04]  /*a3f50*/  STL.64 [R1+0x4b0], R8 ;  /* 0x0004b00801007387 */ /* 0x0001e80000100a00 */
[----:B------:R1:W-:Y:S04]  /*a3f60*/  STL.64 [R1+0x4b8], R10 ;  /* 0x0004b80a01007387 */ /* 0x0003e80000100a00 */
[----:B0-----:R-:W2:Y:S01]  /*a3f70*/  LDL.LU R8, [R1+0x400] ;  /* 0x0004000001087983 */ /* 0x001ea20000300800 */
[----:B----4-:R-:W-:-:S15]  /*a3f80*/  HMMA.16816.F32.BF16 R16, R4, R20, R24 ;  /* 0x000000140410723c */ /* 0x010fde0000041818 */
[----:B------:R-:W-:-:S04]  /*a3f90*/  NOP ;  /* 0x0000000000007918 */ /* 0x000fc80000000000 */
[----:B------:R-:W-:Y:S04]  /*a3fa0*/  STL.64 [R1+0x4a0], R16 ;  /* 0x0004a01001007387 */ /* 0x000fe80000100a00 */
[----:B------:R-:W-:Y:S04]  /*a3fb0*/  STL.64 [R1+0x4a8], R18 ;  /* 0x0004a81201007387 */ /* 0x000fe80000100a00 */
[----:B------:R-:W2:Y:S04]  /*a3fc0*/  LDL.LU R9, [R1+0x404] ;  /* 0x0004040001097983 */ /* 0x000ea80000300800 */
[----:B-1----:R-:W4:Y:S04]  /*a3fd0*/  LDL.LU R10, [R1+0x408] ;  /* 0x00040800010a7983 */ /* 0x002f280000300800 */
[----:B------:R-:W4:Y:S01]  /*a3fe0*/  LDL.LU R11, [R1+0x40c] ;  /* 0x00040c00010b7983 */ /* 0x000f220000300800 */
[----:B---3--:R-:W-:-:S02]  /*a3ff0*/  IMAD.MOV.U32 R20, RZ, RZ, R14 ;  /* 0x000000ffff147224 */ /* 0x008fc400078e000e */
        /* <DEDUP_REMOVED lines=21> */
[----:B0-----:R-:W4:Y:S04]  /*a4150*/  LDL.64 R24, [R1+0x10] ;  /* 0x0000100001187983 */ /* 0x001f280000100a00 */
[----:B----4-:R0:W-:Y:S04]  /*a4160*/  STL.64 [R1+0x8370], R24 ;  /* 0x0083701801007387 */ /* 0x0101e80000100a00 */
[----:B0-----:R-:W4:Y:S04]  /*a4170*/  LDL.64 R24, [R1+0x20] ;  /* 0x0000200001187983 */ /* 0x001f280000100a00 */
[----:B------:R-:W2:Y:S04]  /*a4180*/  LDL.LU R16, [R1+0x3d0] ;  /* 0x0003d00001107983 */ /* 0x000ea80000300800 */
        /* <DEDUP_REMOVED lines=9> */
[----:B------:R-:W3:Y:S01]  /*a4220*/  LDL.LU R19, [R1+0x3ec] ;  /* 0x0003ec0001137983 */ /* 0x000ee20000300800 */
[----:B------:R-:W-:-:S03]  /*a4230*/  IMAD.MOV.U32 R3, RZ, RZ, R21 ;  /* 0x000000ffff037224 */ /* 0x000fc600078e0015 */
        /* <DEDUP_REMOVED lines=9> */
[----:B-1----:R-:W-:-:S03]  /*a42d0*/  IMAD.MOV.U32 R14, RZ, RZ, R20 ;  /* 0x000000ffff0e7224 */ /* 0x002fc600078e0014 */
        /* <DEDUP_REMOVED lines=8> */
[----:B------:R-:W4:Y:S04]  /*a4360*/  LDL.LU.64 R10, [R1+0x8390] ;  /* 0x00839000010a7983 */ /* 0x000f280000300a00 */
[----:B------:R-:W4:Y:S04]  /*a4370*/  LDL.LU.64 R8, [R1+0x8388] ;  /* 0x0083880001087983 */ /* 0x000f280000300a00 */
[----:B-1----:R-:W4:Y:S04]  /*a4380*/  LDL.LU.64 R22, [R1+0x8380] ;  /* 0x0083800001167983 */ /* 0x002f280000300a00 */
[----:B------:R-:W4:Y:S05]  /*a4390*/  LDL.LU.64 R20, [R1+0x8378] ;  /* 0x0083780001147983 */ /* 0x000f2a0000300a00 */
[----:B------:R0:W-:Y:S04]  /*a43a0*/  STL.64 [R1+0x480], R4 ;  /* 0x0004800401007387 */ /* 0x0001e80000100a00 */
[----:B------:R1:W-:Y:S04]  /*a43b0*/  STL.64 [R1+0x488], R6 ;  /* 0x0004880601007387 */ /* 0x0003e80000100a00 */
[----:B0-----:R-:W2:Y:S04]  /*a43c0*/  LDL.LU R4, [R1+0x3b0] ;  /* 0x0003b00001047983 */ /* 0x001ea80000300800 */
[----:B------:R-:W2:Y:S04]  /*a43d0*/  LDL.LU R5, [R1+0x3b4] ;  /* 0x0003b40001057983 */ /* 0x000ea80000300800 */
[----:B-1----:R-:W2:Y:S04]  /*a43e0*/  LDL.LU R6, [R1+0x3b8] ;  /* 0x0003b80001067983 */ /* 0x002ea80000300800 */
[----:B------:R-:W2:Y:S01]  /*a43f0*/  LDL.LU R7, [R1+0x3bc] ;  /* 0x0003bc0001077983 */ /* 0x000ea20000300800 */
[----:B----4-:R-:W-:Y:S03]  /*a4400*/  HMMA.16816.F32.BF16 R8, R20, R24, R8 ;  /* 0x000000181408723c */ /* 0x010fe60000041808 */
        /* <DEDUP_REMOVED lines=8> */
[----:B0-----:R-:W-:-:S02]  /*a4490*/  IMAD.MOV.U32 R9, RZ, RZ, R24 ;  /* 0x000000ffff097224 */ /* 0x001fc400078e0018 */
[----:B------:R-:W-:Y:S02]  /*a44a0*/  IMAD.MOV.U32 R8, RZ, RZ, R25 ;  /* 0x000000ffff087224 */ /* 0x000fe400078e0019 */
        /* <DEDUP_REMOVED lines=9> */
[----:B------:R-:W4:Y:S04]  /*a4540*/  LDL.LU.64 R24, [R1+0x8358] ;  /* 0x0083580001187983 */ /* 0x000f280000300a00 */
[----:B------:R-:W-:Y:S04]  /*a4550*/  STL.64 [R1+0x8310], R10 ;  /* 0x0083100a01007387 */ /* 0x000fe80000100a00 */
[----:B------:R0:W-:Y:S04]  /*a4560*/  STL.64 [R1+0x8308], R8 ;  /* 0x0083080801007387 */ /* 0x0001e80000100a00 */
[----:B0-----:R-:W2:Y:S04]  /*a4570*/  LDL.LU R8, [R1+0x3a0] ;  /* 0x0003a00001087983 */ /* 0x001ea80000300800 */
[----:B------:R-:W2:Y:S04]  /*a4580*/  LDL.LU R9, [R1+0x3a4] ;  /* 0x0003a40001097983 */ /* 0x000ea80000300800 */
[----:B------:R-:W2:Y:S04]  /*a4590*/  LDL.LU R10, [R1+0x3a8] ;  /* 0x0003a800010a7983 */ /* 0x000ea80000300800 */
        /* <DEDUP_REMOVED lines=9> */
[----:B------:R-:W2:Y:S04]  /*a4630*/  LDL.LU.64 R26, [R1+0x8340] ;  /* 0x00834000011a7983 */ /* 0x000ea80000300a00 */
[----:B------:R-:W4:Y:S02]  /*a4640*/  LDL.LU.64 R24, [R1+0x8338] ;  /* 0x0083380001187983 */ /* 0x000f240000300a00 */
[----:B----4-:R-:W-:-:S15]  /*a4650*/  HMMA.16816.F32.BF16 R16, R20, R24, R16 ;  /* 0x000000181410723c */ /* 0x010fde0000041810 */
[----:B------:R-:W-:-:S04]  /*a4660*/  NOP ;  /* 0x0000000000007918 */ /* 0x000fc80000000000 */
[----:B------:R-:W-:Y:S04]  /*a4670*/  STL.64 [R1+0x3d0], R16 ;  /* 0x0003d01001007387 */ /* 0x000fe80000100a00 */
[----:B------:R0:W-:Y:S04]  /*a4680*/  STL.64 [R1+0x3d8], R18 ;  /* 0x0003d81201007387 */ /* 0x0001e80000100a00 */
[----:B0-----:R-:W4:Y:S04]  /*a4690*/  LDL.LU R18, [R1+0x8330] ;  /* 0x0083300001127983 */ /* 0x001f280000300800 */
[----:B------:R-:W3:Y:S04]  /*a46a0*/  LDL.LU.64 R16, [R1+0x8328] ;  /* 0x0083280001107983 */ /* 0x000ee80000300a00 */
[----:B--2---:R-:W-:Y:S04]  /*a46b0*/  STL.64 [R1+0x81f8], R26 ;  /* 0x0081f81a01007387 */ /* 0x004fe80000100a00 */
[----:B------:R0:W-:Y:S04]  /*a46c0*/  STL.64 [R1+0x81f0], R24 ;  /* 0x0081f01801007387 */ /* 0x0001e80000100a00 */
[----:B0-----:R-:W2:Y:S01]  /*a46d0*/  LDL.64 R24, [R1+0x30] ;  /* 0x0000300001187983 */ /* 0x001ea20000100a00 */
[----:B---3--:R-:W-:-:S15]  /*a46e0*/  HMMA.16816.F32.BF16 R4, R20, R16, R4 ;  /* 0x000000101404723c */ /* 0x008fde0000041804 */
[----:B------:R-:W-:-:S04]  /*a46f0*/  NOP ;  /* 0x0000000000007918 */ /* 0x000fc80000000000 */
[----:B------:R-:W-:Y:S04]  /*a4700*/  STL.64 [R1+0x3c0], R4 ;  /* 0x0003c00401007387 */ /* 0x000fe80000100a00 */
[----:B------:R0:W-:Y:S04]  /*a4710*/  STL.64 [R1+0x3c8], R6 ;  /* 0x0003c80601007387 */ /* 0x0001e80000100a00 */
[----:B0-----:R-:W3:Y:S04]  /*a4720*/  LDL.LU.64 R6, [R1+0x8320] ;  /* 0x0083200001067983 */ /* 0x001ee80000300a00 */
[----:B------:R-:W3:Y:S04]  /*a4730*/  LDL.LU.64 R4, [R1+0x8318] ;  /* 0x0083180001047983 */ /* 0x000ee80000300a00 */
[----:B------:R-:W-:Y:S01]  /*a4740*/  STL.64 [R1+0x81e0], R12 ;  /* 0x0081e00c01007387 */ /* 0x000fe20000100a00 */
[C---:B--2---:R-:W-:Y:S08]  /*a4750*/  HMMA.16816.F32.BF16 R8, R20.reuse, R24, R8 ;  /* 0x000000181408723c */ /* 0x044ff00000041808 */
[----:B---3--:R-:W-:-:S15]  /*a4760*/  HMMA.16816.F32.BF16 R4, R20, R12, R4 ;  /* 0x0000000c1404723c */ /* 0x008fde0000041804 */
[----:B------:R-:W-:-:S04]  /*a4770*/  NOP ;  /* 0x0000000000007918 */ /* 0x000fc80000000000 */
[----:B------:R-:W-:Y:S04]  /*a4780*/  STL.64 [R1+0x3b0], R4 ;  /* 0x0003b00401007387 */ /* 0x000fe80000100a00 */
[----:B------:R-:W-:Y:S04]  /*a4790*/  STL.64 [R1+0x3b8], R6 ;  /* 0x0003b80601007387 */ /* 0x000fe80000100a00 */
[----:B------:R-:W0:Y:S04]  /*a47a0*/  LDSM.16.MT88.4 R4, [R28+UR5+0x10300] ;  /* 0x010300051c04783b */ /* 0x000e280008004200 */
[----:B------:R-:W-:Y:S04]  /*a47b0*/  STL [R1+0x8244], R28 ;  /* 0x0082441c01007387 */ /* 0x000fe80000100800 */
[----:B0-----:R-:W-:Y:S04]  /*a47c0*/  STL.64 [R1+0x8150], R6 ;  /* 0x0081500601007387 */ /* 0x001fe80000100a00 */
[----:B------:R0:W-:Y:S04]  /*a47d0*/  STL.64 [R1+0x8148], R4 ;  /* 0x0081480401007387 */ /* 0x0001e80000100a00 */
[----:B0-----:R-:W2:Y:S04]  /*a47e0*/  LDL.LU.64 R4, [R1+0x160] ;  /* 0x0001600001047983 */ /* 0x001ea80000300a00 */
[----:B------:R-:W-:Y:S04]  /*a47f0*/  STL.64 [R1+0x3a0], R8 ;  /* 0x0003a00801007387 */ /* 0x000fe80000100a00 */
[----:B------:R0:W-:Y:S04]  /*a4800*/  STL.64 [R1+0x3a8], R10 ;  /* 0x0003a80a01007387 */ /* 0x0001e80000100a00 */
[----:B0-----:R-:W3:Y:S04]  /*a4810*/  LDL.LU.64 R10, [R1+0x8310] ;  /* 0x00831000010a7983 */ /* 0x001ee80000300a00 */
[----:B------:R-:W3:Y:S01]  /*a4820*/  LDL.LU.64 R8, [R1+0x8308] ;  /* 0x0083080001087983 */ /* 0x000ee20000300a00 */
[----:B------:R-:W-:-:S02]  /*a4830*/  IMAD.MOV.U32 R7, RZ, RZ, R25 ;  /* 0x000000ffff077224 */ /* 0x000fc400078e0019 */
[----:B------:R-:W-:Y:S02]  /*a4840*/  IMAD.MOV.U32 R19, RZ, RZ, R24 ;  /* 0x000000ffff137224 */ /* 0x000fe400078e0018 */
[----:B------:R-:W-:Y:S02]  /*a4850*/  IMAD.MOV.U32 R24, RZ, RZ, R29 ;  /* 0x000000ffff187224 */ /* 0x000fe400078e001d */
[----:B------:R-:W-:Y:S01]  /*a4860*/  IMAD.MOV.U32 R25, RZ, RZ, R15 ;  /* 0x000000ffff197224 */ /* 0x000fe200078e000f */
[----:B------:R-:W-:Y:S04]  /*a4870*/  STL [R1+0x82a0], R7 ;  /* 0x0082a00701007387 */ /* 0x000fe80000100800 */
[----:B--2---:R-:W-:Y:S04]  /*a4880*/  STL.64 [R1+0x8298], R4 ;  /* 0x0082980401007387 */ /* 0x004fe80000100a00 */
[----:B----4-:R-:W-:Y:S04]  /*a4890*/  STL.64 [R1+0x8208], R18 ;  /* 0x0082081201007387 */ /* 0x010fe80000100a00 */
[----:B------:R-:W-:Y:S04]  /*a48a0*/  STL.64 [R1+0x8200], R16 ;  /* 0x0082001001007387 */ /* 0x000fe80000100a00 */
[----:B------:R3:W-:Y:S02]  /*a48b0*/  STL.64 [R1+0x8210], R24 ;  /* 0x0082101801007387 */ /* 0x0007e40000100a00 */
[----:B---3--:R-:W-:-:S02]  /*a48c0*/  IMAD.MOV.U32 R24, RZ, RZ, R11 ;  /* 0x000000ffff187224 */ /* 0x008fc400078e000b */
[----:B------:R-:W-:-:S05]  /*a48d0*/  IMAD.MOV.U32 R25, RZ, RZ, R10 ;  /* 0x000000ffff197224 */ /* 0x000fca00078e000a */
[----:B------:R0:W-:Y:S04]  /*a48e0*/  STL.64 [R1+0x8228], R24 ;  /* 0x0082281801007387 */ /* 0x0001e80000100a00 */
[----:B------:R-:W2:Y:S04]  /*a48f0*/  LDL.LU R16, [R1+0xa70] ;  /* 0x000a700001107983 */ /* 0x000ea80000300800 */
[----:B------:R-:W2:Y:S04]  /*a4900*/  LDL.LU R17, [R1+0xa74] ;  /* 0x000a740001117983 */ /* 0x000ea80000300800 */
[----:B------:R-:W3:Y:S04]  /*a4910*/  LDL.LU R18, [R1+0xa78] ;  /* 0x000a780001127983 */ /* 0x000ee80000300800 */
[----:B------:R-:W3:Y:S01]  /*a4920*/  LDL.LU R19, [R1+0xa7c] ;  /* 0x000a7c0001137983 */ /* 0x000ee20000300800 */
[----:B0-----:R-:W-:-:S02]  /*a4930*/  IMAD.MOV.U32 R24, RZ, RZ, R9 ;  /* 0x000000ffff187224 */ /* 0x001fc400078e0009 */
[----:B------:R-:W-:-:S05]  /*a4940*/  IMAD.MOV.U32 R25, RZ, RZ, R8 ;  /* 0x000000ffff197224 */ /* 0x000fca00078e0008 */
[----:B------:R-:W-:Y:S04]  /*a4950*/  STL.64 [R1+0x82e0], R24 ;  /* 0x0082e01801007387 */ /* 0x000fe80000100a00 */
[----:B------:R-:W4:Y:S04]  /*a4960*/  LDL.LU R8, [R1+0x390] ;  /* 0x0003900001087983 */ /* 0x000f280000300800 */
        /* <DEDUP_REMOVED lines=27> */
[----:B------:R-:W2:Y:S04]  /*a4b20*/  LDL.64 R8, [R1+0x190] ;  /* 0x0001900001087983 */ /* 0x000ea80000100a00 */
        /* <DEDUP_REMOVED lines=16> */
[----:B--2---:R0:W-:Y:S04]  /*a4c30*/  STL.64 [R1+0x8300], R24 ;  /* 0x0083001801007387 */ /* 0x0041e80000100a00 */
        /* <DEDUP_REMOVED lines=36> */
[----:B------:R-:W3:Y:S02]  /*a4e80*/  LDL.LU.64 R24, [R1+0x8300] ;  /* 0x0083000001187983 */ /* 0x000ee40000300a00 */
[----:B---3--:R-:W-:Y:S01]  /*a4e90*/  HMMA.16816.F32.BF16 R4, R20, R24, R4 ;  /* 0x000000181404723c */ /* 0x008fe20000041804 */
[----:B-1----:R-:W-:Y:S02]  /*a4ea0*/  IMAD.MOV.U32 R15, RZ, RZ, R24 ;  /* 0x000000ffff0f7224 */ /* 0x002fe400078e0018 */
        /* <DEDUP_REMOVED lines=35> */
[----:B0-----:R-:W4:Y:S04]  /*a50e0*/  LDL.LU R7, [R1+0x82a0] ;  /* 0x0082a00001077983 */ /* 0x001f280000300800 */
[----:B------:R-:W2:Y:S01]  /*a50f0*/  LDL.LU.64 R4, [R1+0x8298] ;  /* 0x0082980001047983 */ /* 0x000ea20000300a00 */
[----:B------:R-:W-:-:S03]  /*a5100*/  IMAD.MOV.U32 R6, RZ, RZ, R8 ;  /* 0x000000ffff067224 */ /* 0x000fc600078e0008 */
        /* <DEDUP_REMOVED lines=16> */
[----:B------:R-:W2:Y:S02]  /*a5210*/  LDL.LU.64 R8, [R1+0x8258] ;  /* 0x0082580001087983 */ /* 0x000ea40000300a00 */
[----:B--2---:R-:W-:Y:S02]  /*a5220*/  HMMA.16816.F32.BF16 R20, R20, R4, R8 ;  /* 0x000000041414723c */ /* 0x004fe40000041808 */
[----:B------:R-:W3:Y:S04]  /*a5230*/  LDL.LU.64 R10, [R1+0x8250] ;  /* 0x00825000010a7983 */ /* 0x000ee80000300a00 */
[----:B------:R-:W3:-:S13]  /*a5240*/  LDL.LU.64 R8, [R1+0x8248] ;  /* 0x0082480001087983 */ /* 0x000eda0000300a00 */
[----:B------:R0:W-:Y:S04]  /*a5250*/  STL.64 [R1+0x390], R20 ;  /* 0x0003901401007387 */ /* 0x0001e80000100a00 */
[----:B------:R1:W-:Y:S04]  /*a5260*/  STL.64 [R1+0x398], R22 ;  /* 0x0003981601007387 */ /* 0x0003e80000100a00 */
[----:B0-----:R-:W2:Y:S04]  /*a5270*/  LDL.LU R20, [R1+0xa60] ;  /* 0x000a600001147983 */ /* 0x001ea80000300800 */
[----:B------:R-:W2:Y:S04]  /*a5280*/  LDL.LU R21, [R1+0xa64] ;  /* 0x000a640001157983 */ /* 0x000ea80000300800 */
[----:B-1----:R-:W2:Y:S04]  /*a5290*/  LDL.LU R22, [R1+0xa68] ;  /* 0x000a680001167983 */ /* 0x002ea80000300800 */
[----:B------:R-:W2:Y:S04]  /*a52a0*/  LDL.LU R23, [R1+0xa6c] ;  /* 0x000a6c0001177983 */ /* 0x000ea80000300800 */
[----:B------:R0:W-:Y:S02]  /*a52b0*/  STL.64 [R1+0x8160], R4 ;  /* 0x0081600401007387 */ /* 0x0001e40000100a00 */
[----:B0-----:R-:W-:-:S02]  /*a52c0*/  IMAD.MOV.U32 R4, RZ, RZ, R28 ;  /* 0x000000ffff047224 */ /* 0x001fc400078e001c */
[----:B------:R-:W-:Y:S01]  /*a52d0*/  IMAD.MOV.U32 R5, RZ, RZ, R29 ;  /* 0x000000ffff057224 */ /* 0x000fe200078e001d */
[----:B------:R-:W2:Y:S04]  /*a52e0*/  LDL.LU R28, [R1+0x8244] ;  /* 0x00824400011c7983 */ /* 0x000ea80000300800 */
[----:B------:R-:W2:Y:S04]  /*a52f0*/  LDL.LU R29, [R1+0x8240] ;  /* 0x00824000011d7983 */ /* 0x000ea80000300800 */
[----:B------:R0:W-:Y:S02]  /*a5300*/  STL.64 [R1+0x8180], R4 ;  /* 0x0081800401007387 */ /* 0x0001e40000100a00 */
[----:B0-----:R-:W-:-:S02]  /*a5310*/  IMAD.MOV.U32 R4, RZ, RZ, R27 ;  /* 0x000000ffff047224 */ /* 0x001fc400078e001b */
[----:B------:R-:W-:-:S05]  /*a5320*/  IMAD.MOV.U32 R5, RZ, RZ, R26 ;  /* 0x000000ffff057224 */ /* 0x000fca00078e001a */
[----:B------:R-:W-:Y:S01]  /*a5330*/  STL.64 [R1+0x8198], R4 ;  /* 0x0081980401007387 */ /* 0x000fe20000100a00 */
        /* <DEDUP_REMOVED lines=14> */
[----:B------:R-:W2:-:S13]  /*a5420*/  LDL.LU.64 R16, [R1+0x8200] ;  /* 0x0082000001107983 */ /* 0x000e9a0000300a00 */
[----:B------:R-:W-:Y:S04]  /*a5430*/  STL.64 [R1+0xa70], R24 ;  /* 0x000a701801007387 */ /* 0x000fe80000100a00 */
[----:B------:R0:W-:Y:S04]  /*a5440*/  STL.64 [R1+0xa78], R26 ;  /* 0x000a781a01007387 */ /* 0x0001e80000100a00 */
[----:B0-----:R-:W2:Y:S04]  /*a5450*/  LDL.LU.64 R26, [R1+0x81f8] ;  /* 0x0081f800011a7983 */ /* 0x001ea80000300a00 */
[----:B------:R-:W2:Y:S01]  /*a5460*/  LDL.LU.64 R24, [R1+0x81f0] ;  /* 0x0081f00001187983 */ /* 0x000ea20000300a00 */
[----:B------:R-:W-:-:S02]  /*a5470*/  IMAD.MOV.U32 R4, RZ, RZ, R15 ;  /* 0x000000ffff047224 */ /* 0x000fc400078e000f */
[----:B------:R-:W-:-:S05]  /*a5480*/  IMAD.MOV.U32 R5, RZ, RZ, R14 ;  /* 0x000000ffff057224 */ /* 0x000fca00078e000e */
[----:B------:R0:W-:Y:S02]  /*a5490*/  STL.64 [R1+0x81b0], R4 ;  /* 0x0081b00401007387 */ /* 0x0001e40000100a00 */
[----:B0-----:R-:W-:Y:S02]  /*a54a0*/  IMAD.MOV.U32 R4, RZ, RZ, R13 ;  /* 0x000000ffff047224 */ /* 0x001fe400078e000d */
[----:B------:R-:W-:Y:S01]  /*a54b0*/  IMAD.MOV.U32 R5, RZ, RZ, R12 ;  /* 0x000000ffff057224 */ /* 0x000fe200078e000c */
[----:B--2---:R-:W-:-:S15]  /*a54c0*/  HMMA.16816.F32.BF16 R20, R8, R24, R20 ;  /* 0x000000180814723c */ /* 0x004fde0000041814 */
[----:B------:R-:W-:-:S04]  /*a54d0*/  NOP ;  /* 0x0000000000007918 */ /* 0x000fc80000000000 */
[----:B------:R0:W-:Y:S04]  /*a54e0*/  STL.64 [R1+0xa60], R20 ;  /* 0x000a601401007387 */ /* 0x0001e80000100a00 */
[----:B------:R1:W-:Y:S04]  /*a54f0*/  STL.64 [R1+0xa68], R22 ;  /* 0x000a681601007387 */ /* 0x0003e80000100a00 */
[----:B0-----:R-:W2:Y:S04]  /*a5500*/  LDL.LU R20, [R1+0xa40] ;  /* 0x000a400001147983 */ /* 0x001ea80000300800 */
[----:B------:R-:W2:Y:S04]  /*a5510*/  LDL.LU R21, [R1+0xa44] ;  /* 0x000a440001157983 */ /* 0x000ea80000300800 */
[----:B-1----:R-:W2:Y:S04]  /*a5520*/  LDL.LU R22, [R1+0xa48] ;  /* 0x000a480001167983 */ /* 0x002ea80000300800 */
[----:B------:R-:W2:Y:S04]  /*a5530*/  LDL.LU R23, [R1+0xa4c] ;  /* 0x000a4c0001177983 */ /* 0x000ea80000300800 */
[----:B------:R-:W2:Y:S04]  /*a5540*/  LDL.LU R12, [R1+0xa50] ;  /* 0x000a5000010c7983 */ /* 0x000ea80000300800 */
        /* <DEDUP_REMOVED lines=10> */
[----:B---3--:R-:W-:-:S03]  /*a55f0*/  IMAD.MOV.U32 R4, RZ, RZ, R19 ;  /* 0x000000ffff047224 */ /* 0x008fc600078e0013 */
        /* <DEDUP_REMOVED lines=29> */
[----:B---3--:R-:W-:Y:S04]  /*a57d0*/  STL.64 [R1+0x80f0], R18 ;  /* 0x0080f01201007387 */ /* 0x008fe80000100a00 */
[----:B------:R2:W-:Y:S01]  /*a57e0*/  STL.64 [R1+0x80e8], R16 ;  /* 0x0080e81001007387 */ /* 0x0005e20000100a00 */
[----:B----4-:R-:W-:Y:S01]  /*a57f0*/  IMAD.MOV.U32 R5, RZ, RZ, R7 ;  /* 0x000000ffff057224 */ /* 0x010fe200078e0007 */
[----:B--2---:R-:W-:Y:S02]  /*a5800*/  HMMA.16816.F32.BF16 R16, R8, R12, R20 ;  /* 0x0000000c0810723c */ /* 0x004fe40000041814 */
[----:B------:R-:W0:Y:S04]  /*a5810*/  LDSM.16.MT88.4 R20, [R28+UR5+0x10380] ;  /* 0x010380051c14783b */ /* 0x000e280008004200 */
[----:B------:R1:W-:Y:S04]  /*a5820*/  STL.64 [R1+0x8158], R12 ;  /* 0x0081580c01007387 */ /* 0x0003e80000100a00 */
[----:B-1----:R-:W2:Y:S09]  /*a5830*/  LDL.64 R12, [R1+0x1b0] ;  /* 0x0001b000010c7983 */ /* 0x002eb20000100a00 */
[----:B------:R1:W-:Y:S04]  /*a5840*/  STL.64 [R1+0xa40], R16 ;  /* 0x000a401001007387 */ /* 0x0003e80000100a00 */
[----:B------:R-:W-:Y:S01]  /*a5850*/  STL.64 [R1+0xa48], R18 ;  /* 0x000a481201007387 */ /* 0x000fe20000100a00 */
[----:B-1----:R-:W-:-:S02]  /*a5860*/  IMAD.MOV.U32 R16, RZ, RZ, R6 ;  /* 0x000000ffff107224 */ /* 0x002fc400078e0006 */
[C---:B------:R-:W-:Y:S01]  /*a5870*/  HMMA.16816.F32.BF16 R4, R8.reuse, R4, R24 ;  /* 0x000000040804723c */ /* 0x040fe20000041818 */
        /* <DEDUP_REMOVED lines=28> */
[----:B0-----:R-:W3:Y:S01]  /*a5a40*/  LDL.LU.64 R4, [R1+0x8180] ;  /* 0x0081800001047983 */ /* 0x001ee20000300a00 */
[----:B--2---:R-:W-:-:S15]  /*a5a50*/  HMMA.16816.F32.BF16 R20, R8, R12, R20 ;  /* 0x0000000c0814723c */ /* 0x004fde0000041814 */
[----:B------:R-:W-:-:S04]  /*a5a60*/  NOP ;  /* 0x0000000000007918 */ /* 0x000fc80000000000 */
[----:B------:R0:W-:Y:S04]  /*a5a70*/  STL.64 [R1+0x9f0], R20 ;  /* 0x0009f01401007387 */ /* 0x0001e80000100a00 */
[----:B------:R-:W-:Y:S01]  /*a5a80*/  STL.64 [R1+0x9f8], R22 ;  /* 0x0009f81601007387 */ /* 0x000fe20000100a00 */
[----:B0-----:R-:W-:Y:S02]  /*a5a90*/  IMAD.MOV.U32 R20, RZ, RZ, R13 ;  /* 0x000000ffff147224 */ /* 0x001fe400078e000d */
[----:B------:R-:W-:-:S03]  /*a5aa0*/  IMAD.MOV.U32 R21, RZ, RZ, R12 ;  /* 0x000000ffff157224 */ /* 0x000fc600078e000c */
[----:B------:R-:W-:Y:S04]  /*a5ab0*/  STL [R1+0x80b4], R20 ;  /* 0x0080b41401007387 */ /* 0x000fe80000100800 */
[----:B------:R-:W-:Y:S04]  /*a5ac0*/  STL [R1+0x80b0], R21 ;  /* 0x0080b01501007387 */ /* 0x000fe80000100800 */
[----:B------:R-:W2:Y:S01]  /*a5ad0*/  LDL.LU R12, [R1+0x310] ;  /* 0x00031000010c7983 */ /* 0x000ea20000300800 */
[----:B---3--:R-:W-:-:S15]  /*a5ae0*/  HMMA.16816.F32.BF16 R4, R8, R4, R24 ;  /* 0x000000040804723c */ /* 0x008fde0000041818 */
[----:B------:R-:W-:-:S04]  /*a5af0*/  NOP ;  /* 0x0000000000007918 */ /* 0x000fc80000000000 */
        /* <DEDUP_REMOVED lines=10> */
[----:B------:R-:W2:Y:S04]  /*a5ba0*/  LDL.LU R21, [R1+0x9c4] ;  /* 0x0009c40001157983 */ /* 0x000ea80000300800 */
[----:B------:R-:W2:Y:S04]  /*a5bb0*/  LDL.LU R22, [R1+0x9c8] ;  /* 0x0009c80001167983 */ /* 0x000ea80000300800 */
[----:B------:R-:W2:Y:S04]  /*a5bc0*/  LDL.LU R23, [R1+0x9cc] ;  /* 0x0009cc0001177983 */ /* 0x000ea80000300800 */
[----:B------:R0:W-:Y:S04]  /*a5bd0*/  STL.64 [R1+0x8178], R4 ;  /* 0x0081780401007387 */ /* 0x0001e80000100a00 */
[----:B0-----:R-:W2:Y:S04]  /*a5be0*/  LDL.64 R4, [R1+0x180] ;  /* 0x0001800001047983 */ /* 0x001ea80000100a00 */
[----:B------:R-:W3:Y:S04]  /*a5bf0*/  LDL.LU R12, [R1+0x9b0] ;  /* 0x0009b000010c7983 */ /* 0x000ee80000300800 */
[----:B------:R-:W3:Y:S04]  /*a5c00*/  LDL.LU R13, [R1+0x9b4] ;  /* 0x0009b400010d7983 */ /* 0x000ee80000300800 */
[----:B------:R-:W3:Y:S04]  /*a5c10*/  LDL.LU R14, [R1+0x9b8] ;  /* 0x0009b800010e7983 */ /* 0x000ee80000300800 */
[----:B------:R-:W3:Y:S04]  /*a5c20*/  LDL.LU R15, [R1+0x9bc] ;  /* 0x0009bc00010f7983 */ /* 0x000ee80000300800 */
[----:B------:R-:W4:Y:S01]  /*a5c30*/  LDL.LU.64 R24, [R1] ;  /* 0x0000000001187983 */ /* 0x000f220000300a00 */
[----:B------:R-:W-:-:S03]  /*a5c40*/  IMAD.MOV.U32 R17, RZ, RZ, R3 ;  /* 0x000000ffff117224 */ /* 0x000fc600078e0003 */
[----:B----4-:R0:W-:Y:S04]  /*a5c50*/  STL.64 [R1+0x8118], R24 ;  /* 0x0081181801007387 */ /* 0x0101e80000100a00 */
[----:B0-----:R-:W4:Y:S04]  /*a5c60*/  LDL.LU R24, [R1+0x9d0] ;  /* 0x0009d00001187983 */ /* 0x001f280000300800 */
[----:B------:R-:W4:Y:S04]  /*a5c70*/  LDL.LU R25, [R1+0x9d4] ;  /* 0x0009d40001197983 */ /* 0x000f280000300800 */
[----:B------:R-:W4:Y:S04]  /*a5c80*/  LDL.LU R26, [R1+0x9d8] ;  /* 0x0009d800011a7983 */ /* 0x000f280000300800 */
[----:B------:R-:W4:Y:S02]  /*a5c90*/  LDL.LU R27, [R1+0x9dc] ;  /* 0x0009dc00011b7983 */ /* 0x000f240000300800 */
[----:B----4-:R-:W-:Y:S02]  /*a5ca0*/  HMMA.16816.F32.BF16 R16, R8, R16, R24 ;  /* 0x000000100810723c */ /* 0x010fe40000041818 */
[----:B------:R-:W4:Y:S04]  /*a5cb0*/  LDL.LU.64 R24, [R1+0x10] ;  /* 0x0000100001187983 */ /* 0x000f280000300a00 */
[----:B----4-:R-:W-:-:S13]  /*a5cc0*/  STL.64 [R1+0x8130], R24 ;  /* 0x0081301801007387 */ /* 0x010fda0000100a00 */
[----:B------:R0:W-:Y:S04]  /*a5cd0*/  STL.64 [R1+0x9d0], R16 ;  /* 0x0009d01001007387 */ /* 0x0001e80000100a00 */
[----:B------:R1:W-:Y:S04]  /*a5ce0*/  STL.64 [R1+0x9d8], R18 ;  /* 0x0009d81201007387 */ /* 0x0003e80000100a00 */
[----:B0-----:R-:W4:Y:S04]  /*a5cf0*/  LDL.LU R16, [R1+0x260] ;  /* 0x0002600001107983 */ /* 0x001f280000300800 */
[----:B------:R-:W4:Y:S04]  /*a5d00*/  LDL.LU R17, [R1+0x264] ;  /* 0x0002640001117983 */ /* 0x000f280000300800 */
[----:B-1----:R-:W2:Y:S04]  /*a5d10*/  LDL.LU R18, [R1+0x268] ;  /* 0x0002680001127983 */ /* 0x002ea80000300800 */
[----:B------:R-:W2:Y:S04]  /*a5d20*/  LDL.LU R19, [R1+0x26c] ;  /* 0x00026c0001137983 */ /* 0x000ea80000300800 */
[----:B------:R-:W3:Y:S04]  /*a5d30*/  LDL.LU.64 R24, [R1+0x20] ;  /* 0x0000200001187983 */ /* 0x000ee80000300a00 */
[----:B--2---:R-:W-:Y:S04]  /*a5d40*/  STL.64 [R1+0x8110], R18 ;  /* 0x0081101201007387 */ /* 0x004fe80000100a00 */
[----:B----4-:R0:W-:Y:S04]  /*a5d50*/  STL.64 [R1+0x8108], R16 ;  /* 0x0081081001007387 */ /* 0x0101e80000100a00 */
[----:B0-----:R-:W2:Y:S04]  /*a5d60*/  LDL.LU R16, [R1+0x270] ;  /* 0x0002700001107983 */ /* 0x001ea80000300800 */
[----:B------:R-:W2:Y:S04]  /*a5d70*/  LDL.LU R17, [R1+0x274] ;  /* 0x0002740001117983 */ /* 0x000ea80000300800 */
[----:B------:R-:W4:Y:S04]  /*a5d80*/  LDL.LU R18, [R1+0x278] ;  /* 0x0002780001127983 */ /* 0x000f280000300800 */
[----:B------:R-:W4:Y:S01]  /*a5d90*/  LDL.LU R19, [R1+0x27c] ;  /* 0x00027c0001137983 */ /* 0x000f220000300800 */
[----:B------:R-:W-:Y:S03]  /*a5da0*/  HMMA.16816.F32.BF16 R20, R8, R4, R20 ;  /* 0x000000040814723c */ /* 0x000fe60000041814 */
        /* <DEDUP_REMOVED lines=13> */
[----:B------:R0:W-:Y:S02]  /*a5e80*/  STL.64 [R1+0x9c8], R22 ;  /* 0x0009c81601007387 */ /* 0x0001e40000100a00 */
[----:B0-----:R-:W-:-:S02]  /*a5e90*/  IMAD.MOV.U32 R23, RZ, RZ, R4 ;  /* 0x000000ffff177224 */ /* 0x001fc400078e0004 */
[----:B------:R-:W-:Y:S02]  /*a5ea0*/  IMAD.MOV.U32 R22, RZ, RZ, R5 ;  /* 0x000000ffff167224 */ /* 0x000fe400078e0005 */
        /* <DEDUP_REMOVED lines=8> */
[----:B------:R-:W3:Y:S01]  /*a5f30*/  LDL.LU.64 R12, [R1+0x8158] ;  /* 0x00815800010c7983 */ /* 0x000ee20000300a00 */
[----:B------:R-:W-:-:S02]  /*a5f40*/  IMAD.MOV.U32 R15, RZ, RZ, R4 ;  /* 0x000000ffff0f7224 */ /* 0x000fc400078e0004 */
[----:B------:R-:W-:-:S14]  /*a5f50*/  IMAD.MOV.U32 R14, RZ, RZ, R5 ;  /* 0x000000ffff0e7224 */ /* 0x000fdc00078e0005 */
[----:B------:R-:W-:Y:S04]  /*a5f60*/  STL.64 [R1+0x310], R8 ;  /* 0x0003100801007387 */ /* 0x000fe80000100a00 */
[----:B------:R-:W-:Y:S04]  /*a5f70*/  STL.64 [R1+0x318], R10 ;  /* 0x0003180a01007387 */ /* 0x000fe80000100a00 */
[----:B-1----:R-:W2:Y:S04]  /*a5f80*/  LDL.LU.64 R6, [R1+0x8150] ;  /* 0x0081500001067983 */ /* 0x002ea80000300a00 */
[----:B------:R-:W2:Y:S04]  /*a5f90*/  LDL.LU.64 R4, [R1+0x8148] ;  /* 0x0081480001047983 */ /* 0x000ea80000300a00 */
[----:B------:R-:W-:Y:S04]  /*a5fa0*/  STL.64 [R1+0x80e0], R14 ;  /* 0x0080e00e01007387 */ /* 0x000fe80000100a00 */
[----:B---3--:R0:W-:Y:S04]  /*a5fb0*/  STL.64 [R1+0x80d8], R12 ;  /* 0x0080d80c01007387 */ /* 0x0081e80000100a00 */
[----:B0-----:R-:W3:Y:S04]  /*a5fc0*/  LDL.LU R12, [R1+0x250] ;  /* 0x00025000010c7983 */ /* 0x001ee80000300800 */
[----:B------:R-:W3:Y:S04]  /*a5fd0*/  LDL.LU R13, [R1+0x254] ;  /* 0x00025400010d7983 */ /* 0x000ee80000300800 */
[----:B------:R-:W3:Y:S04]  /*a5fe0*/  LDL.LU R14, [R1+0x258] ;  /* 0x00025800010e7983 */ /* 0x000ee80000300800 */
[----:B------:R-:W3:Y:S04]  /*a5ff0*/  LDL.LU R15, [R1+0x25c] ;  /* 0x00025c00010f7983 */ /* 0x000ee80000300800 */
[----:B------:R-:W4:Y:S01]  /*a6000*/  LDL.LU.64 R8, [R1+0x30] ;  /* 0x0000300001087983 */ /* 0x000f220000300a00 */
[----:B--2---:R-:W-:Y:S01]  /*a6010*/  HMMA.16816.F32.BF16 R16, R4, R24, R16 ;  /* 0x000000180410723c */ /* 0x004fe20000041810 */
[----:B------:R-:W-:-:S02]  /*a6020*/  IMAD.MOV.U32 R3, RZ, RZ, R24 ;  /* 0x000000ffff037224 */ /* 0x000fc400078e0018 */
[----:B------:R-:W-:Y:S01]  /*a6030*/  IMAD.MOV.U32 R28, RZ, RZ, R25 ;  /* 0x000000ffff1c7224 */ /* 0x000fe200078e0019 */
        /* <DEDUP_REMOVED lines=31> */
[----:B0-----:R-:W2:Y:S01]  /*a6230*/  LDL.LU.64 R20, [R1+0x1e0] ;  /* 0x0001e00001147983 */ /* 0x001ea20000300a00 */
[----:B----4-:R-:W-:-:S15]  /*a6240*/  HMMA.16816.F32.BF16 R16, R4, R24, R16 ;  /* 0x000000180410723c */ /* 0x010fde0000041810 */
[----:B------:R-:W-:-:S04]  /*a6250*/  NOP ;  /* 0x0000000000007918 */ /* 0x000fc80000000000 */
[----:B------:R-:W-:Y:S04]  /*a6260*/  STL.64 [R1+0x260], R16 ;  /* 0x0002601001007387 */ /* 0x000fe80000100a00 */
[----:B------:R0:W-:Y:S04]  /*a6270*/  STL.64 [R1+0x268], R18 ;  /* 0x0002681201007387 */ /* 0x0001e80000100a00 */
[----:B0-----:R-:W4:Y:S04]  /*a6280*/  LDL.LU.64 R18, [R1+0x80f0] ;  /* 0x0080f00001127983 */ /* 0x001f280000300a00 */
[----:B------:R-:W3:Y:S04]  /*a6290*/  LDL.LU.64 R16, [R1+0x80e8] ;  /* 0x0080e80001107983 */ /* 0x000ee80000300a00 */
[----:B--2---:R-:W-:Y:S04]  /*a62a0*/  STL.64 [R1+0x7fc0], R26 ;  /* 0x007fc01a01007387 */ /* 0x004fe80000100a00 */
[----:B------:R0:W-:Y:S04]  /*a62b0*/  STL.64 [R1+0x7fb8], R24 ;  /* 0x007fb81801007387 */ /* 0x0001e80000100a00 */
        /* <DEDUP_REMOVED lines=12> */
[----:B0-----:R-:W4:Y:S01]  /*a6380*/  LDL.64 R16, [R1+0x1d0] ;  /* 0x0001d00001107983 */ /* 0x001f220000100a00 */
[C---:B--2---:R-:W-:Y:S03]  /*a6390*/  HMMA.16816.F32.BF16 R8, R4.reuse, R12, R8 ;  /* 0x0000000c0408723c */ /* 0x044fe60000041808 */
[----:B----4-:R0:W-:Y:S04]  /*a63a0*/  STL.64 [R1+0x80c8], R16 ;  /* 0x0080c81001007387 */ /* 0x0101e80000100a00 */
[----:B0-----:R-:W2:Y:S04]  /*a63b0*/  LDL.LU R16, [R1+0x220] ;  /* 0x0002200001107983 */ /* 0x001ea80000300800 */
[----:B------:R-:W2:Y:S04]  /*a63c0*/  LDL.LU R17, [R1+0x224] ;  /* 0x0002240001117983 */ /* 0x000ea80000300800 */
[----:B------:R-:W2:Y:S04]  /*a63d0*/  LDL.LU R18, [R1+0x228] ;  /* 0x0002280001127983 */ /* 0x000ea80000300800 */
[----:B------:R-:W2:Y:S04]  /*a63e0*/  LDL.LU R19, [R1+0x22c] ;  /* 0x00022c0001137983 */ /* 0x000ea80000300800 */
[----:B------:R0:W-:Y:S04]  /*a63f0*/  STL.64 [R1+0x240], R8 ;  /* 0x0002400801007387 */ /* 0x0001e80000100a00 */
[----:B------:R-:W-:Y:S04]  /*a6400*/  STL.64 [R1+0x248], R10 ;  /* 0x0002480a01007387 */ /* 0x000fe80000100a00 */
[----:B0-----:R-:W4:Y:S02]  /*a6410*/  LDL.LU.64 R8, [R1+0x80d0] ;  /* 0x0080d00001087983 */ /* 0x001f240000300a00 */
[----:B----4-:R-:W-:-:S15]  /*a6420*/  HMMA.16816.F32.BF16 R24, R4, R8, R24 ;  /* 0x000000080418723c */ /* 0x010fde0000041818 */
[----:B------:R-:W-:-:S04]  /*a6430*/  NOP ;  /* 0x0000000000007918 */ /* 0x000fc80000000000 */
[----:B------:R-:W-:Y:S04]  /*a6440*/  STL.64 [R1+0x230], R24 ;  /* 0x0002301801007387 */ /* 0x000fe80000100a00 */
[----:B------:R0:W-:Y:S02]  /*a6450*/  STL.64 [R1+0x238], R26 ;  /* 0x0002381a01007387 */ /* 0x0001e40000100a00 */
[----:B0-----:R-:W-:Y:S02]  /*a6460*/  IMAD.MOV.U32 R27, RZ, RZ, R8 ;  /* 0x000000ffff1b7224 */ /* 0x001fe400078e0008 */
[----:B------:R-:W-:Y:S02]  /*a6470*/  IMAD.MOV.U32 R26, RZ, RZ, R9 ;  /* 0x000000ffff1a7224 */ /* 0x000fe400078e0009 */
[----:B------:R-:W0:Y:S01]  /*a6480*/  LDSM.16.MT88.4 R8, [R29+UR5+0x14000] ;  /* 0x014000051d08783b */ /* 0x000e220008004200 */
[----:B--2---:R-:W-:Y:S03]  /*a6490*/  HMMA.16816.F32.BF16 R16, R4, R20, R16 ;  /* 0x000000140410723c */ /* 0x004fe60000041810 */
        /* <DEDUP_REMOVED lines=10> */
[----:B------:R0:W-:Y:S04]  /*a6540*/  STL.64 [R1+0x220], R16 ;  /* 0x0002201001007387 */ /* 0x0001e80000100a00 */
[----:B------:R1:W-:Y:S04]  /*a6550*/  STL.64 [R1+0x228], R18 ;  /* 0x0002281201007387 */ /* 0x0003e80000100a00 */
[----:B0-----:R-:W2:Y:S01]  /*a6560*/  LDL.LU.64 R16, [R1+0x80c8] ;  /* 0x0080c80001107983 */ /* 0x001ea20000300a00 */
[----:B------:R-:W-:-:S02]  /*a6570*/  IMAD.MOV.U32 R14, RZ, RZ, R20 ;  /* 0x000000ffff0e7224 */ /* 0x000fc400078e0014 */
[----:B------:R-:W-:Y:S01]  /*a6580*/  IMAD.MOV.U32 R15, RZ, RZ, R21 ;  /* 0x000000ffff0f7224 */ /* 0x000fe200078e0015 */
[----:B------:R-:W3:Y:S04]  /*a6590*/  LDL.LU.64 R22, [R1+0x80c0] ;  /* 0x0080c00001167983 */ /* 0x000ee80000300a00 */
[----:B------:R-:W4:Y:S04]  /*a65a0*/  LDL.LU.64 R20, [R1+0x80b8] ;  /* 0x0080b80001147983 */ /* 0x000f280000300a00 */
[----:B------:R-:W-:Y:S04]  /*a65b0*/  STL [R1+0x7f80], R14 ;  /* 0x007f800e01007387 */ /* 0x000fe80000100800 */
[----:B------:R-:W-:Y:S04]  /*a65c0*/  STL [R1+0x7f7c], R15 ;  /* 0x007f7c0f01007387 */ /* 0x000fe80000100800 */
[----:B------:R-:W-:Y:S01]  /*a65d0*/  STL.64 [R1+0x8090], R12 ;  /* 0x0080900c01007387 */ /* 0x000fe20000100a00 */
[----:B--2---:R-:W-:Y:S03]  /*a65e0*/  HMMA.16816.F32.BF16 R8, R4, R16, R8 ;  /* 0x000000100408723c */ /* 0x004fe60000041808 */
[----:B------:R-:W2:Y:S01]  /*a65f0*/  LDL.LU R16, [R1+0x60] ;  /* 0x0000600001107983 */ /* 0x000ea20000300800 */
[----:B------:R-:W-:-:S15]  /*a6600*/  IMAD.MOV.U32 R29, RZ, RZ, R17 ;  /* 0x000000ffff1d7224 */ /* 0x000fde00078e0011 */
[----:B------:R-:W-:Y:S04]  /*a6610*/  STL.64 [R1+0x210], R8 ;  /* 0x0002100801007387 */ /* 0x000fe80000100a00 */
[----:B------:R-:W-:Y:S04]  /*a6620*/  STL.64 [R1+0x218], R10 ;  /* 0x0002180a01007387 */ /* 0x000fe80000100a00 */
[----:B------:R-:W2:Y:S04]  /*a6630*/  LDL.LU R17, [R1+0x64] ;  /* 0x0000640001117983 */ /* 0x000ea80000300800 */
[----:B-1----:R-:W2:Y:S04]  /*a6640*/  LDL.LU R18, [R1+0x68] ;  /* 0x0000680001127983 */ /* 0x002ea80000300800 */
[----:B------:R-:W2:Y:S01]  /*a6650*/  LDL.LU R19, [R1+0x6c] ;  /* 0x00006c0001137983 */ /* 0x000ea20000300800 */
[----:B----4-:R-:W-:-:S02]  /*a6660*/  IMAD.MOV.U32 R24, RZ, RZ, R20 ;  /* 0x000000ffff187224 */ /* 0x010fc400078e0014 */
[----:B------:R-:W-:Y:S01]  /*a6670*/  IMAD.MOV.U32 R25, RZ, RZ, R21 ;  /* 0x000000ffff197224 */ /* 0x000fe200078e0015 */
[----:B--2---:R-:W-:Y:S04]  /*a6680*/  STL.64 [R1+0x7fd0], R18 ;  /* 0x007fd01201007387 */ /* 0x004fe80000100a00 */
[----:B------:R0:W-:Y:S04]  /*a6690*/  STL.64 [R1+0x7fc8], R16 ;  /* 0x007fc81001007387 */ /* 0x0001e80000100a00 */
        /* <DEDUP_REMOVED lines=25> */
[----:B------:R-:W-:-:S05]  /*a6830*/  IMAD.MOV.U32 R9, RZ, RZ, R22 ;  /* 0x000000ffff097224 */ /* 0x000fca00078e0016 */
[----:B------:R0:W-:Y:S04]  /*a6840*/  STL.64 [R1+0x8048], R8 ;  /* 0x0080480801007387 */ /* 0x0001e80000100a00 */
[----:B0-----:R-:W2:Y:S04]  /*a6850*/  LDL.64 R8, [R1+0x190] ;  /* 0x0001900001087983 */ /* 0x001ea80000100a00 */
[----:B--2---:R0:W-:Y:S04]  /*a6860*/  STL.64 [R1+0x8060], R8 ;  /* 0x0080600801007387 */ /* 0x0041e80000100a00 */
[----:B0-----:R-:W2:Y:S04]  /*a6870*/  LDL.LU.64 R8, [R1+0x1a0] ;  /* 0x0001a00001087983 */ /* 0x001ea80000300a00 */
[----:B--2---:R-:W-:Y:S04]  /*a6880*/  STL.64 [R1+0x8078], R8 ;  /* 0x0080780801007387 */ /* 0x004fe80000100a00 */
[----:B------:R-:W-:Y:S04]  /*a6890*/  STL.64 [R1+0x8020], R26 ;  /* 0x0080201a01007387 */ /* 0x000fe80000100a00 */
[----:B------:R0:W-:Y:S04]  /*a68a0*/  STL.64 [R1+0x8018], R24 ;  /* 0x0080181801007387 */ /* 0x0001e80000100a00 */
[----:B0-----:R-:W2:Y:S01]  /*a68b0*/  LDL.LU.64 R24, [R1+0x170] ;  /* 0x0001700001187983 */ /* 0x001ea20000300a00 */
[----:B----4-:R-:W-:-:S02]  /*a68c0*/  IMAD.MOV.U32 R8, RZ, RZ, R21 ;  /* 0x000000ffff087224 */ /* 0x010fc400078e0015 */
[----:B------:R-:W-:Y:S01]  /*a68d0*/  IMAD.MOV.U32 R9, RZ, RZ, R20 ;  /* 0x000000ffff097224 */ /* 0x000fe200078e0014 */
[----:B--2---:R0:W-:Y:S04]  /*a68e0*/  STL.64 [R1+0x8040], R24 ;  /* 0x0080401801007387 */ /* 0x0041e80000100a00 */
[----:B0-----:R-:W2:Y:S04]  /*a68f0*/  LDL.LU R24, [R1+0x1130] ;  /* 0x0011300001187983 */ /* 0x001ea80000300800 */
[----:B------:R-:W2:Y:S04]  /*a6900*/  LDL.LU R25, [R1+0x1134] ;  /* 0x0011340001197983 */ /* 0x000ea80000300800 */
[----:B------:R-:W3:Y:S04]  /*a6910*/  LDL.LU R26, [R1+0x1138] ;  /* 0x00113800011a7983 */ /* 0x000ee80000300800 */
[----:B------:R-:W3:Y:S04]  /*a6920*/  LDL.LU R27, [R1+0x113c] ;  /* 0x00113c00011b7983 */ /* 0x000ee80000300800 */
[----:B------:R0:W-:Y:S04]  /*a6930*/  STL.64 [R1+0x8098], R8 ;  /* 0x0080980801007387 */ /* 0x0001e80000100a00 */
[----:B0-----:R-:W4:Y:S04]  /*a6940*/  LDL.LU R8, [R1+0x200] ;  /* 0x0002000001087983 */ /* 0x001f280000300800 */
        /* <DEDUP_REMOVED lines=37> */
[----:B------:R-:W-:Y:S04]  /*a6ba0*/  STL [R1+0x7f84], R29 ;  /* 0x007f841d01007387 */ /* 0x000fe80000100800 */
[----:B------:R0:W-:Y:S04]  /*a6bb0*/  STL.64 [R1+0x200], R8 ;  /* 0x0002000801007387 */ /* 0x0001e80000100a00 */
[----:B------:R1:W-:Y:S04]  /*a6bc0*/  STL.64 [R1+0x208], R10 ;  /* 0x0002080a01007387 */ /* 0x0003e80000100a00 */
[----:B0-----:R-:W1:Y:S01]  /*a6bd0*/  LDL.LU.64 R8, [R1+0x8098] ;  /* 0x0080980001087983 */ /* 0x001e620000300a00 */
[----:B------:R-:W-:-:S03]  /*a6be0*/  IMAD.MOV.U32 R15, RZ, RZ, R12 ;  /* 0x000000ffff0f7224 */ /* 0x000fc600078e000c */
[----:B------:R-:W4:Y:S04]  /*a6bf0*/  LDL.LU.64 R12, [R1+0x8090] ;  /* 0x00809000010c7983 */ /* 0x000f280000300a00 */
[----:B------:R-:W-:Y:S01]  /*a6c00*/  STL [R1+0x7f88], R15 ;  /* 0x007f880f01007387 */ /* 0x000fe20000100800 */
[----:B-1----:R-:W-:Y:S03]  /*a6c10*/  HMMA.16816.F32.BF16 R8, R4, R8, R24 ;  /* 0x000000080408723c */ /* 0x002fe60000041818 */
        /* <DEDUP_REMOVED lines=23> */
[----:B----4-:R0:W-:Y:S04]  /*a6d90*/  STL.64 [R1+0x7f98], R12 ;  /* 0x007f980c01007387 */ /* 0x0101e80000100a00 */
[----:B0-----:R-:W4:Y:S04]  /*a6da0*/  LDL.LU R12, [R1+0x50] ;  /* 0x00005000010c7983 */ /* 0x001f280000300800 */
[----:B------:R-:W4:Y:S04]  /*a6db0*/  LDL.LU R13, [R1+0x54] ;  /* 0x00005400010d7983 */ /* 0x000f280000300800 */
[----:B------:R-:W4:Y:S04]  /*a6dc0*/  LDL.LU R14, [R1+0x58] ;  /* 0x00005800010e7983 */ /* 0x000f280000300800 */
[----:B------:R-:W4:Y:S01]  /*a6dd0*/  LDL.LU R15, [R1+0x5c] ;  /* 0x00005c00010f7983 */ /* 0x000f220000300800 */
[----:B--2---:R-:W-:Y:S03]  /*a6de0*/  HMMA.16816.F32.BF16 R8, R4, R8, R24 ;  /* 0x000000080408723c */ /* 0x004fe60000041818 */
[----:B------:R-:W2:-:S15]  /*a6df0*/  LDL.LU.64 R24, [R1+0x8040] ;  /* 0x0080400001187983 */ /* 0x000e9e0000300a00 */
[----:B------:R-:W-:Y:S01]  /*a6e00*/  NOP ;  /* 0x0000000000007918 */ /* 0x000fe20000000000 */
        /* <DEDUP_REMOVED lines=8> */
[----:B0-----:R-:W3:Y:S01]  /*a6e90*/  LDL.LU.64 R8, [R1+0x8028] ;  /* 0x0080280001087983 */ /* 0x001ee20000300a00 */
[----:B-1----:R-:W-:Y:S02]  /*a6ea0*/  IMAD.MOV.U32 R11, RZ, RZ, R24 ;  /* 0x000000ffff0b7224 */ /* 0x002fe400078e0018 */
[----:B------:R-:W-:Y:S01]  /*a6eb0*/  IMAD.MOV.U32 R10, RZ, RZ, R25 ;  /* 0x000000ffff0a7224 */ /* 0x000fe200078e0019 */
[----:B------:R-:W2:Y:S04]  /*a6ec0*/  LDL.LU.64 R26, [R1+0x8020] ;  /* 0x00802000011a7983 */ /* 0x000ea80000300a00 */
[----:B------:R-:W2:Y:S01]  /*a6ed0*/  LDL.LU.64 R24, [R1+0x8018] ;  /* 0x0080180001187983 */ /* 0x000ea20000300a00 */
[----:B---3--:R-:W-:Y:S03]  /*a6ee0*/  HMMA.16816.F32.BF16 R4, R4, R8, R20 ;  /* 0x000000080404723c */ /* 0x008fe60000041814 */
[----:B------:R-:W3:Y:S04]  /*a6ef0*/  LDL.LU.64 R22, [R1+0x8010] ;  /* 0x0080100001167983 */ /* 0x000ee80000300a00 */
[----:B------:R-:W3:-:S12]  /*a6f00*/  LDL.LU.64 R20, [R1+0x8008] ;  /* 0x0080080001147983 */ /* 0x000ed80000300a00 */
[----:B------:R2:W-:Y:S04]  /*a6f10*/  STL.64 [R1+0xa0], R4 ;  /* 0x0000a00401007387 */ /* 0x0005e80000100a00 */
[----:B------:R-:W-:Y:S01]  /*a6f20*/  STL.64 [R1+0xa8], R6 ;  /* 0x0000a80601007387 */ /* 0x000fe20000100a00 */
[----:B--2---:R-:W-:Y:S02]  /*a6f30*/  IMAD.MOV.U32 R4, RZ, RZ, R27 ;  /* 0x000000ffff047224 */ /* 0x004fe400078e001b */
[----:B------:R-:W-:-:S05]  /*a6f40*/  IMAD.MOV.U32 R5, RZ, RZ, R26 ;  /* 0x000000ffff057224 */ /* 0x000fca00078e001a */
[----:B------:R0:W-:Y:S04]  /*a6f50*/  STL.64 [R1+0x7f90], R4 ;  /* 0x007f900401007387 */ /* 0x0001e80000100a00 */
[----:B0-----:R-:W2:Y:S04]  /*a6f60*/  LDL.LU R4, [R1+0x40] ;  /* 0x0000400001047983 */ /* 0x001ea80000300800 */
[----:B------:R-:W2:Y:S04]  /*a6f70*/  LDL.LU R5, [R1+0x44] ;  /* 0x0000440001057983 */ /* 0x000ea80000300800 */
[----:B------:R-:W2:Y:S04]  /*a6f80*/  LDL.LU R6, [R1+0x48] ;  /* 0x0000480001067983 */ /* 0x000ea80000300800 */
[----:B------:R-:W2:Y:S04]  /*a6f90*/  LDL.LU R7, [R1+0x4c] ;  /* 0x00004c0001077983 */ /* 0x000ea80000300800 */
        /* <DEDUP_REMOVED lines=19> */
[----:B------:R-:W3:Y:S02]  /*a70d0*/  LDL.LU.64 R24, [R1+0x7fb8] ;  /* 0x007fb80001187983 */ /* 0x000ee40000300a00 */
[----:B---3--:R-:W-:-:S15]  /*a70e0*/  HMMA.16816.F32.BF16 R16, R20, R24, R16 ;  /* 0x000000181410723c */ /* 0x008fde0000041810 */
[----:B------:R-:W-:-:S04]  /*a70f0*/  NOP ;  /* 0x0000000000007918 */ /* 0x000fc80000000000 */
[----:B------:R-:W-:Y:S04]  /*a7100*/  STL.64 [R1+0x60], R16 ;  /* 0x0000601001007387 */ /* 0x000fe80000100a00 */
[----:B------:R0:W-:Y:S04]  /*a7110*/  STL.64 [R1+0x68], R18 ;  /* 0x0000681201007387 */ /* 0x0001e80000100a00 */
[----:B0-----:R-:W3:Y:S04]  /*a7120*/  LDL.LU.64 R18, [R1+0x7fb0] ;  /* 0x007fb00001127983 */ /* 0x001ee80000300a00 */
[----:B------:R-:W4:Y:S02]  /*a7130*/  LDL.LU.64 R16, [R1+0x7fa8] ;  /* 0x007fa80001107983 */ /* 0x000f240000300a00 */
[----:B----4-:R-:W-:-:S15]  /*a7140*/  HMMA.16816.F32.BF16 R12, R20, R16, R12 ;  /* 0x00000010140c723c */ /* 0x010fde000004180c */
[----:B------:R-:W-:-:S04]  /*a7150*/  NOP ;  /* 0x0000000000007918 */ /* 0x000fc80000000000 */
[----:B------:R-:W-:Y:S04]  /*a7160*/  STL.64 [R1+0x50], R12 ;  /* 0x0000500c01007387 */ /* 0x000fe80000100a00 */
[----:B------:R0:W-:Y:S04]  /*a7170*/  STL.64 [R1+0x58], R14 ;  /* 0x0000580e01007387 */ /* 0x0001e80000100a00 */
[----:B0-----:R-:W4:Y:S04]  /*a7180*/  LDL.LU.64 R14, [R1+0x7fa0] ;  /* 0x007fa000010e7983 */ /* 0x001f280000300a00 */
[----:B------:R-:W2:Y:S04]  /*a7190*/  LDL.LU.64 R12, [R1+0x7f98] ;  /* 0x007f9800010c7983 */ /* 0x000ea80000300a00 */
[----:B---3--:R-:W-:Y:S01]  /*a71a0*/  STL.64 [R1+0x7e80], R18 ;  /* 0x007e801201007387 */ /* 0x008fe20000100a00 */
[----:B------:R-:W-:Y:S01]  /*a71b0*/  IMAD.MOV.U32 R16, RZ, RZ, R28 ;  /* 0x000000ffff107224 */ /* 0x000fe200078e001c */
[----:B--2---:R-:W-:-:S15]  /*a71c0*/  HMMA.16816.F32.BF16 R4, R20, R12, R4 ;  /* 0x0000000c1404723c */ /* 0x004fde0000041804 */
[----:B------:R-:W-:-:S04]  /*a71d0*/  NOP ;  /* 0x0000000000007918 */ /* 0x000fc80000000000 */
[----:B------:R-:W-:Y:S01]  /*a71e0*/  IMAD.MOV.U32 R28, RZ, RZ, R5 ;  /* 0x000000ffff1c7224 */ /* 0x000fe200078e0005 */
[----:B------:R0:W-:Y:S04]  /*a71f0*/  STL [R1+0x40], R4 ;  /* 0x0000400401007387 */ /* 0x0001e80000100800 */
[----:B0-----:R-:W2:Y:S01]  /*a7200*/  LDL.LU.64 R4, [R1+0x7f90] ;  /* 0x007f900001047983 */ /* 0x001ea20000300a00 */
[----:B------:R-:W-:Y:S02]  /*a7210*/  IMAD.MOV.U32 R17, RZ, RZ, R3 ;  /* 0x000000ffff117224 */ /* 0x000fe400078e0003 */
[----:B------:R-:W-:Y:S02]  /*a7220*/  IMAD.MOV.U32 R18, RZ, RZ, R2 ;  /* 0x000000ffff127224 */ /* 0x000fe400078e0002 */
[----:B------:R-:W-:-:S02]  /*a7230*/  IMAD.MOV.U32 R19, RZ, RZ, R0 ;  /* 0x000000ffff137224 */ /* 0x000fc400078e0000 */
[----:B------:R-:W-:Y:S02]  /*a7240*/  IMAD.MOV.U32 R25, RZ, RZ, R6 ;  /* 0x000000ffff197224 */ /* 0x000fe400078e0006 */
[----:B------:R-:W-:-:S03]  /*a7250*/  IMAD.MOV.U32 R24, RZ, RZ, R7 ;  /* 0x000000ffff187224 */ /* 0x000fc600078e0007 */
[----:B------:R-:W-:Y:S04]  /*a7260*/  STL [R1+0x6d14], R25 ;  /* 0x006d141901007387 */ /* 0x000fe80000100800 */
[----:B------:R-:W-:Y:S04]  /*a7270*/  STL.64 [R1+0x7e98], R26 ;  /* 0x007e981a01007387 */ /* 0x000fe80000100a00 */
[----:B------:R0:W-:Y:S04]  /*a7280*/  STL [R1+0x7e90], R24 ;  /* 0x007e901801007387 */ /* 0x0001e80000100800 */
[----:B------:R-:W-:Y:S01]  /*a7290*/  STL [R1+0x6d10], R28 ;  /* 0x006d101c01007387 */ /* 0x000fe20000100800 */
[----:B--2---:R-:W-:Y:S01]  /*a72a0*/  HMMA.16816.F32.BF16 R4, R20, R4, R16 ;  /* 0x000000041404723c */ /* 0x004fe20000041810 */
[----:B------:R-:W-:-:S02]  /*a72b0*/  IMAD.MOV.U32 R16, RZ, RZ, R11 ;  /* 0x000000ffff107224 */ /* 0x000fc400078e000b */
[----:B------:R-:W-:-:S05]  /*a72c0*/  IMAD.MOV.U32 R17, RZ, RZ, R10 ;  /* 0x000000ffff117224 */ /* 0x000fca00078e000a */
[----:B------:R4:W-:Y:S04]  /*a72d0*/  STL.64 [R1+0x7ee8], R16 ;  /* 0x007ee81001007387 */ /* 0x0009e80000100a00 */
[----:B0-----:R-:W2:Y:S04]  /*a72e0*/  LDL.LU R24, [R1+0x1040] ;  /* 0x0010400001187983 */ /* 0x001ea80000300800 */
[----:B------:R-:W2:Y:S04]  /*a72f0*/  LDL.LU R25, [R1+0x1044] ;  /* 0x0010440001197983 */ /* 0x000ea80000300800 */
[----:B------:R-:W3:Y:S04]  /*a7300*/  LDL.LU R26, [R1+0x1048] ;  /* 0x00104800011a7983 */ /* 0x000ee80000300800 */
[----:B------:R-:W3:Y:S04]  /*a7310*/  LDL.LU R27, [R1+0x104c] ;  /* 0x00104c00011b7983 */ /* 0x000ee80000300800 */
[----:B---3--:R-:W-:Y:S04]  /*a7320*/  STL.64 [R1+0x7ef8], R26 ;  /* 0x007ef81a01007387 */ /* 0x008fe80000100a00 */
[----:B--2---:R-:W-:Y:S04]  /*a7330*/  STL.64 [R1+0x7ef0], R24 ;  /* 0x007ef01801007387 */ /* 0x004fe80000100a00 */
[----:B------:R-:W2:Y:S04]  /*a7340*/  LDL.LU R8, [R1+0x1050] ;  /* 0x0010500001087983 */ /* 0x000ea80000300800 */
[----:B------:R-:W2:Y:S04]  /*a7350*/  LDL.LU R9, [R1+0x1054] ;  /* 0x0010540001097983 */ /* 0x000ea80000300800 */
[----:B------:R-:W3:Y:S04]  /*a7360*/  LDL.LU R10, [R1+0x1058] ;  /* 0x00105800010a7983 */ /* 0x000ee80000300800 */
[----:B------:R-:W3:Y:S01]  /*a7370*/  LDL.LU R11, [R1+0x105c] ;  /* 0x00105c00010b7983 */ /* 0x000ee20000300800 */
[----:B----4-:R-:W-:-:S03]  /*a7380*/  IMAD.MOV.U32 R17, RZ, RZ, R15 ;  /* 0x000000ffff117224 */ /* 0x010fc600078e000f */
[----:B---3--:R-:W-:Y:S04]  /*a7390*/  STL.64 [R1+0x7f08], R10 ;  /* 0x007f080a01007387 */ /* 0x008fe80000100a00 */
[----:B--2---:R0:W-:Y:S04]  /*a73a0*/  STL.64 [R1+0x7f00], R8 ;  /* 0x007f000801007387 */ /* 0x0041e80000100a00 */
[----:B------:R-:W2:Y:S04]  /*a73b0*/  LDL.LU R16, [R1+0x190] ;  /* 0x0001900001107983 */ /* 0x000ea80000300800 */
[----:B------:R-:W3:Y:S01]  /*a73c0*/  LDL.LU R15, [R1+0x7f88] ;  /* 0x007f8800010f7983 */ /* 0x000ee20000300800 */
[----:B0-----:R-:W-:-:S02]  /*a73d0*/  IMAD.MOV.U32 R8, RZ, RZ, R29 ;  /* 0x000000ffff087224 */ /* 0x001fc400078e001d */
[----:B------:R-:W-:Y:S01]  /*a73e0*/  IMAD.MOV.U32 R9, RZ, RZ, R14 ;  /* 0x000000ffff097224 */ /* 0x000fe200078e000e */
[----:B--2---:R-:W-:Y:S04]  /*a73f0*/  STL.64 [R1+0x7f10], R16 ;  /* 0x007f101001007387 */ /* 0x004fe80000100a00 */
[----:B------:R-:W2:Y:S04]  /*a7400*/  LDL.LU R29, [R1+0x7f84] ;  /* 0x007f8400011d7983 */ /* 0x000ea80000300800 */
[----:B------:R-:W4:Y:S04]  /*a7410*/  LDL.LU R14, [R1+0x7f80] ;  /* 0x007f8000010e7983 */ /* 0x000f280000300800 */
[----:B------:R0:W-:Y:S04]  /*a7420*/  STL.64 [R1+0x7f18], R8 ;  /* 0x007f180801007387 */ /* 0x0001e80000100a00 */
[----:B0-----:R-:W2:Y:S04]  /*a7430*/  LDL.LU R8, [R1+0x1090] ;  /* 0x0010900001087983 */ /* 0x001ea80000300800 */
[----:B------:R-:W2:Y:S04]  /*a7440*/  LDL.LU R9, [R1+0x1094] ;  /* 0x0010940001097983 */ /* 0x000ea80000300800 */
[----:B------:R-:W2:Y:S04]  /*a7450*/  LDL.LU R10, [R1+0x1098] ;  /* 0x00109800010a7983 */ /* 0x000ea80000300800 */
[----:B------:R-:W2:Y:S04]  /*a7460*/  LDL.LU R11, [R1+0x109c] ;  /* 0x00109c00010b7983 */ /* 0x000ea80000300800 */
[----:B--2---:R-:W-:Y:S04]  /*a7470*/  STL.64 [R1+0x7f28], R10 ;  /* 0x007f280a01007387 */ /* 0x004fe80000100a00 */
[----:B------:R3:W-:Y:S02]  /*a7480*/  STL.64 [R1+0x7f20], R8 ;  /* 0x007f200801007387 */ /* 0x0007e40000100a00 */
[----:B---3--:R-:W-:-:S02]  /*a7490*/  IMAD.MOV.U32 R8, RZ, RZ, R15 ;  /* 0x000000ffff087224 */ /* 0x008fc400078e000f */
[----:B------:R-:W2:Y:S04]  /*a74a0*/  LDL.LU R15, [R1+0x7f7c] ;  /* 0x007f7c00010f7983 */ /* 0x000ea80000300800 */
[----:B------:R-:W3:Y:S04]  /*a74b0*/  LDL.LU R9, [R1+0x1c4] ;  /* 0x0001c40001097983 */ /* 0x000ee80000300800 */
[----:B---3--:R0:W-:Y:S04]  /*a74c0*/  STL.64 [R1+0x7f40], R8 ;  /* 0x007f400801007387 */ /* 0x0081e80000100a00 */
[----:B0-----:R-:W3:Y:S01]  /*a74d0*/  LDL.LU R8, [R1+0x1d0] ;  /* 0x0001d00001087983 */ /* 0x001ee20000300800 */
[----:B------:R-:W-:-:S03]  /*a74e0*/  IMAD.MOV.U32 R9, RZ, RZ, R29 ;  /* 0x000000ffff097224 */ /* 0x000fc600078e001d */
[----:B------:R-:W2:Y:S04]  /*a74f0*/  LDL.LU R29, [R1+0x7f78] ;  /* 0x007f7800011d7983 */ /* 0x000ea80000300800 */
[----:B---3--:R4:W-:Y:S02]  /*a7500*/  STL.64 [R1+0x7f58], R8 ;  /* 0x007f580801007387 */ /* 0x0089e40000100a00 */
[----:B----4-:R-:W-:Y:S02]  /*a7510*/  IMAD.MOV.U32 R8, RZ, RZ, R14 ;  /* 0x000000ffff087224 */ /* 0x010fe400078e000e */
[----:B--2---:R-:W-:Y:S01]  /*a7520*/  IMAD.MOV.U32 R9, RZ, RZ, R15 ;  /* 0x000000ffff097224 */ /* 0x004fe200078e000f */
[----:B------:R-:W2:Y:S04]  /*a7530*/  LDL.LU R14, [R1+0x7f74] ;  /* 0x007f7400010e7983 */ /* 0x000ea80000300800 */
[----:B------:R-:W2:Y:S04]  /*a7540*/  LDL.LU R15, [R1+0x7f70] ;  /* 0x007f7000010f7983 */ /* 0x000ea80000300800 */
        /* <DEDUP_REMOVED lines=16> */
[----:B------:R-:W-:-:S02]  /*a7650*/  IMAD.MOV.U32 R3, RZ, RZ, R4 ;  /* 0x000000ffff037224 */ /* 0x000fc400078e0004 */
[----:B------:R-:W-:Y:S02]  /*a7660*/  IMAD.MOV.U32 R12, RZ, RZ, R5 ;  /* 0x000000ffff0c7224 */ /* 0x000fe400078e0005 */
[----:B------:R-:W-:Y:S02]  /*a7670*/  IMAD.MOV.U32 R2, RZ, RZ, R6 ;  /* 0x000000ffff027224 */ /* 0x000fe400078e0006 */
[----:B------:R-:W-:Y:S02]  /*a7680*/  IMAD.MOV.U32 R0, RZ, RZ, R7 ;  /* 0x000000ffff007224 */ /* 0x000fe400078e0007 */
[----:B------:R-:W0:Y:S04]  /*a7690*/  LDSM.16.MT88.4 R4, [R29+UR5+0x14080] ;  /* 0x014080051d04783b */ /* 0x000e280008004200 */
[----:B----4-:R-:W-:Y:S04]  /*a76a0*/  STL.64 [R1+0x7f68], R18 ;  /* 0x007f681201007387 */ /* 0x010fe80000100a00 */
[----:B---3--:R1:W-:Y:S04]  /*a76b0*/  STL.64 [R1+0x7f60], R16 ;  /* 0x007f601001007387 */ /* 0x0083e80000100a00 */
[----:B-1----:R-:W3:Y:S04]  /*a76c0*/  LDL.LU R16, [R1+0x10c0] ;  /* 0x0010c00001107983 */ /* 0x002ee80000300800 */
[----:B------:R-:W3:Y:S04]  /*a76d0*/  LDL.LU R17, [R1+0x10c4] ;  /* 0x0010c40001117983 */ /* 0x000ee80000300800 */
[----:B------:R-:W3:Y:S04]  /*a76e0*/  LDL.LU R18, [R1+0x10c8] ;  /* 0x0010c80001127983 */ /* 0x000ee80000300800 */
[----:B------:R-:W3:Y:S04]  /*a76f0*/  LDL.LU R19, [R1+0x10cc] ;  /* 0x0010cc0001137983 */ /* 0x000ee80000300800 */
[----:B------:R-:W4:Y:S04]  /*a7700*/  LDL.LU R24, [R1+0x1060] ;  /* 0x0010600001187983 */ /* 0x000f280000300800 */
[----:B------:R-:W4:Y:S04]  /*a7710*/  LDL.LU R25, [R1+0x1064] ;  /* 0x0010640001197983 */ /* 0x000f280000300800 */
[----:B------:R-:W4:Y:S04]  /*a7720*/  LDL.LU R26, [R1+0x1068] ;  /* 0x00106800011a7983 */ /* 0x000f280000300800 */
[----:B------:R-:W4:Y:S04]  /*a7730*/  LDL.LU R27, [R1+0x106c] ;  /* 0x00106c00011b7983 */ /* 0x000f280000300800 */
[----:B------:R1:W-:Y:S04]  /*a7740*/  STL [R1+0x7618], R12 ;  /* 0x0076180c01007387 */ /* 0x0003e80000100800 */
[----:B--2---:R-:W-:Y:S04]  /*a7750*/  STL.64 [R1+0x7e88], R14 ;  /* 0x007e880e01007387 */ /* 0x004fe80000100a00 */
[----:B-1----:R-:W2:Y:S04]  /*a7760*/  LDL.LU R12, [R1+0x180] ;  /* 0x00018000010c7983 */ /* 0x002ea80000300800 */
[----:B------:R-:W2:Y:S04]  /*a7770*/  LDL.LU R13, [R1+0x184] ;  /* 0x00018400010d7983 */ /* 0x000ea80000300800 */
[----:B------:R-:W-:Y:S04]  /*a7780*/  STL [R1+0x6ef0], R0 ;  /* 0x006ef00001007387 */ /* 0x000fe80000100800 */
[----:B------:R-:W-:Y:S04]  /*a7790*/  STL [R1+0x6eec], R2 ;  /* 0x006eec0201007387 */ /* 0x000fe80000100800 */
[----:B------:R-:W-:Y:S04]  /*a77a0*/  STL [R1+0x6ee8], R3 ;  /* 0x006ee80301007387 */ /* 0x000fe80000100800 */
[----:B0-----:R-:W-:Y:S04]  /*a77b0*/  STL.64 [R1+0x7d80], R6 ;  /* 0x007d800601007387 */ /* 0x001fe80000100a00 */
[----:B------:R0:W-:Y:S04]  /*a77c0*/  STL.64 [R1+0x7d78], R4 ;  /* 0x007d780401007387 */ /* 0x0001e80000100a00 */
[----:B0-----:R-:W2:Y:S04]  /*a77d0*/  LDL.LU.64 R4, [R1+0x1b0] ;  /* 0x0001b00001047983 */ /* 0x001ea80000300a00 */
[----:B------:R-:W2:Y:S01]  /*a77e0*/  LDL.64 R6, [R1+0x1b8] ;  /* 0x0001b80001067983 */ /* 0x000ea20000100a00 */
        /* <DEDUP_REMOVED lines=25> */
[----:B------:R-:W2:Y:S04]  /*a7980*/  LDL.LU R4, [R1+0x860] ;  /* 0x0008600001047983 */ /* 0x000ea80000300800 */
[----:B------:R-:W2:Y:S04]  /*a7990*/  LDL.LU R5, [R1+0x864] ;  /* 0x0008640001057983 */ /* 0x000ea80000300800 */
[----:B0-----:R-:W2:Y:S04]  /*a79a0*/  LDL.LU R6, [R1+0x868] ;  /* 0x0008680001067983 */ /* 0x001ea80000300800 */
[----:B------:R-:W2:Y:S04]  /*a79b0*/  LDL.LU R7, [R1+0x86c] ;  /* 0x00086c0001077983 */ /* 0x000ea80000300800 */
[----:B--2---:R0:W-:Y:S04]  /*a79c0*/  STL.64 [R1+0x7eb0], R6 ;  /* 0x007eb00601007387 */ /* 0x0041e80000100a00 */
[----:B------:R1:W-:Y:S04]  /*a79d0*/  STL.64 [R1+0x7ea8], R4 ;  /* 0x007ea80401007387 */ /* 0x0003e80000100a00 */
[----:B0-----:R-:W2:Y:S01]  /*a79e0*/  LDL.64 R6, [R1+0x28] ;  /* 0x0000280001067983 */ /* 0x001ea20000100a00 */
[C---:B---3--:R-:W-:Y:S03]  /*a79f0*/  HMMA.16816.F32.BF16 R8, R20.reuse, R8, R16 ;  /* 0x000000081408723c */ /* 0x048fe60000041810 */
[----:B--2---:R0:W-:Y:S04]  /*a7a00*/  STL.64 [R1+0x7ed8], R6 ;  /* 0x007ed80601007387 */ /* 0x0041e80000100a00 */
[----:B-1----:R-:W2:Y:S04]  /*a7a10*/  LDL.LU R4, [R1+0x880] ;  /* 0x0008800001047983 */ /* 0x002ea80000300800 */
[----:B------:R-:W2:Y:S04]  /*a7a20*/  LDL.LU R5, [R1+0x884] ;  /* 0x0008840001057983 */ /* 0x000ea80000300800 */
[----:B0-----:R-:W2:Y:S04]  /*a7a30*/  LDL.LU R6, [R1+0x888] ;  /* 0x0008880001067983 */ /* 0x001ea80000300800 */
[----:B------:R-:W2:Y:S04]  /*a7a40*/  LDL.LU R7, [R1+0x88c] ;  /* 0x00088c0001077983 */ /* 0x000ea80000300800 */
[----:B------:R-:W4:Y:S04]  /*a7a50*/  LDL.LU.64 R16, [R1+0x7f10] ;  /* 0x007f100001107983 */ /* 0x000f280000300a00 */
[----:B------:R-:W-:Y:S04]  /*a7a60*/  STL.64 [R1+0x1700], R8 ;  /* 0x0017000801007387 */ /* 0x000fe80000100a00 */
[----:B------:R0:W-:Y:S04]  /*a7a70*/  STL.64 [R1+0x1708], R10 ;  /* 0x0017080a01007387 */ /* 0x0001e80000100a00 */
[----:B0-----:R-:W3:Y:S04]  /*a7a80*/  LDL.LU.64 R10, [R1+0x7f08] ;  /* 0x007f0800010a7983 */ /* 0x001ee80000300a00 */
[----:B------:R-:W3:Y:S01]  /*a7a90*/  LDL.LU.64 R8, [R1+0x7f00] ;  /* 0x007f000001087983 */ /* 0x000ee20000300a00 */
[----:B----4-:R-:W-:Y:S03]  /*a7aa0*/  HMMA.16816.F32.BF16 R16, R20, R16, R24 ;  /* 0x000000101410723c */ /* 0x010fe60000041818 */
[----:B------:R-:W4:Y:S04]  /*a7ab0*/  LDL.LU.64 R26, [R1+0x7ef8] ;  /* 0x007ef800011a7983 */ /* 0x000f280000300a00 */
[----:B------:R-:W4:-:S12]  /*a7ac0*/  LDL.LU.64 R24, [R1+0x7ef0] ;  /* 0x007ef00001187983 */ /* 0x000f180000300a00 */
[----:B------:R0:W-:Y:S04]  /*a7ad0*/  STL.64 [R1+0x16f0], R16 ;  /* 0x0016f01001007387 */ /* 0x0001e80000100a00 */
[----:B------:R-:W-:Y:S04]  /*a7ae0*/  STL.64 [R1+0x16f8], R18 ;  /* 0x0016f81201007387 */ /* 0x000fe80000100a00 */
[----:B0-----:R-:W4:Y:S01]  /*a7af0*/  LDL.LU.64 R16, [R1+0x7ee8] ;  /* 0x007ee80001107983 */ /* 0x001f220000300a00 */
[----:B---3--:R-:W-:Y:S03]  /*a7b00*/  HMMA.16816.F32.BF16 R12, R20, R12, R8 ;  /* 0x0000000c140c723c */ /* 0x008fe60000041808 */
[----:B------:R-:W2:-:S15]  /*a7b10*/  LDL.LU.64 R8, [R1+0x7ee0] ;  /* 0x007ee00001087983 */ /* 0x000e9e0000300a00 */
[----:B------:R-:W-:Y:S01]  /*a7b20*/  NOP ;  /* 0x0000000000007918 */ /* 0x000fe20000000000 */
[----:B------:R-:W-:Y:S04]  /*a7b30*/  STL.64 [R1+0x16e0], R12 ;  /* 0x0016e00c01007387 */ /* 0x000fe80000100a00 */
[----:B------:R4:W-:Y:S02]  /*a7b40*/  STL.64 [R1+0x16e8], R14 ;  /* 0x0016e80e01007387 */ /* 0x0009e40000100a00 */
[----:B----4-:R-:W-:Y:S02]  /*a7b50*/  HMMA.16816.F32.BF16 R12, R20, R16, R24 ;  /* 0x00000010140c723c */ /* 0x010fe40000041818 */
[----:B------:R-:W3:-:S15]  /*a7b60*/  LDL.LU R24, [R1+0x850] ;  /* 0x0008500001187983 */ /* 0x000ede0000300800 */
[----:B------:R-:W-:Y:S02]  /*a7b70*/  NOP ;  /* 0x0000000000007918 */ /* 0x000fe40000000000 */
[----:B------:R-:W-:Y:S04]  /*a7b80*/  STL.64 [R1+0x10d0], R12 ;  /* 0x0010d00c01007387 */ /* 0x000fe80000100a00 */
[----:B------:R-:W-:Y:S04]  /*a7b90*/  STL.64 [R1+0x10d8], R14 ;  /* 0x0010d80e01007387 */ /* 0x000fe80000100a00 */
        /* <DEDUP_REMOVED lines=10> */
[----:B------:R-:W3:Y:S04]  /*a7c40*/  LDL.64 R14, [R1+0x8] ;  /* 0x00000800010e7983 */ /* 0x000ee80000100a00 */
[----:B------:R-:W4:Y:S04]  /*a7c50*/  LDL.LU R16, [R1+0x840] ;  /* 0x0008400001107983 */ /* 0x000f280000300800 */
[----:B------:R-:W4:Y:S04]  /*a7c60*/  LDL.LU R17, [R1+0x844] ;  /* 0x0008440001117983 */ /* 0x000f280000300800 */
[----:B------:R-:W4:Y:S04]  /*a7c70*/  LDL.LU R18, [R1+0x848] ;  /* 0x0008480001127983 */ /* 0x000f280000300800 */
[----:B------:R-:W4:Y:S04]  /*a7c80*/  LDL.LU R19, [R1+0x84c] ;  /* 0x00084c0001137983 */ /* 0x000f280000300800 */
[----:B------:R-:W2:Y:S04]  /*a7c90*/  LDL.LU.64 R6, [R1+0x7ed8] ;  /* 0x007ed80001067983 */ /* 0x000ea80000300a00 */
[----:B------:R-:W2:Y:S04]  /*a7ca0*/  LDL.LU.64 R10, [R1+0x7ed0] ;  /* 0x007ed000010a7983 */ /* 0x000ea80000300a00 */
[----:B------:R-:W2:Y:S04]  /*a7cb0*/  LDL.LU.64 R8, [R1+0x7ec8] ;  /* 0x007ec80001087983 */ /* 0x000ea80000300a00 */
        /* <DEDUP_REMOVED lines=34> */
[----:B0-----:R-:W3:Y:S01]  /*a7ee0*/  LDL.64 R6, [R1+0x1d8] ;  /* 0x0001d80001067983 */ /* 0x001ee20000100a00 */
[----:B------:R-:W-:Y:S03]  /*a7ef0*/  HMMA.16816.F32.BF16 R24, R8, R14, R24 ;  /* 0x0000000e0818723c */ /* 0x000fe60000041818 */
[----:B---3--:R0:W-:Y:S04]  /*a7f00*/  STL.64 [R1+0x7e20], R6 ;  /* 0x007e200601007387 */ /* 0x0081e80000100a00 */
[----:B0-----:R-:W3:Y:S04]  /*a7f10*/  LDL.64 R6, [R1+0x1e8] ;  /* 0x0001e80001067983 */ /* 0x001ee80000100a00 */
[----:B---3--:R0:W-:Y:S04]  /*a7f20*/  STL.64 [R1+0x7e38], R6 ;  /* 0x007e380601007387 */ /* 0x0081e80000100a00 */
[----:B0-----:R-:W3:Y:S04]  /*a7f30*/  LDL R6, [R1+0x38] ;  /* 0x0000380001067983 */ /* 0x001ee80000100800 */
[----:B------:R-:W3:Y:S04]  /*a7f40*/  LDL R7, [R1+0x3c] ;  /* 0x00003c0001077983 */ /* 0x000ee80000100800 */
[----:B------:R-:W-:Y:S04]  /*a7f50*/  STL.64 [R1+0x1070], R24 ;  /* 0x0010701801007387 */ /* 0x000fe80000100a00 */
[----:B------:R0:W-:Y:S04]  /*a7f60*/  STL.64 [R1+0x1078], R26 ;  /* 0x0010781a01007387 */ /* 0x0001e80000100a00 */
[----:B0-----:R-:W4:Y:S04]  /*a7f70*/  LDL.LU.64 R26, [R1+0x7e98] ;  /* 0x007e9800011a7983 */ /* 0x001f280000300a00 */
[----:B------:R-:W2:Y:S01]  /*a7f80*/  LDL.LU R24, [R1+0x7e90] ;  /* 0x007e900001187983 */ /* 0x000ea20000300800 */
[----:B------:R-:W-:-:S02]  /*a7f90*/  IMAD.MOV.U32 R25, RZ, RZ, R14 ;  /* 0x000000ffff197224 */ /* 0x000fc400078e000e */
[----:B------:R-:W-:Y:S02]  /*a7fa0*/  IMAD.MOV.U32 R13, RZ, RZ, R15 ;  /* 0x000000ffff0d7224 */ /* 0x000fe400078e000f */
[----:B------:R-:W2:Y:S01]  /*a7fb0*/  LDL.LU.64 R14, [R1+0x7e88] ;  /* 0x007e8800010e7983 */ /* 0x000ea20000300a00 */
[----:B----4-:R-:W-:-:S15]  /*a7fc0*/  HMMA.16816.F32.BF16 R16, R8, R26, R16 ;  /* 0x0000001a0810723c */ /* 0x010fde0000041810 */
[----:B------:R-:W-:-:S04]  /*a7fd0*/  NOP ;  /* 0x0000000000007918 */ /* 0x000fc80000000000 */
[----:B------:R-:W-:Y:S04]  /*a7fe0*/  STL.64 [R1+0x1060], R16 ;  /* 0x0010601001007387 */ /* 0x000fe80000100a00 */
[----:B------:R0:W-:Y:S04]  /*a7ff0*/  STL.64 [R1+0x1068], R18 ;  /* 0x0010681201007387 */ /* 0x0001e80000100a00 */
[----:B0-----:R-:W4:Y:S04]  /*a8000*/  LDL.LU.64 R18, [R1+0x7e80] ;  /* 0x007e800001127983 */ /* 0x001f280000300a00 */
[----:B------:R-:W-:Y:S04]  /*a8010*/  STL.64 [R1+0x7e00], R26 ;  /* 0x007e001a01007387 */ /* 0x000fe80000100a00 */
[----:B--2---:R0:W-:Y:S04]  /*a8020*/  STL.64 [R1+0x7df8], R24 ;  /* 0x007df81801007387 */ /* 0x0041e80000100a00 */
[----:B0-----:R-:W2:Y:S01]  /*a8030*/  LDL.LU R24, [R1+0x1000] ;  /* 0x0010000001187983 */ /* 0x001ea20000300800 */
[----:B------:R-:W-:-:S02]  /*a8040*/  IMAD.MOV.U32 R27, RZ, RZ, R14 ;  /* 0x000000ffff1b7224 */ /* 0x000fc400078e000e */
[----:B----4-:R-:W-:Y:S02]  /*a8050*/  IMAD.MOV.U32 R26, RZ, RZ, R18 ;  /* 0x000000ffff1a7224 */ /* 0x010fe400078e0012 */
[----:B------:R-:W-:Y:S02]  /*a8060*/  IMAD.MOV.U32 R25, RZ, RZ, R19 ;  /* 0x000000ffff197224 */ /* 0x000fe400078e0013 */
[----:B------:R-:W4:Y:S04]  /*a8070*/  LDL.LU R19, [R1+0x7e7c] ;  /* 0x007e7c0001137983 */ /* 0x000f280000300800 */
[----:B------:R-:W3:Y:S04]  /*a8080*/  LDL.LU R18, [R1+0x7e78] ;  /* 0x007e780001127983 */ /* 0x000ee80000300800 */
[----:B------:R-:W3:Y:S04]  /*a8090*/  LDL.LU R14, [R1+0x7e74] ;  /* 0x007e7400010e7983 */ /* 0x000ee80000300800 */
[----:B------:R-:W-:Y:S04]  /*a80a0*/  STL.64 [R1+0x7e18], R26 ;  /* 0x007e181a01007387 */ /* 0x000fe80000100a00 */
[----:B--2---:R0:W-:Y:S04]  /*a80b0*/  STL.64 [R1+0x7e10], R24 ;  /* 0x007e101801007387 */ /* 0x0041e80000100a00 */
[----:B0-----:R-:W2:Y:S04]  /*a80c0*/  LDL.LU R24, [R1+0x1010] ;  /* 0x0010100001187983 */ /* 0x001ea80000300800 */
[----:B------:R-:W2:Y:S04]  /*a80d0*/  LDL.LU R25, [R1+0x1014] ;  /* 0x0010140001197983 */ /* 0x000ea80000300800 */
[----:B------:R-:W2:Y:S01]  /*a80e0*/  LDL.LU R26, [R1+0x1018] ;  /* 0x00101800011a7983 */ /* 0x000ea20000300800 */
[----:B------:R-:W-:-:S03]  /*a80f0*/  IMAD.MOV.U32 R27, RZ, RZ, R15 ;  /* 0x000000ffff1b7224 */ /* 0x000fc600078e000f */
[----:B------:R-:W3:Y:S04]  /*a8100*/  LDL.LU R15, [R1+0x7e70] ;  /* 0x007e7000010f7983 */ /* 0x000ee80000300800 */
[----:B--2---:R3:W-:Y:S04]  /*a8110*/  STL.64 [R1+0x7e30], R26 ;  /* 0x007e301a01007387 */ /* 0x0047e80000100a00 */
[----:B------:R0:W-:Y:S01]  /*a8120*/  STL.64 [R1+0x7e28], R24 ;  /* 0x007e281801007387 */ /* 0x0001e20000100a00 */
[----:B---3--:R-:W-:-:S03]  /*a8130*/  IMAD.MOV.U32 R26, RZ, RZ, R18 ;  /* 0x000000ffff1a7224 */ /* 0x008fc600078e0012 */
[----:B0-----:R-:W2:Y:S01]  /*a8140*/  LDL.LU R24, [R1+0x1020] ;  /* 0x0010200001187983 */ /* 0x001ea20000300800 */
[----:B------:R-:W-:-:S03]  /*a8150*/  IMAD.MOV.U32 R25, RZ, RZ, R14 ;  /* 0x000000ffff197224 */ /* 0x000fc600078e000e */
[----:B------:R-:W3:Y:S04]  /*a8160*/  LDL.LU R14, [R1+0x7e6c] ;  /* 0x007e6c00010e7983 */ /* 0x000ee80000300800 */
[----:B------:R-:W2:Y:S01]  /*a8170*/  LDL.LU R18, [R1+0x7e68] ;  /* 0x007e680001127983 */ /* 0x000ea20000300800 */
[----:B----4-:R-:W-:-:S03]  /*a8180*/  IMAD.MOV.U32 R27, RZ, RZ, R19 ;  /* 0x000000ffff1b7224 */ /* 0x010fc600078e0013 */
[----:B------:R-:W2:Y:S04]  /*a8190*/  LDL.LU R19, [R1+0x7e64] ;  /* 0x007e640001137983 */ /* 0x000ea80000300800 */
[----:B------:R-:W-:Y:S01]  /*a81a0*/  STL.64 [R1+0x7e48], R26 ;  /* 0x007e481a01007387 */ /* 0x000fe20000100a00 */
[----:B--2---:R-:W-:Y:S03]  /*a81b0*/  HMMA.16816.F32.BF16 R20, R8, R18, R20 ;  /* 0x000000120814723c */ /* 0x004fe60000041814 */
[----:B------:R0:W-:Y:S02]  /*a81c0*/  STL.64 [R1+0x7e40], R24 ;  /* 0x007e401801007387 */ /* 0x0001e40000100a00 */
[----:B0-----:R-:W-:-:S02]  /*a81d0*/  IMAD.MOV.U32 R24, RZ, RZ, R15 ;  /* 0x000000ffff187224 */ /* 0x001fc400078e000f */
[----:B------:R-:W3:Y:S04]  /*a81e0*/  LDL.LU R15, [R1+0x7e60] ;  /* 0x007e6000010f7983 */ /* 0x000ee80000300800 */
        /* <DEDUP_REMOVED lines=11> */
[----:B------:R-:W0:Y:S01]  /*a82a0*/  LDSM.16.MT88.4 R20, [R29+UR5+0x14100] ;  /* 0x014100051d14783b */ /* 0x000e220008004200 */
[C---:B--2---:R-:W-:Y:S03]  /*a82b0*/  HMMA.16816.F32.BF16 R4, R8.reuse, R6, R24 ;  /* 0x000000060804723c */ /* 0x044fe60000041818 */
[----:B0-----:R0:W-:Y:S04]  /*a82c0*/  STL.64 [R1+0x7c60], R22 ;  /* 0x007c601601007387 */ /* 0x0011e80000100a00 */
        /* <DEDUP_REMOVED lines=16> */
[----:B--2---:R-:W-:Y:S04]  /*a83d0*/  STL.64 [R1+0x7d90], R22 ;  /* 0x007d901601007387 */ /* 0x004fe80000100a00 */
        /* <DEDUP_REMOVED lines=22> */
[----:B------:R-:W2:Y:S04]  /*a8540*/  LDL.LU.64 R6, [R1+0x7df0] ;  /* 0x007df00001067983 */ /* 0x000ea80000300a00 */
        /* <DEDUP_REMOVED lines=11> */
[----:B------:R0:W-:Y:S02]  /*a8600*/  STL.64 [R1+0x7d48], R18 ;  /* 0x007d481201007387 */ /* 0x0001e40000100a00 */
[----:B0-----:R-:W-:Y:S02]  /*a8610*/  IMAD.MOV.U32 R18, RZ, RZ, R5 ;  /* 0x000000ffff127224 */ /* 0x001fe400078e0005 */
[----:B------:R-:W-:-:S05]  /*a8620*/  IMAD.MOV.U32 R19, RZ, RZ, R4 ;  /* 0x000000ffff137224 */ /* 0x000fca00078e0004 */
[----:B------:R0:W-:Y:S02]  /*a8630*/  STL.64 [R1+0x7d60], R18 ;  /* 0x007d601201007387 */ /* 0x0001e40000100a00 */
[----:B0-----:R-:W-:-:S15]  /*a8640*/  HMMA.16816.F32.BF16 R16, R8, R6, R20 ;  /* 0x000000060810723c */ /* 0x001fde0000041814 */
        /* <DEDUP_REMOVED lines=8> */
[----:B0-----:R-:W4:Y:S04]  /*a86d0*/  LDL.LU R18, [R1+0xfb8] ;  /* 0x000fb80001127983 */ /* 0x001f280000300800 */
[----:B------:R-:W4:Y:S04]  /*a86e0*/  LDL.LU R19, [R1+0xfbc] ;  /* 0x000fbc0001137983 */ /* 0x000f280000300800 */
[----:B----4-:R0:W-:Y:S04]  /*a86f0*/  STL.64 [R1+0x7da8], R18 ;  /* 0x007da81201007387 */ /* 0x0101e80000100a00 */
[----:B--2---:R-:W-:Y:S04]  /*a8700*/  STL.64 [R1+0x7da0], R16 ;  /* 0x007da01001007387 */ /* 0x004fe80000100a00 */
[----:B0-----:R-:W2:Y:S04]  /*a8710*/  LDL R18, [R1+0x188] ;  /* 0x0001880001127983 */ /* 0x001ea80000100800 */
[----:B------:R-:W2:Y:S04]  /*a8720*/  LDL R19, [R1+0x18c] ;  /* 0x00018c0001137983 */ /* 0x000ea80000100800 */
[----:B--2---:R-:W-:Y:S04]  /*a8730*/  STL.64 [R1+0x7db8], R18 ;  /* 0x007db81201007387 */ /* 0x004fe80000100a00 */
[----:B------:R-:W2:Y:S04]  /*a8740*/  LDL.64 R22, [R1+0x178] ;  /* 0x0001780001167983 */ /* 0x000ea80000100a00 */
[----:B--2---:R0:W-:Y:S04]  /*a8750*/  STL.64 [R1+0x7db0], R22 ;  /* 0x007db01601007387 */ /* 0x0041e80000100a00 */
[----:B------:R-:W2:Y:S04]  /*a8760*/  LDL.LU R20, [R1+0xfc0] ;  /* 0x000fc00001147983 */ /* 0x000ea80000300800 */
[----:B------:R-:W2:Y:S04]  /*a8770*/  LDL.LU R21, [R1+0xfc4] ;  /* 0x000fc40001157983 */ /* 0x000ea80000300800 */
[----:B0-----:R-:W4:Y:S04]  /*a8780*/  LDL.LU R22, [R1+0xfc8] ;  /* 0x000fc80001167983 */ /* 0x001f280000300800 */
[----:B------:R-:W4:Y:S04]  /*a8790*/  LDL.LU R23, [R1+0xfcc] ;  /* 0x000fcc0001177983 */ /* 0x000f280000300800 */
[----:B----4-:R-:W-:Y:S04]  /*a87a0*/  STL.64 [R1+0x7dc8], R22 ;  /* 0x007dc81601007387 */ /* 0x010fe80000100a00 */
[----:B--2---:R-:W-:Y:S04]  /*a87b0*/  STL.64 [R1+0x7dc0], R20 ;  /* 0x007dc01401007387 */ /* 0x004fe80000100a00 */
[----:B------:R-:W2:Y:S04]  /*a87c0*/  LDL R18, [R1+0x198] ;  /* 0x0001980001127983 */ /* 0x000ea80000100800 */
[----:B------:R-:W2:Y:S04]  /*a87d0*/  LDL R19, [R1+0x19c] ;  /* 0x00019c0001137983 */ /* 0x000ea80000100800 */
[----:B--2---:R0:W-:Y:S04]  /*a87e0*/  STL.64 [R1+0x7dd0], R18 ;  /* 0x007dd01201007387 */ /* 0x0041e80000100a00 */
[----:B0-----:R-:W2:Y:S04]  /*a87f0*/  LDL.64 R18, [R1+0x1a8] ;  /* 0x0001a80001127983 */ /* 0x001ea80000100a00 */
        /* <DEDUP_REMOVED lines=28> */
[----:B------:R-:W-:Y:S01]  /*a89c0*/  HMMA.16816.F32.BF16 R20, R8, R18, R20 ;  /* 0x000000120814723c */ /* 0x000fe20000041814 */
[----:B------:R-:W-:-:S02]  /*a89d0*/  IMAD.MOV.U32 R28, RZ, RZ, R19 ;  /* 0x000000ffff1c7224 */ /* 0x000fc400078e0013 */
        /* <DEDUP_REMOVED lines=30> */
[----:B--2---:R-:W-:-:S02]  /*a8bc0*/  IMAD.MOV.U32 R2, RZ, RZ, R22 ;  /* 0x000000ffff027224 */ /* 0x004fc400078e0016 */
[----:B------:R-:W-:Y:S01]  /*a8bd0*/  IMAD.MOV.U32 R0, RZ, RZ, R23 ;  /* 0x000000ffff007224 */ /* 0x000fe200078e0017 */
[----:B---3--:R-:W-:-:S15]  /*a8be0*/  HMMA.16816.F32.BF16 R16, R8, R22, R16 ;  /* 0x000000160810723c */ /* 0x008fde0000041810 */
[----:B------:R-:W-:-:S04]  /*a8bf0*/  NOP ;  /* 0x0000000000007918 */ /* 0x000fc80000000000 */
[----:B------:R-:W-:Y:S04]  /*a8c00*/  STL.64 [R1+0x1660], R16 ;  /* 0x0016601001007387 */ /* 0x000fe80000100a00 */
[----:B------:R0:W-:Y:S04]  /*a8c10*/  STL.64 [R1+0x1668], R18 ;  /* 0x0016681201007387 */ /* 0x0001e80000100a00 */
[----:B0-----:R-:W2:Y:S04]  /*a8c20*/  LDL.LU.64 R18, [R1+0x7d98] ;  /* 0x007d980001127983 */ /* 0x001ea80000300a00 */
[----:B------:R-:W4:Y:S04]  /*a8c30*/  LDL.LU.64 R22, [R1+0x7d90] ;  /* 0x007d900001167983 */ /* 0x000f280000300a00 */
        /* <DEDUP_REMOVED lines=8> */
[----:B-1----:R-:W4:Y:S04]  /*a8cc0*/  LDL.LU R10, [R1+0x748] ;  /* 0x00074800010a7983 */ /* 0x002f280000300800 */
[----:B------:R-:W4:Y:S04]  /*a8cd0*/  LDL.LU R11, [R1+0x74c] ;  /* 0x00074c00010b7983 */ /* 0x000f280000300800 */
[----:B------:R-:W-:Y:S01]  /*a8ce0*/  STL.64 [R1+0x7c70], R22 ;  /* 0x007c701601007387 */ /* 0x000fe20000100a00 */
        /* <DEDUP_REMOVED lines=26> */
[----:B------:R-:W-:Y:S01]  /*a8e90*/  STL [R1+0x7c28], R24 ;  /* 0x007c281801007387 */ /* 0x000fe20000100800 */
[----:B--2---:R-:W-:Y:S01]  /*a8ea0*/  HMMA.16816.F32.BF16 R12, R4, R18, R12 ;  /* 0x00000012040c723c */ /* 0x004fe2000004180c */
[----:B---3--:R-:W-:-:S02]  /*a8eb0*/  IMAD.MOV.U32 R22, RZ, RZ, R17 ;  /* 0x000000ffff167224 */ /* 0x008fc400078e0011 */
[----:B------:R-:W-:-:S15]  /*a8ec0*/  IMAD.MOV.U32 R23, RZ, RZ, R16 ;  /* 0x000000ffff177224 */ /* 0x000fde00078e0010 */
[----:B------:R-:W-:Y:S01]  /*a8ed0*/  NOP ;  /* 0x0000000000007918 */ /* 0x000fe20000000000 */
[----:B------:R-:W-:Y:S04]  /*a8ee0*/  STL.64 [R1+0x850], R12 ;  /* 0x0008500c01007387 */ /* 0x000fe80000100a00 */
[----:B------:R0:W-:Y:S04]  /*a8ef0*/  STL.64 [R1+0x858], R14 ;  /* 0x0008580e01007387 */ /* 0x0001e80000100a00 */
[----:B0-----:R-:W4:Y:S04]  /*a8f00*/  LDL.LU.64 R14, [R1+0x7d10] ;  /* 0x007d1000010e7983 */ /* 0x001f280000300a00 */
[----:B------:R-:W2:Y:S04]  /*a8f10*/  LDL.LU.64 R12, [R1+0x7d08] ;  /* 0x007d0800010c7983 */ /* 0x000ea80000300a00 */
[----:B------:R-:W-:Y:S04]  /*a8f20*/  STL.64 [R1+0x7cc8], R22 ;  /* 0x007cc81601007387 */ /* 0x000fe80000100a00 */
[----:B------:R-:W3:Y:S04]  /*a8f30*/  LDL.64 R26, [R1+0x198] ;  /* 0x00019800011a7983 */ /* 0x000ee80000100a00 */
[----:B---3--:R-:W-:Y:S04]  /*a8f40*/  STL.64 [R1+0x7c98], R26 ;  /* 0x007c981a01007387 */ /* 0x008fe80000100a00 */
[----:B------:R0:W-:Y:S04]  /*a8f50*/  STL.64 [R1+0x7c90], R18 ;  /* 0x007c901201007387 */ /* 0x0001e80000100a00 */
[----:B------:R-:W3:Y:S04]  /*a8f60*/  LDL.LU R16, [R1+0xee0] ;  /* 0x000ee00001107983 */ /* 0x000ee80000300800 */
[----:B------:R-:W3:Y:S04]  /*a8f70*/  LDL.LU R17, [R1+0xee4] ;  /* 0x000ee40001117983 */ /* 0x000ee80000300800 */
[----:B0-----:R-:W2:Y:S04]  /*a8f80*/  LDL.LU R18, [R1+0xee8] ;  /* 0x000ee80001127983 */ /* 0x001ea80000300800 */
[----:B------:R-:W2:Y:S01]  /*a8f90*/  LDL.LU R19, [R1+0xeec] ;  /* 0x000eec0001137983 */ /* 0x000ea20000300800 */
[----:B----4-:R-:W-:Y:S03]  /*a8fa0*/  HMMA.16816.F32.BF16 R8, R4, R14, R8 ;  /* 0x0000000e0408723c */ /* 0x010fe60000041808 */
[----:B--2---:R0:W-:Y:S04]  /*a8fb0*/  STL.64 [R1+0x7cd8], R18 ;  /* 0x007cd81201007387 */ /* 0x0041e80000100a00 */
[----:B---3--:R-:W-:-:S12]  /*a8fc0*/  STL.64 [R1+0x7cd0], R16 ;  /* 0x007cd01001007387 */ /* 0x008fd80000100a00 */
[----:B------:R-:W-:Y:S04]  /*a8fd0*/  STL.64 [R1+0x840], R8 ;  /* 0x0008400801007387 */ /* 0x000fe80000100a00 */
[----:B------:R-:W-:Y:S04]  /*a8fe0*/  STL.64 [R1+0x848], R10 ;  /* 0x0008480a01007387 */ /* 0x000fe80000100a00 */
[----:B------:R-:W1:Y:S01]  /*a8ff0*/  LDSM.16.MT88.4 R8, [R29+UR5+0x14180] ;  /* 0x014180051d08783b */ /* 0x000e620008004200 */
[----:B0-----:R-:W-:Y:S02]  /*a9000*/  IMAD.MOV.U32 R18, RZ, RZ, R21 ;  /* 0x000000ffff127224 */ /* 0x001fe400078e0015 */
[----:B------:R-:W-:-:S05]  /*a9010*/  IMAD.MOV.U32 R19, RZ, RZ, R20 ;  /* 0x000000ffff137224 */ /* 0x000fca00078e0014 */
[----:B------:R0:W-:Y:S04]  /*a9020*/  STL.64 [R1+0x7cf0], R18 ;  /* 0x007cf01201007387 */ /* 0x0001e80000100a00 */
[----:B------:R-:W2:Y:S04]  /*a9030*/  LDL.LU R20, [R1+0xef0] ;  /* 0x000ef00001147983 */ /* 0x000ea80000300800 */
[----:B------:R-:W2:Y:S04]  /*a9040*/  LDL.LU R21, [R1+0xef4] ;  /* 0x000ef40001157983 */ /* 0x000ea80000300800 */
[----:B------:R-:W3:Y:S04]  /*a9050*/  LDL.LU R22, [R1+0xef8] ;  /* 0x000ef80001167983 */ /* 0x000ee80000300800 */
[----:B------:R-:W3:Y:S04]  /*a9060*/  LDL.LU R23, [R1+0xefc] ;  /* 0x000efc0001177983 */ /* 0x000ee80000300800 */
[----:B0-----:R-:W4:Y:S04]  /*a9070*/  LDL.64 R18, [R1+0x38] ;  /* 0x0000380001127983 */ /* 0x001f280000100a00 */
        /* <DEDUP_REMOVED lines=12> */
[----:B------:R-:W2:Y:S01]  /*a9140*/  LDL R26, [R1+0x1a8] ;  /* 0x0001a800011a7983 */ /* 0x000ea20000100800 */
[----:B------:R-:W-:-:S05]  /*a9150*/  IMAD.MOV.U32 R27, RZ, RZ, R28 ;  /* 0x000000ffff1b7224 */ /* 0x000fca00078e001c */
[----:B--2---:R-:W-:Y:S04]  /*a9160*/  STL.64 [R1+0x7cb0], R26 ;  /* 0x007cb01a01007387 */ /* 0x004fe80000100a00 */
[----:B------:R-:W-:Y:S04]  /*a9170*/  STL.64 [R1+0x7c68], R14 ;  /* 0x007c680e01007387 */ /* 0x000fe80000100a00 */
[----:B-1----:R-:W-:Y:S04]  /*a9180*/  STL.64 [R1+0x7b38], R10 ;  /* 0x007b380a01007387 */ /* 0x002fe80000100a00 */
[----:B------:R0:W-:Y:S04]  /*a9190*/  STL.64 [R1+0x7b30], R8 ;  /* 0x007b300801007387 */ /* 0x0001e80000100a00 */
        /* <DEDUP_REMOVED lines=26> */
[----:B------:R-:W3:Y:S04]  /*a9340*/  LDL.LU.64 R22, [R1+0x7ce8] ;  /* 0x007ce80001167983 */ /* 0x000ee80000300a00 */
[----:B------:R-:W3:Y:S01]  /*a9350*/  LDL.LU.64 R20, [R1+0x7ce0] ;  /* 0x007ce00001147983 */ /* 0x000ee20000300a00 */
[----:B------:R-:W-:-:S13]  /*a9360*/  IMAD.MOV.U32 R27, RZ, RZ, R13 ;  /* 0x000000ffff1b7224 */ /* 0x000fda00078e000d */
        /* <DEDUP_REMOVED lines=9> */
[----:B----4-:R-:W-:Y:S01]  /*a9400*/  HMMA.16816.F32.BF16 R12, R4, R22, R16 ;  /* 0x00000016040c723c */ /* 0x010fe20000041810 */
[----:B------:R-:W-:Y:S02]  /*a9410*/  IMAD.MOV.U32 R22, RZ, RZ, R2 ;  /* 0x000000ffff167224 */ /* 0x000fe400078e0002 */
[----:B------:R-:W-:-:S15]  /*a9420*/  IMAD.MOV.U32 R23, RZ, RZ, R0 ;  /* 0x000000ffff177224 */ /* 0x000fde00078e0000 */
[----:B------:R-:W-:Y:S01]  /*a9430*/  NOP ;  /* 0x0000000000007918 */ /* 0x000fe20000000000 */
[----:B------:R-:W-:Y:S04]  /*a9440*/  STL.64 [R1+0x1590], R12 ;  /* 0x0015900c01007387 */ /* 0x000fe80000100a00 */
[----:B------:R-:W-:Y:S04]  /*a9450*/  STL.64 [R1+0x1598], R14 ;  /* 0x0015980e01007387 */ /* 0x000fe80000100a00 */
[----:B------:R-:W3:Y:S04]  /*a9460*/  LDL.LU R16, [R1+0xea0] ;  /* 0x000ea00001107983 */ /* 0x000ee80000300800 */
[----:B------:R-:W3:Y:S04]  /*a9470*/  LDL.LU R17, [R1+0xea4] ;  /* 0x000ea40001117983 */ /* 0x000ee80000300800 */
[----:B------:R-:W3:Y:S04]  /*a9480*/  LDL.LU R18, [R1+0xea8] ;  /* 0x000ea80001127983 */ /* 0x000ee80000300800 */
[----:B------:R-:W3:Y:S04]  /*a9490*/  LDL.LU R19, [R1+0xeac] ;  /* 0x000eac0001137983 */ /* 0x000ee80000300800 */
[----:B------:R0:W-:Y:S04]  /*a94a0*/  STL.64 [R1+0x7c88], R22 ;  /* 0x007c881601007387 */ /* 0x0001e80000100a00 */
[----:B0-----:R-:W3:Y:S04]  /*a94b0*/  LDL.64 R22, [R1+0x188] ;  /* 0x0001880001167983 */ /* 0x001ee80000100a00 */
[----:B------:R-:W4:Y:S04]  /*a94c0*/  LDL.LU R12, [R1+0x730] ;  /* 0x00073000010c7983 */ /* 0x000f280000300800 */
[----:B------:R-:W4:Y:S04]  /*a94d0*/  LDL.LU R13, [R1+0x734] ;  /* 0x00073400010d7983 */ /* 0x000f280000300800 */
[----:B------:R-:W3:Y:S04]  /*a94e0*/  LDL.LU R14, [R1+0x738] ;  /* 0x00073800010e7983 */ /* 0x000ee80000300800 */
[----:B------:R-:W3:Y:S01]  /*a94f0*/  LDL.LU R15, [R1+0x73c] ;  /* 0x00073c00010f7983 */ /* 0x000ee20000300800 */
[----:B------:R-:W-:-:S07]  /*a9500*/  IMAD.MOV.U32 R26, RZ, RZ, R25 ;  /* 0x000000ffff1a7224 */ /* 0x000fce00078e0019 */
[C---:B--2---:R-:W-:Y:S01]  /*a9510*/  HMMA.16816.F32.BF16 R24, R4.reuse, R26, R8 ;  /* 0x0000001a0418723c */ /* 0x044fe20000041808 */
        /* <DEDUP_REMOVED lines=21> */
[----:B------:R0:W-:Y:S04]  /*a9670*/  STL.64 [R1+0x1560], R8 ;  /* 0x0015600801007387 */ /* 0x0001e80000100a00 */
[----:B------:R1:W-:Y:S04]  /*a9680*/  STL.64 [R1+0x1568], R10 ;  /* 0x0015680a01007387 */ /* 0x0003e80000100a00 */
[----:B------:R-:W3:Y:S04]  /*a9690*/  LDL.LU R24, [R1+0x690] ;  /* 0x0006900001187983 */ /* 0x000ee80000300800 */
[----:B------:R-:W3:Y:S04]  /*a96a0*/  LDL.LU R25, [R1+0x694] ;  /* 0x0006940001197983 */ /* 0x000ee80000300800 */
[----:B------:R-:W4:Y:S04]  /*a96b0*/  LDL.LU R26, [R1+0x698] ;  /* 0x00069800011a7983 */ /* 0x000f280000300800 */
[----:B------:R-:W4:Y:S04]  /*a96c0*/  LDL.LU R27, [R1+0x69c] ;  /* 0x00069c00011b7983 */ /* 0x000f280000300800 */
[----:B0-----:R-:W2:Y:S04]  /*a96d0*/  LDL.LU R8, [R1+0x6b0] ;  /* 0x0006b00001087983 */ /* 0x001ea80000300800 */
[----:B------:R-:W2:Y:S04]  /*a96e0*/  LDL.LU R9, [R1+0x6b4] ;  /* 0x0006b40001097983 */ /* 0x000ea80000300800 */
[----:B-1----:R-:W2:Y:S04]  /*a96f0*/  LDL.LU R10, [R1+0x6b8] ;  /* 0x0006b800010a7983 */ /* 0x002ea80000300800 */
[----:B------:R-:W2:Y:S01]  /*a9700*/  LDL.LU R11, [R1+0x6bc] ;  /* 0x0006bc00010b7983 */ /* 0x000ea20000300800 */
[----:B------:R-:W-:Y:S03]  /*a9710*/  HMMA.16816.F32.BF16 R16, R4, R22, R16 ;  /* 0x000000160410723c */ /* 0x000fe60000041810 */
[----:B----4-:R0:W-:Y:S04]  /*a9720*/  STL.64 [R1+0x7c40], R26 ;  /* 0x007c401a01007387 */ /* 0x0101e80000100a00 */
[----:B---3--:R-:W-:Y:S04]  /*a9730*/  STL.64 [R1+0x7c38], R24 ;  /* 0x007c381801007387 */ /* 0x008fe80000100a00 */
[----:B0-----:R-:W3:Y:S01]  /*a9740*/  LDL.64 R26, [R1+0x18] ;  /* 0x00001800011a7983 */ /* 0x001ee20000100a00 */
[----:B------:R-:W-:-:S03]  /*a9750*/  IMAD.MOV.U32 R3, RZ, RZ, R23 ;  /* 0x000000ffff037224 */ /* 0x000fc600078e0017 */
[----:B---3--:R0:W-:Y:S04]  /*a9760*/  STL.64 [R1+0x7c50], R26 ;  /* 0x007c501a01007387 */ /* 0x0081e80000100a00 */
[----:B0-----:R-:W3:Y:S04]  /*a9770*/  LDL.64 R26, [R1+0x28] ;  /* 0x00002800011a7983 */ /* 0x001ee80000100a00 */
[----:B------:R-:W-:Y:S04]  /*a9780*/  STL.64 [R1+0x1550], R16 ;  /* 0x0015501001007387 */ /* 0x000fe80000100a00 */
[----:B------:R0:W-:Y:S04]  /*a9790*/  STL.64 [R1+0x1558], R18 ;  /* 0x0015581201007387 */ /* 0x0001e80000100a00 */
[----:B0-----:R-:W4:Y:S01]  /*a97a0*/  LDL.LU.64 R18, [R1+0x7c90] ;  /* 0x007c900001127983 */ /* 0x001f220000300a00 */
[----:B------:R-:W-:-:S03]  /*a97b0*/  IMAD.MOV.U32 R16, RZ, RZ, R22 ;  /* 0x000000ffff107224 */ /* 0x000fc600078e0016 */
[----:B------:R-:W2:Y:S04]  /*a97c0*/  LDL.LU.64 R22, [R1+0x7c88] ;  /* 0x007c880001167983 */ /* 0x000ea80000300a00 */
[----:B----4-:R0:W-:Y:S04]  /*a97d0*/  STL.64 [R1+0x7c20], R18 ;  /* 0x007c201201007387 */ /* 0x0101e80000100a00 */
[----:B------:R1:W-:Y:S04]  /*a97e0*/  STL [R1+0x7c18], R16 ;  /* 0x007c181001007387 */ /* 0x0003e80000100800 */
[----:B0-----:R-:W4:Y:S01]  /*a97f0*/  LDL.64 R18, [R1+0x8] ;  /* 0x0000080001127983 */ /* 0x001f220000100a00 */
[C---:B--2---:R-:W-:Y:S03]  /*a9800*/  HMMA.16816.F32.BF16 R20, R4.reuse, R22, R12 ;  /* 0x000000160414723c */ /* 0x044fe6000004180c */
        /* <DEDUP_REMOVED lines=16> */
[----:B------:R-:W3:Y:S04]  /*a9910*/  LDL.LU.64 R22, [R1+0x7c60] ;  /* 0x007c600001167983 */ /* 0x000ee80000300a00 */
[----:B------:R-:W3:Y:S04]  /*a9920*/  LDL.LU.64 R20, [R1+0x7c58] ;  /* 0x007c580001147983 */ /* 0x000ee80000300a00 */
[----:B----4-:R-:W-:Y:S04]  /*a9930*/  STL.64 [R1+0x7c00], R14 ;  /* 0x007c000e01007387 */ /* 0x010fe80000100a00 */
[----:B------:R0:W-:Y:S04]  /*a9940*/  STL.64 [R1+0x7bf8], R12 ;  /* 0x007bf80c01007387 */ /* 0x0001e80000100a00 */
        /* <DEDUP_REMOVED lines=33> */
[----:B0-----:R-:W2:Y:S04]  /*a9b60*/  LDL.LU.64 R26, [R1+0x7c30] ;  /* 0x007c3000011a7983 */ /* 0x001ea80000300a00 */
[----:B------:R-:W4:Y:S01]  /*a9b70*/  LDL.LU R24, [R1+0x7c28] ;  /* 0x007c280001187983 */ /* 0x000f220000300800 */
        /* <DEDUP_REMOVED lines=8> */
[----:B0-----:R-:W3:Y:S04]  /*a9c00*/  LDL.LU.64 R14, [R1+0x7c10] ;  /* 0x007c1000010e7983 */ /* 0x001ee80000300a00 */
[----:B------:R-:W3:Y:S04]  /*a9c10*/  LDL.LU.64 R12, [R1+0x7c08] ;  /* 0x007c0800010c7983 */ /* 0x000ee80000300a00 */
[----:B------:R-:W-:Y:S04]  /*a9c20*/  STL.64 [R1+0x7ae8], R26 ;  /* 0x007ae81a01007387 */ /* 0x000fe80000100a00 */
[----:B----4-:R-:W-:Y:S01]  /*a9c30*/  STL [R1+0x7ae0], R24 ;  /* 0x007ae01801007387 */ /* 0x010fe20000100800 */
[----:B---3--:R-:W-:-:S15]  /*a9c40*/  HMMA.16816.F32.BF16 R12, R20, R18, R12 ;  /* 0x00000012140c723c */ /* 0x008fde000004180c */
[----:B------:R-:W-:-:S04]  /*a9c50*/  NOP ;  /* 0x0000000000007918 */ /* 0x000fc80000000000 */
[----:B------:R-:W-:Y:S04]  /*a9c60*/  STL.64 [R1+0x770], R12 ;  /* 0x0007700c01007387 */ /* 0x000fe80000100a00 */
[----:B------:R0:W-:Y:S04]  /*a9c70*/  STL.64 [R1+0x778], R14 ;  /* 0x0007780e01007387 */ /* 0x0001e80000100a00 */
[----:B0-----:R-:W2:Y:S04]  /*a9c80*/  LDL.LU.64 R14, [R1+0x7c00] ;  /* 0x007c0000010e7983 */ /* 0x001ea80000300a00 */
[----:B------:R-:W3:Y:S04]  /*a9c90*/  LDL.LU.64 R12, [R1+0x7bf8] ;  /* 0x007bf800010c7983 */ /* 0x000ee80000300a00 */
[----:B------:R-:W-:Y:S01]  /*a9ca0*/  STL.64 [R1+0x7bd8], R18 ;  /* 0x007bd81201007387 */ /* 0x000fe20000100a00 */
[----:B--2---:R-:W-:Y:S03]  /*a9cb0*/  HMMA.16816.F32.BF16 R4, R20, R14, R4 ;  /* 0x0000000e1404723c */ /* 0x004fe60000041804 */
[----:B------:R0:W-:Y:S04]  /*a9cc0*/  STL.64 [R1+0x7ad8], R14 ;  /* 0x007ad80e01007387 */ /* 0x0001e80000100a00 */
[----:B0-----:R-:W2:-:S12]  /*a9cd0*/  LDL R14, [R1+0x38] ;  /* 0x00003800010e7983 */ /* 0x001e980000100800 */
[----:B------:R-:W-:Y:S04]  /*a9ce0*/  STL.64 [R1+0x760], R4 ;  /* 0x0007600401007387 */ /* 0x000fe80000100a00 */
[----:B------:R-:W-:Y:S04]  /*a9cf0*/  STL.64 [R1+0x768], R6 ;  /* 0x0007680601007387 */ /* 0x000fe80000100a00 */
[----:B------:R-:W0:Y:S04]  /*a9d00*/  LDSM.16.MT88.4 R4, [R29+UR5+0x14200] ;  /* 0x014200051d04783b */ /* 0x000e280008004200 */
[----:B------:R-:W-:Y:S04]  /*a9d10*/  STL [R1+0x7ac8], R29 ;  /* 0x007ac81d01007387 */ /* 0x000fe80000100800 */
[----:B0-----:R3:W-:Y:S04]  /*a9d20*/  STL.64 [R1+0x79e8], R6 ;  /* 0x0079e80601007387 */ /* 0x0017e80000100a00 */
[----:B------:R0:W-:Y:S01]  /*a9d30*/  STL.64 [R1+0x79e0], R4 ;  /* 0x0079e00401007387 */ /* 0x0001e20000100a00 */
[----:B---3--:R-:W-:-:S02]  /*a9d40*/  IMAD.MOV.U32 R6, RZ, RZ, R13 ;  /* 0x000000ffff067224 */ /* 0x008fc400078e000d */
[----:B------:R-:W-:-:S05]  /*a9d50*/  IMAD.MOV.U32 R7, RZ, RZ, R12 ;  /* 0x000000ffff077224 */ /* 0x000fca00078e000c */
[----:B------:R1:W-:Y:S04]  /*a9d60*/  STL.64 [R1+0x7b48], R6 ;  /* 0x007b480601007387 */ /* 0x0003e80000100a00 */
[----:B0-----:R-:W2:Y:S04]  /*a9d70*/  LDL.LU R4, [R1+0xdf0] ;  /* 0x000df00001047983 */ /* 0x001ea80000300800 */
[----:B------:R-:W2:Y:S04]  /*a9d80*/  LDL.LU R5, [R1+0xdf4] ;  /* 0x000df40001057983 */ /* 0x000ea80000300800 */
[----:B-1----:R-:W2:Y:S04]  /*a9d90*/  LDL.LU R6, [R1+0xdf8] ;  /* 0x000df80001067983 */ /* 0x002ea80000300800 */
[----:B------:R-:W2:Y:S01]  /*a9da0*/  LDL.LU R7, [R1+0xdfc] ;  /* 0x000dfc0001077983 */ /* 0x000ea20000300800 */
[----:B------:R-:W-:-:S03]  /*a9db0*/  IMAD.MOV.U32 R15, RZ, RZ, R28 ;  /* 0x000000ffff0f7224 */ /* 0x000fc600078e001c */
[----:B------:R-:W3:Y:S04]  /*a9dc0*/  LDL.LU R12, [R1+0x5a0] ;  /* 0x0005a000010c7983 */ /* 0x000ee80000300800 */
[----:B--2---:R-:W-:-:S15]  /*a9dd0*/  HMMA.16816.F32.BF16 R4, R20, R14, R4 ;  /* 0x0000000e1404723c */ /* 0x004fde0000041804 */
[----:B------:R-:W-:-:S04]  /*a9de0*/  NOP ;  /* 0x0000000000007918 */ /* 0x000fc80000000000 */
[----:B------:R-:W-:Y:S04]  /*a9df0*/  STL.64 [R1+0x14a0], R4 ;  /* 0x0014a00401007387 */ /* 0x000fe80000100a00 */
[----:B------:R-:W-:Y:S04]  /*a9e00*/  STL.64 [R1+0x14a8], R6 ;  /* 0x0014a80601007387 */ /* 0x000fe80000100a00 */
[----:B------:R-:W3:Y:S04]  /*a9e10*/  LDL.LU R13, [R1+0x5a4] ;  /* 0x0005a400010d7983 */ /* 0x000ee80000300800 */
[----:B------:R-:W2:Y:S04]  /*a9e20*/  LDL.LU R14, [R1+0x5a8] ;  /* 0x0005a800010e7983 */ /* 0x000ea80000300800 */
[----:B------:R-:W2:Y:S01]  /*a9e30*/  LDL.LU R15, [R1+0x5ac] ;  /* 0x0005ac00010f7983 */ /* 0x000ea20000300800 */
[----:B------:R-:W-:-:S02]  /*a9e40*/  IMAD.MOV.U32 R26, RZ, RZ, R25 ;  /* 0x000000ffff1a7224 */ /* 0x000fc400078e0019 */
[----:B------:R-:W-:Y:S01]  /*a9e50*/  IMAD.MOV.U32 R27, RZ, RZ, R17 ;  /* 0x000000ffff1b7224 */ /* 0x000fe200078e0011 */
[----:B--2---:R-:W-:Y:S04]  /*a9e60*/  STL.64 [R1+0x7af8], R14 ;  /* 0x007af80e01007387 */ /* 0x004fe80000100a00 */
        /* <DEDUP_REMOVED lines=10> */
[----:B------:R0:W-:Y:S02]  /*a9f10*/  STL.64 [R1+0x7b18], R26 ;  /* 0x007b181a01007387 */ /* 0x0001e40000100a00 */
[----:B0-----:R-:W-:-:S02]  /*a9f20*/  IMAD.MOV.U32 R26, RZ, RZ, R9 ;  /* 0x000000ffff1a7224 */ /* 0x001fc400078e0009 */
[----:B------:R-:W-:-:S05]  /*a9f30*/  IMAD.MOV.U32 R27, RZ, RZ, R8 ;  /* 0x000000ffff1b7224 */ /* 0x000fca00078e0008 */
[----:B------:R-:W-:Y:S04]  /*a9f40*/  STL.64 [R1+0x7b40], R26 ;  /* 0x007b401a01007387 */ /* 0x000fe80000100a00 */
[----:B------:R-:W2:Y:S04]  /*a9f50*/  LDL.LU R8, [R1+0x650] ;  /* 0x0006500001087983 */ /* 0x000ea80000300800 */
[----:B------:R-:W2:Y:S04]  /*a9f60*/  LDL.LU R9, [R1+0x654] ;  /* 0x0006540001097983 */ /* 0x000ea80000300800 */
[----:B------:R-:W3:Y:S04]  /*a9f70*/  LDL.LU R10, [R1+0x658] ;  /* 0x00065800010a7983 */ /* 0x000ee80000300800 */
[----:B------:R-:W3:Y:S04]  /*a9f80*/  LDL.LU R11, [R1+0x65c] ;  /* 0x00065c00010b7983 */ /* 0x000ee80000300800 */
[----:B---3--:R0:W-:Y:S04]  /*a9f90*/  STL.64 [R1+0x7b58], R10 ;  /* 0x007b580a01007387 */ /* 0x0081e80000100a00 */
[----:B--2---:R-:W-:Y:S04]  /*a9fa0*/  STL.64 [R1+0x7b50], R8 ;  /* 0x007b500801007387 */ /* 0x004fe80000100a00 */
[----:B------:R-:W2:Y:S04]  /*a9fb0*/  LDL.LU R4, [R1+0xd70] ;  /* 0x000d700001047983 */ /* 0x000ea80000300800 */
[----:B------:R-:W2:Y:S04]  /*a9fc0*/  LDL.LU R5, [R1+0xd74] ;  /* 0x000d740001057983 */ /* 0x000ea80000300800 */
[----:B------:R-:W3:Y:S04]  /*a9fd0*/  LDL.LU R6, [R1+0xd78] ;  /* 0x000d780001067983 */ /* 0x000ee80000300800 */
[----:B------:R-:W3:Y:S01]  /*a9fe0*/  LDL.LU R7, [R1+0xd7c] ;  /* 0x000d7c0001077983 */ /* 0x000ee20000300800 */
[----:B0-----:R-:W-:-:S02]  /*a9ff0*/  IMAD.MOV.U32 R10, RZ, RZ, R16 ;  /* 0x000000ffff0a7224 */ /* 0x001fc400078e0010 */
[----:B------:R-:W-:Y:S01]  /*aa000*/  IMAD.MOV.U32 R11, RZ, RZ, R3 ;  /* 0x000000ffff0b7224 */ /* 0x000fe200078e0003 */
[----:B---3--:R-:W-:Y:S04]  /*aa010*/  STL.64 [R1+0x7b68], R6 ;  /* 0x007b680601007387 */ /* 0x008fe80000100a00 */
[----:B--2---:R-:W-:Y:S04]  /*aa020*/  STL.64 [R1+0x7b60], R4 ;  /* 0x007b600401007387 */ /* 0x004fe80000100a00 */
[----:B------:R0:W-:Y:S02]  /*aa030*/  STL.64 [R1+0x7b70], R10 ;  /* 0x007b700a01007387 */ /* 0x0001e40000100a00 */
[----:B0-----:R-:W-:-:S02]  /*aa040*/  IMAD.MOV.U32 R10, RZ, RZ, R2 ;  /* 0x000000ffff0a7224 */ /* 0x001fc400078e0002 */
[----:B------:R-:W-:-:S05]  /*aa050*/  IMAD.MOV.U32 R11, RZ, RZ, R0 ;  /* 0x000000ffff0b7224 */ /* 0x000fca00078e0000 */
[----:B------:R0:W-:Y:S04]  /*aa060*/  STL.64 [R1+0x7b88], R10 ;  /* 0x007b880a01007387 */ /* 0x0001e80000100a00 */
[----:B------:R-:W2:Y:S04]  /*aa070*/  LDL.LU R4, [R1+0xd80] ;  /* 0x000d800001047983 */ /* 0x000ea80000300800 */
[----:B------:R-:W2:Y:S04]  /*aa080*/  LDL.LU R5, [R1+0xd84] ;  /* 0x000d840001057983 */ /* 0x000ea80000300800 */
[----:B------:R-:W3:Y:S04]  /*aa090*/  LDL.LU R6, [R1+0xd88] ;  /* 0x000d880001067983 */ /* 0x000ee80000300800 */
[----:B------:R-:W3:Y:S04]  /*aa0a0*/  LDL.LU R7, [R1+0xd8c] ;  /* 0x000d8c0001077983 */ /* 0x000ee80000300800 */
[----:B0-----:R-:W4:Y:S04]  /*aa0b0*/  LDL.64 R10, [R1+0x1a8] ;  /* 0x0001a800010a7983 */ /* 0x001f280000100a00 */
[----:B----4-:R0:W-:Y:S04]  /*aa0c0*/  STL.64 [R1+0x7ba0], R10 ;  /* 0x007ba00a01007387 */ /* 0x0101e80000100a00 */
        /* <DEDUP_REMOVED lines=14> */
[----:B------:R-:W2:Y:S04]  /*aa1b0*/  LDL.64 R10, [R1+0x1c8] ;  /* 0x0001c800010a7983 */ /* 0x000ea80000100a00 */
[----:B0-----:R-:W4:Y:S04]  /*aa1c0*/  LDL.64 R18, [R1+0x1e8] ;  /* 0x0001e80001127983 */ /* 0x001f280000100a00 */
[----:B--2---:R0:W-:Y:S04]  /*aa1d0*/  STL.64 [R1+0x7bd0], R10 ;  /* 0x007bd00a01007387 */ /* 0x0041e80000100a00 */
[----:B0-----:R-:W2:Y:S04]  /*aa1e0*/  LDL.64 R10, [R1+0x1d8] ;  /* 0x0001d800010a7983 */ /* 0x001ea80000100a00 */
[----:B--2---:R0:W-:Y:S04]  /*aa1f0*/  STL.64 [R1+0x7bf0], R10 ;  /* 0x007bf00a01007387 */ /* 0x0041e80000100a00 */
[----:B------:R-:W4:Y:S04]  /*aa200*/  LDL.LU R8, [R1+0xde0] ;  /* 0x000de00001087983 */ /* 0x000f280000300800 */
[----:B------:R-:W4:Y:S04]  /*aa210*/  LDL.LU R9, [R1+0xde4] ;  /* 0x000de40001097983 */ /* 0x000f280000300800 */
[----:B0-----:R-:W4:Y:S04]  /*aa220*/  LDL.LU R10, [R1+0xde8] ;  /* 0x000de800010a7983 */ /* 0x001f280000300800 */
        /* <DEDUP_REMOVED lines=44> */
[----:B------:R1:W-:Y:S01]  /*aa4f0*/  STL.64 [R1+0x1488], R18 ;  /* 0x0014881201007387 */ /* 0x0003e20000100a00 */
[----:B0-----:R-:W-:-:S03]  /*aa500*/  IMAD.MOV.U32 R16, RZ, RZ, R10 ;  /* 0x000000ffff107224 */ /* 0x001fc600078e000a */
[----:B-1----:R-:W4:Y:S04]  /*aa510*/  LDL.LU.64 R18, [R1+0x7bd8] ;  /* 0x007bd80001127983 */ /* 0x002f280000300a00 */
[----:B------:R-:W2:Y:S04]  /*aa520*/  LDL.LU.64 R10, [R1+0x7bd0] ;  /* 0x007bd000010a7983 */ /* 0x000ea80000300a00 */
        /* <DEDUP_REMOVED lines=35> */
[----:B------:R-:W3:Y:S04]  /*aa760*/  LDL.LU.64 R6, [R1+0x7b68] ;  /* 0x007b680001067983 */ /* 0x000ee80000300a00 */
[----:B------:R-:W3:-:S13]  /*aa770*/  LDL.LU.64 R4, [R1+0x7b60] ;  /* 0x007b600001047983 */ /* 0x000eda0000300a00 */
[----:B------:R-:W-:Y:S04]  /*aa780*/  STL.64 [R1+0x1430], R8 ;  /* 0x0014300801007387 */ /* 0x000fe80000100a00 */
[----:B------:R0:W-:Y:S04]  /*aa790*/  STL.64 [R1+0x1438], R10 ;  /* 0x0014380a01007387 */ /* 0x0001e80000100a00 */
[----:B0-----:R-:W2:Y:S04]  /*aa7a0*/  LDL.LU.64 R10, [R1+0x7b58] ;  /* 0x007b5800010a7983 */ /* 0x001ea80000300a00 */
[----:B------:R-:W2:Y:S01]  /*aa7b0*/  LDL.LU.64 R8, [R1+0x7b50] ;  /* 0x007b500001087983 */ /* 0x000ea20000300a00 */
[----:B---3--:R-:W-:-:S15]  /*aa7c0*/  HMMA.16816.F32.BF16 R4, R20, R26, R4 ;  /* 0x0000001a1404723c */ /* 0x008fde0000041804 */
[----:B------:R-:W-:-:S04]  /*aa7d0*/  NOP ;  /* 0x0000000000007918 */ /* 0x000fc80000000000 */
[----:B------:R-:W-:Y:S04]  /*aa7e0*/  STL.64 [R1+0x1420], R4 ;  /* 0x0014200401007387 */ /* 0x000fe80000100a00 */
[----:B------:R0:W-:Y:S04]  /*aa7f0*/  STL.64 [R1+0x1428], R6 ;  /* 0x0014280601007387 */ /* 0x0001e80000100a00 */
[----:B0-----:R-:W2:Y:S01]  /*aa800*/  LDL.LU.64 R6, [R1+0x7b48] ;  /* 0x007b480001067983 */ /* 0x001ea20000300a00 */
[----:B------:R-:W-:Y:S02]  /*aa810*/  IMAD.MOV.U32 R5, RZ, RZ, R26 ;  /* 0x000000ffff057224 */ /* 0x000fe400078e001a */
[----:B------:R-:W-:-:S02]  /*aa820*/  IMAD.MOV.U32 R4, RZ, RZ, R27 ;  /* 0x000000ffff047224 */ /* 0x000fc400078e001b */
[----:B------:R-:W3:Y:S01]  /*aa830*/  LDL.LU.64 R26, [R1+0x7b40] ;  /* 0x007b4000011a7983 */ /* 0x000ee20000300a00 */
        /* <DEDUP_REMOVED lines=34> */
[----:B------:R-:W-:Y:S04]  /*aaa60*/  STL.64 [R1+0x79a8], R26 ;  /* 0x0079a81a01007387 */ /* 0x000fe80000100a00 */
[----:B--2---:R0:W-:Y:S04]  /*aaa70*/  STL [R1+0x79a0], R24 ;  /* 0x0079a01801007387 */ /* 0x0041e80000100800 */
[----:B0-----:R-:W2:Y:S04]  /*aaa80*/  LDL.LU R24, [R1+0x590] ;  /* 0x0005900001187983 */ /* 0x001ea80000300800 */
[----:B------:R-:W2:Y:S04]  /*aaa90*/  LDL.LU R25, [R1+0x594] ;  /* 0x0005940001197983 */ /* 0x000ea80000300800 */
[----:B------:R-:W2:Y:S04]  /*aaaa0*/  LDL.LU R26, [R1+0x598] ;  /* 0x00059800011a7983 */ /* 0x000ea80000300800 */
[----:B------:R-:W2:Y:S04]  /*aaab0*/  LDL.LU R27, [R1+0x59c] ;  /* 0x00059c00011b7983 */ /* 0x000ea80000300800 */
[----:B----4-:R-:W-:Y:S01]  /*aaac0*/  STL.64 [R1+0x7998], R18 ;  /* 0x0079981201007387 */ /* 0x010fe20000100a00 */
[C---:B--2---:R-:W-:Y:S08]  /*aaad0*/  HMMA.16816.F32.BF16 R24, R8.reuse, R18, R24 ;  /* 0x000000120818723c */ /* 0x044ff00000041818 */
[----:B---3--:R-:W-:Y:S11]  /*aaae0*/  HMMA.16816.F32.BF16 R20, R8, R14, R20 ;  /* 0x0000000e0814723c */ /* 0x008ff60000041814 */
[----:B------:R-:W-:Y:S04]  /*aaaf0*/  STL.64 [R1+0x690], R24 ;  /* 0x0006901801007387 */ /* 0x000fe80000100a00 */
[----:B------:R-:W-:Y:S04]  /*aab00*/  STL.64 [R1+0x698], R26 ;  /* 0x0006981a01007387 */ /* 0x000fe80000100a00 */
[----:B------:R0:W-:Y:S04]  /*aab10*/  STL.64 [R1+0x79b0], R14 ;  /* 0x0079b00e01007387 */ /* 0x0001e80000100a00 */
[----:B0-----:R-:W2:Y:S04]  /*aab20*/  LDL.64 R14, [R1+0x18] ;  /* 0x00001800010e7983 */ /* 0x001ea80000100a00 */
[----:B------:R-:W-:Y:S04]  /*aab30*/  STL.64 [R1+0x680], R20 ;  /* 0x0006801401007387 */ /* 0x000fe80000100a00 */
[----:B------:R-:W-:Y:S04]  /*aab40*/  STL.64 [R1+0x688], R22 ;  /* 0x0006881601007387 */ /* 0x000fe80000100a00 */
[----:B--2---:R0:W-:Y:S04]  /*aab50*/  STL.64 [R1+0x79c8], R14 ;  /* 0x0079c80e01007387 */ /* 0x0041e80000100a00 */
[----:B0-----:R-:W2:Y:S01]  /*aab60*/  LDL.64 R14, [R1+0x28] ;  /* 0x00002800010e7983 */ /* 0x001ea20000100a00 */
[----:B------:R-:W-:-:S02]  /*aab70*/  IMAD.MOV.U32 R6, RZ, RZ, R5 ;  /* 0x000000ffff067224 */ /* 0x000fc400078e0005 */
[----:B------:R-:W-:Y:S01]  /*aab80*/  IMAD.MOV.U32 R7, RZ, RZ, R4 ;  /* 0x000000ffff077224 */ /* 0x000fe200078e0004 */
[----:B--2---:R0:W-:Y:S04]  /*aab90*/  STL.64 [R1+0x79f0], R14 ;  /* 0x0079f00e01007387 */ /* 0x0041e80000100a00 */
[----:B------:R-:W2:Y:S04]  /*aaba0*/  LDL.LU R24, [R1+0x450] ;  /* 0x0004500001187983 */ /* 0x000ea80000300800 */
[----:B------:R-:W2:Y:S04]  /*aabb0*/  LDL.LU R25, [R1+0x454] ;  /* 0x0004540001197983 */ /* 0x000ea80000300800 */
[----:B------:R-:W3:Y:S04]  /*aabc0*/  LDL.LU R26, [R1+0x458] ;  /* 0x00045800011a7983 */ /* 0x000ee80000300800 */
[----:B------:R-:W3:Y:S04]  /*aabd0*/  LDL.LU R27, [R1+0x45c] ;  /* 0x00045c00011b7983 */ /* 0x000ee80000300800 */
[----:B------:R1:W-:Y:S04]  /*aabe0*/  STL.64 [R1+0x7a10], R6 ;  /* 0x007a100601007387 */ /* 0x0003e80000100a00 */
[----:B------:R-:W4:Y:S04]  /*aabf0*/  LDL.LU R12, [R1+0x570] ;  /* 0x00057000010c7983 */ /* 0x000f280000300800 */
[----:B------:R-:W4:Y:S04]  /*aac00*/  LDL.LU R13, [R1+0x574] ;  /* 0x00057400010d7983 */ /* 0x000f280000300800 */
[----:B0-----:R-:W2:Y:S04]  /*aac10*/  LDL.LU R14, [R1+0x578] ;  /* 0x00057800010e7983 */ /* 0x001ea80000300800 */
[----:B------:R-:W2:Y:S04]  /*aac20*/  LDL.LU R15, [R1+0x57c] ;  /* 0x00057c00010f7983 */ /* 0x000ea80000300800 */
[----:B-1----:R-:W2:Y:S04]  /*aac30*/  LDL.64 R6, [R1+0x188] ;  /* 0x0001880001067983 */ /* 0x002ea80000100a00 */
[----:B--2---:R-:W-:Y:S04]  /*aac40*/  STL.64 [R1+0x7a28], R6 ;  /* 0x007a280601007387 */ /* 0x004fe80000100a00 */
[----:B------:R-:W-:Y:S04]  /*aac50*/  STL.64 [R1+0x7a08], R14 ;  /* 0x007a080e01007387 */ /* 0x000fe80000100a00 */
[----:B----4-:R0:W-:Y:S04]  /*aac60*/  STL.64 [R1+0x7a00], R12 ;  /* 0x007a000c01007387 */ /* 0x0101e80000100a00 */
        /* <DEDUP_REMOVED lines=21> */
[----:B------:R0:W-:Y:S04]  /*aadc0*/  STL.64 [R1+0x7a18], R12 ;  /* 0x007a180c01007387 */ /* 0x0001e80000100a00 */
[----:B0-----:R-:W4:Y:S04]  /*aadd0*/  LDL.LU R12, [R1+0xc60] ;  /* 0x000c6000010c7983 */ /* 0x001f280000300800 */
[----:B------:R-:W4:Y:S04]  /*aade0*/  LDL.LU R13, [R1+0xc64] ;  /* 0x000c6400010d7983 */ /* 0x000f280000300800 */
[----:B------:R-:W3:Y:S04]  /*aadf0*/  LDL.LU R14, [R1+0xc68] ;  /* 0x000c6800010e7983 */ /* 0x000ee80000300800 */
[----:B------:R-:W3:Y:S01]  /*aae00*/  LDL.LU R15, [R1+0xc6c] ;  /* 0x000c6c00010f7983 */ /* 0x000ee20000300800 */
[----:B------:R-:W-:-:S02]  /*aae10*/  IMAD.MOV.U32 R6, RZ, RZ, R28 ;  /* 0x000000ffff067224 */ /* 0x000fc400078e001c */
[----:B------:R-:W-:-:S05]  /*aae20*/  IMAD.MOV.U32 R7, RZ, RZ, R17 ;  /* 0x000000ffff077224 */ /* 0x000fca00078e0011 */
[----:B------:R-:W-:Y:S04]  /*aae30*/  STL.64 [R1+0x7a80], R6 ;  /* 0x007a800601007387 */ /* 0x000fe80000100a00 */
[----:B--2---:R-:W0:Y:S04]  /*aae40*/  LDSM.16.MT88.4 R20, [R29+UR5+0x14280] ;  /* 0x014280051d14783b */ /* 0x004e280008004200 */
[----:B---3--:R-:W-:Y:S04]  /*aae50*/  STL.64 [R1+0x7a48], R14 ;  /* 0x007a480e01007387 */ /* 0x008fe80000100a00 */
[----:B----4-:R1:W-:Y:S04]  /*aae60*/  STL.64 [R1+0x7a40], R12 ;  /* 0x007a400c01007387 */ /* 0x0103e80000100a00 */
[----:B-1----:R-:W2:Y:S04]  /*aae70*/  LDL.LU R12, [R1+0xc80] ;  /* 0x000c8000010c7983 */ /* 0x002ea80000300800 */
        /* <DEDUP_REMOVED lines=8> */
[----:B-1----:R-:W2:Y:S04]  /*aaf00*/  LDL.LU R12, [R1+0xc90] ;  /* 0x000c9000010c7983 */ /* 0x002ea80000300800 */
[----:B------:R-:W2:Y:S04]  /*aaf10*/  LDL.LU R13, [R1+0xc94] ;  /* 0x000c9400010d7983 */ /* 0x000ea80000300800 */
[----:B------:R-:W3:Y:S04]  /*aaf20*/  LDL.LU R14, [R1+0xc98] ;  /* 0x000c9800010e7983 */ /* 0x000ee80000300800 */
[----:B------:R-:W3:Y:S01]  /*aaf30*/  LDL.LU R15, [R1+0xc9c] ;  /* 0x000c9c00010f7983 */ /* 0x000ee20000300800 */
[----:B------:R-:W-:-:S02]  /*aaf40*/  IMAD.MOV.U32 R6, RZ, RZ, R2 ;  /* 0x000000ffff067224 */ /* 0x000fc400078e0002 */
[----:B------:R-:W-:-:S05]  /*aaf50*/  IMAD.MOV.U32 R7, RZ, RZ, R0 ;  /* 0x000000ffff077224 */ /* 0x000fca00078e0000 */
[----:B------:R1:W-:Y:S04]  /*aaf60*/  STL.64 [R1+0x7ab0], R6 ;  /* 0x007ab00601007387 */ /* 0x0003e80000100a00 */
[----:B-1----:R-:W4:Y:S04]  /*aaf70*/  LDL.64 R6, [R1+0x38] ;  /* 0x0000380001067983 */ /* 0x002f280000100a00 */
        /* <DEDUP_REMOVED lines=22> */
[----:B------:R-:W2:Y:S04]  /*ab0e0*/  LDL.LU R14, [R1+0xcd8] ;  /* 0x000cd800010e7983 */ /* 0x000ea80000300800 */
[----:B------:R-:W2:Y:S04]  /*ab0f0*/  LDL.LU R15, [R1+0xcdc] ;  /* 0x000cdc00010f7983 */ /* 0x000ea80000300800 */
[----:B------:R-:W-:Y:S04]  /*ab100*/  STL.64 [R1+0x79c0], R26 ;  /* 0x0079c01a01007387 */ /* 0x000fe80000100a00 */
[----:B------:R1:W-:Y:S04]  /*ab110*/  STL.64 [R1+0x79b8], R24 ;  /* 0x0079b81801007387 */ /* 0x0003e80000100a00 */
[----:B-1----:R-:W3:Y:S04]  /*ab120*/  LDL.LU R24, [R1+0x460] ;  /* 0x0004600001187983 */ /* 0x002ee80000300800 */
[----:B------:R-:W3:Y:S04]  /*ab130*/  LDL.LU R25, [R1+0x464] ;  /* 0x0004640001197983 */ /* 0x000ee80000300800 */
[----:B------:R-:W3:Y:S04]  /*ab140*/  LDL.LU R26, [R1+0x468] ;  /* 0x00046800011a7983 */ /* 0x000ee80000300800 */
[----:B------:R-:W3:Y:S01]  /*ab150*/  LDL.LU R27, [R1+0x46c] ;  /* 0x00046c00011b7983 */ /* 0x000ee20000300800 */
[----:B----4-:R-:W-:-:S02]  /*ab160*/  IMAD.MOV.U32 R2, RZ, RZ, R6 ;  /* 0x000000ffff027224 */ /* 0x010fc400078e0006 */
[----:B------:R-:W-:Y:S01]  /*ab170*/  IMAD.MOV.U32 R0, RZ, RZ, R7 ;  /* 0x000000ffff007224 */ /* 0x000fe200078e0007 */
[C---:B--2---:R-:W-:Y:S01]  /*ab180*/  HMMA.16816.F32.BF16 R12, R8.reuse, R6, R12 ;  /* 0x00000006080c723c */ /* 0x044fe2000004180c */
[----:B---3--:R-:W-:Y:S04]  /*ab190*/  STL.64 [R1+0x79d8], R26 ;  /* 0x0079d81a01007387 */ /* 0x008fe80000100a00 */
[----:B------:R1:W-:Y:S04]  /*ab1a0*/  STL.64 [R1+0x79d0], R24 ;  /* 0x0079d01801007387 */ /* 0x0003e80000100a00 */
[----:B-1----:R-:W2:Y:S04]  /*ab1b0*/  LDL.LU R24, [R1+0x470] ;  /* 0x0004700001187983 */ /* 0x002ea80000300800 */
[----:B------:R-:W2:Y:S04]  /*ab1c0*/  LDL.LU R25, [R1+0x474] ;  /* 0x0004740001197983 */ /* 0x000ea80000300800 */
[----:B------:R-:W2:Y:S04]  /*ab1d0*/  LDL.LU R26, [R1+0x478] ;  /* 0x00047800011a7983 */ /* 0x000ea80000300800 */
[----:B------:R-:W2:Y:S04]  /*ab1e0*/  LDL.LU R27, [R1+0x47c] ;  /* 0x00047c00011b7983 */ /* 0x000ea80000300800 */
[----:B------:R-:W3:Y:S04]  /*ab1f0*/  LDL.64 R18, [R1+0x8] ;  /* 0x0000080001127983 */ /* 0x000ee80000100a00 */
[----:B0-----:R0:W-:Y:S04]  /*ab200*/  STL.64 [R1+0x78e8], R22 ;  /* 0x0078e81601007387 */ /* 0x0011e80000100a00 */
[----:B------:R-:W-:Y:S04]  /*ab210*/  STL.64 [R1+0x78e0], R20 ;  /* 0x0078e01401007387 */ /* 0x000fe80000100a00 */
[----:B0-----:R-:W4:Y:S04]  /*ab220*/  LDL.64 R22, [R1+0x198] ;  /* 0x0001980001167983 */ /* 0x001f280000100a00 */
        /* <DEDUP_REMOVED lines=59> */
[----:B------:R-:W2:Y:S09]  /*ab5e0*/  LDL.LU.64 R4, [R1+0x79e0] ;  /* 0x0079e00001047983 */ /* 0x000eb20000300a00 */
[----:B------:R0:W-:Y:S04]  /*ab5f0*/  STL.64 [R1+0x670], R8 ;  /* 0x0006700801007387 */ /* 0x0001e80000100a00 */
[----:B------:R1:W-:Y:S04]  /*ab600*/  STL.64 [R1+0x678], R10 ;  /* 0x0006780a01007387 */ /* 0x0003e80000100a00 */
[----:B0-----:R-:W4:Y:S04]  /*ab610*/  LDL.LU R8, [R1+0x440] ;  /* 0x0004400001087983 */ /* 0x001f280000300800 */
[----:B------:R-:W4:Y:S04]  /*ab620*/  LDL.LU R9, [R1+0x444] ;  /* 0x0004440001097983 */ /* 0x000f280000300800 */
[----:B-1----:R-:W4:Y:S04]  /*ab630*/  LDL.LU R10, [R1+0x448] ;  /* 0x00044800010a7983 */ /* 0x002f280000300800 */
[----:B------:R-:W4:Y:S01]  /*ab640*/  LDL.LU R11, [R1+0x44c] ;  /* 0x00044c00010b7983 */ /* 0x000f220000300800 */
        /* <DEDUP_REMOVED lines=17> */
[----:B------:R-:W-:Y:S04]  /*ab760*/  STL.64 [R1+0x7920], R22 ;  /* 0x0079201601007387 */ /* 0x000fe80000100a00 */
[----:B------:R0:W-:Y:S04]  /*ab770*/  STL [R1+0x791c], R20 ;  /* 0x00791c1401007387 */ /* 0x0001e80000100800 */
        /* <DEDUP_REMOVED lines=8> */
[----:B0-----:R-:W4:Y:S04]  /*ab800*/  LDL.LU.64 R26, [R1+0x79a8] ;  /* 0x0079a800011a7983 */ /* 0x001f280000300a00 */
[----:B------:R-:W3:Y:S01]  /*ab810*/  LDL.LU R24, [R1+0x79a0] ;  /* 0x0079a00001187983 */ /* 0x000ee20000300800 */
[----:B------:R-:W-:-:S02]  /*ab820*/  IMAD.MOV.U32 R25, RZ, RZ, R18 ;  /* 0x000000ffff197224 */ /* 0x000fc400078e0012 */
[----:B------:R-:W-:Y:S02]  /*ab830*/  IMAD.MOV.U32 R12, RZ, RZ, R19 ;  /* 0x000000ffff0c7224 */ /* 0x000fe400078e0013 */
[----:B------:R-:W2:Y:S01]  /*ab840*/  LDL.LU.64 R18, [R1+0x7998] ;  /* 0x0079980001127983 */ /* 0x000ea20000300a00 */
[----:B----4-:R-:W-:-:S15]  /*ab850*/  HMMA.16816.F32.BF16 R8, R4, R26, R8 ;  /* 0x0000001a0408723c */ /* 0x010fde0000041808 */
[----:B------:R-:W-:-:S04]  /*ab860*/  NOP ;  /* 0x0000000000007918 */ /* 0x000fc80000000000 */
[----:B------:R0:W-:Y:S04]  /*ab870*/  STL.64 [R1+0x5a0], R8 ;  /* 0x0005a00801007387 */ /* 0x0001e80000100a00 */
[----:B------:R1:W-:Y:S04]  /*ab880*/  STL.64 [R1+0x5a8], R10 ;  /* 0x0005a80a01007387 */ /* 0x0003e80000100a00 */
[----:B0-----:R-:W4:Y:S04]  /*ab890*/  LDL.LU R8, [R1+0x420] ;  /* 0x0004200001087983 */ /* 0x001f280000300800 */
[----:B------:R-:W4:Y:S04]  /*ab8a0*/  LDL.LU R9, [R1+0x424] ;  /* 0x0004240001097983 */ /* 0x000f280000300800 */
[----:B-1----:R-:W4:Y:S04]  /*ab8b0*/  LDL.LU R10, [R1+0x428] ;  /* 0x00042800010a7983 */ /* 0x002f280000300800 */
[----:B------:R-:W4:Y:S04]  /*ab8c0*/  LDL.LU R11, [R1+0x42c] ;  /* 0x00042c00010b7983 */ /* 0x000f280000300800 */
[----:B------:R-:W-:Y:S04]  /*ab8d0*/  STL.64 [R1+0x7930], R26 ;  /* 0x0079301a01007387 */ /* 0x000fe80000100a00 */
[----:B---3--:R0:W-:Y:S04]  /*ab8e0*/  STL.64 [R1+0x7928], R24 ;  /* 0x0079281801007387 */ /* 0x0081e80000100a00 */
[----:B0-----:R-:W3:Y:S04]  /*ab8f0*/  LDL.LU R24, [R1+0xbf0] ;  /* 0x000bf00001187983 */ /* 0x001ee80000300800 */
[----:B------:R-:W3:Y:S04]  /*ab900*/  LDL.LU R25, [R1+0xbf4] ;  /* 0x000bf40001197983 */ /* 0x000ee80000300800 */
[----:B------:R-:W2:Y:S04]  /*ab910*/  LDL.LU R26, [R1+0xbf8] ;  /* 0x000bf800011a7983 */ /* 0x000ea80000300800 */
[----:B------:R-:W2:Y:S04]  /*ab920*/  LDL.LU R27, [R1+0xbfc] ;  /* 0x000bfc00011b7983 */ /* 0x000ea80000300800 */
[----:B--2---:R0:W-:Y:S04]  /*ab930*/  STL.64 [R1+0x7940], R26 ;  /* 0x0079401a01007387 */ /* 0x0041e80000100a00 */
[----:B---3--:R-:W-:Y:S04]  /*ab940*/  STL.64 [R1+0x7938], R24 ;  /* 0x0079381801007387 */ /* 0x008fe80000100a00 */
[----:B0-----:R-:W2:Y:S04]  /*ab950*/  LDL.64 R26, [R1+0x1c8] ;  /* 0x0001c800011a7983 */ /* 0x001ea80000100a00 */
[----:B--2---:R0:W-:Y:S04]  /*ab960*/  STL.64 [R1+0x7958], R26 ;  /* 0x0079581a01007387 */ /* 0x0041e80000100a00 */
[----:B0-----:R-:W2:Y:S01]  /*ab970*/  LDL.64 R26, [R1+0x1d8] ;  /* 0x0001d800011a7983 */ /* 0x001ea20000100a00 */
[C---:B------:R-:W-:Y:S03]  /*ab980*/  HMMA.16816.F32.BF16 R20, R4.reuse, R18, R20 ;  /* 0x000000120414723c */ /* 0x040fe60000041814 */
[----:B--2---:R0:W-:Y:S04]  /*ab990*/  STL.64 [R1+0x7968], R26 ;  /* 0x0079681a01007387 */ /* 0x0041e80000100a00 */
[----:B0-----:R-:W2:Y:S04]  /*ab9a0*/  LDL.64 R26, [R1+0x1e8] ;  /* 0x0001e800011a7983 */ /* 0x001ea80000100a00 */
[----:B--2---:R-:W-:Y:S04]  /*ab9b0*/  STL.64 [R1+0x7980], R26 ;  /* 0x0079801a01007387 */ /* 0x004fe80000100a00 */
        /* <DEDUP_REMOVED lines=12> */
[----:B------:R-:W3:Y:S01]  /*aba80*/  LDL.LU R19, [R1+0xc2c] ;  /* 0x000c2c0001137983 */ /* 0x000ee20000300800 */
[----:B----4-:R-:W-:Y:S01]  /*aba90*/  HMMA.16816.F32.BF16 R8, R4, R14, R8 ;  /* 0x0000000e0408723c */ /* 0x010fe20000041808 */
        /* <DEDUP_REMOVED lines=9> */
[----:B------:R-:W-:Y:S04]  /*abb30*/  STL.64 [R1+0x580], R8 ;  /* 0x0005800801007387 */ /* 0x000fe80000100a00 */
[----:B------:R-:W-:Y:S04]  /*abb40*/  STL.64 [R1+0x588], R10 ;  /* 0x0005880a01007387 */ /* 0x000fe80000100a00 */
[----:B------:R-:W1:Y:S01]  /*abb50*/  LDSM.16.MT88.4 R8, [R29+UR5+0x14300] ;  /* 0x014300051d08783b */ /* 0x000e620008004200 */
[----:B------:R-:W-:-:S03]  /*abb60*/  IMAD.MOV.U32 R27, RZ, RZ, R0 ;  /* 0x000000ffff1b7224 */ /* 0x000fc600078e0000 */
        /* <DEDUP_REMOVED lines=8> */
[----:B------:R-:W-:Y:S04]  /*abbf0*/  STL [R1+0x78d8], R29 ;  /* 0x0078d81d01007387 */ /* 0x000fe80000100800 */
[----:B-1----:R0:W-:Y:S04]  /*abc00*/  STL.64 [R1+0x77b0], R10 ;  /* 0x0077b00a01007387 */ /* 0x0021e80000100a00 */
[----:B------:R-:W-:Y:S04]  /*abc10*/  STL.64 [R1+0x77a8], R8 ;  /* 0x0077a80801007387 */ /* 0x000fe80000100a00 */
[----:B0-----:R-:W3:Y:S01]  /*abc20*/  LDL.64 R10, [R1+0x168] ;  /* 0x00016800010a7983 */ /* 0x001ee20000100a00 */
        /* <DEDUP_REMOVED lines=19> */
[----:B-1----:R-:W2:Y:S04]  /*abd60*/  LDL.LU.64 R18, [R1+0x7960] ;  /* 0x0079600001127983 */ /* 0x002ea80000300a00 */
        /* <DEDUP_REMOVED lines=10> */
[----:B------:R-:W3:Y:S04]  /*abe10*/  LDL.LU.64 R24, [R1+0x7938] ;  /* 0x0079380001187983 */ /* 0x000ee80000300a00 */
[----:B------:R-:W-:Y:S04]  /*abe20*/  STL [R1+0x7838], R2 ;  /* 0x0078380201007387 */ /* 0x000fe80000100800 */
[----:B------:R-:W3:Y:S04]  /*abe30*/  LDL R17, [R1+0x47fc] ;  /* 0x0047fc0001117983 */ /* 0x000ee80000100800 */
[----:B--2---:R0:W-:Y:S04]  /*abe40*/  STL.64 [R1+0x7880], R18 ;  /* 0x0078801201007387 */ /* 0x0041e80000100a00 */
[----:B---3--:R-:W-:Y:S04]  /*abe50*/  STL.64 [R1+0x7878], R16 ;  /* 0x0078781001007387 */ /* 0x008fe80000100a00 */
[----:B0-----:R-:W2:Y:S02]  /*abe60*/  LDL.64 R18, [R1+0x1b8] ;  /* 0x0001b80001127983 */ /* 0x001ea40000100a00 */
[----:B--2---:R-:W-:Y:S01]  /*abe70*/  HMMA.16816.F32.BF16 R24, R4, R18, R24 ;  /* 0x000000120418723c */ /* 0x004fe20000041818 */
[----:B------:R-:W-:-:S02]  /*abe80*/  IMAD.MOV.U32 R8, RZ, RZ, R18 ;  /* 0x000000ffff087224 */ /* 0x000fc400078e0012 */
[----:B------:R-:W-:-:S15]  /*abe90*/  IMAD.MOV.U32 R3, RZ, RZ, R19 ;  /* 0x000000ffff037224 */ /* 0x000fde00078e0013 */
[----:B------:R-:W-:Y:S01]  /*abea0*/  NOP ;  /* 0x0000000000007918 */ /* 0x000fe20000000000 */
        /* <DEDUP_REMOVED lines=8> */
[----:B--2---:R3:W-:Y:S04]  /*abf30*/  STL.64 [R1+0x7890], R18 ;  /* 0x0078901201007387 */ /* 0x0047e80000100a00 */
[----:B------:R-:W-:Y:S01]  /*abf40*/  STL.64 [R1+0x7888], R16 ;  /* 0x0078881001007387 */ /* 0x000fe20000100a00 */
[----:B---3--:R-:W-:-:S02]  /*abf50*/  IMAD.MOV.U32 R18, RZ, RZ, R25 ;  /* 0x000000ffff127224 */ /* 0x008fc400078e0019 */
[----:B------:R-:W-:-:S05]  /*abf60*/  IMAD.MOV.U32 R19, RZ, RZ, R12 ;  /* 0x000000ffff137224 */ /* 0x000fca00078e000c */
[----:B------:R0:W-:Y:S04]  /*abf70*/  STL.64 [R1+0x78a8], R18 ;  /* 0x0078a81201007387 */ /* 0x0001e80000100a00 */
[----:B0-----:R-:W4:Y:S02]  /*abf80*/  LDL.64 R18, [R1+0x1a8] ;  /* 0x0001a80001127983 */ /* 0x001f240000100a00 */
[----:B----4-:R-:W-:Y:S01]  /*abf90*/  HMMA.16816.F32.BF16 R20, R4, R18, R20 ;  /* 0x000000120414723c */ /* 0x010fe20000041814 */
[----:B------:R-:W-:-:S15]  /*abfa0*/  IMAD.MOV.U32 R9, RZ, RZ, R19 ;  /* 0x000000ffff097224 */ /* 0x000fde00078e0013 */
[----:B------:R-:W-:-:S03]  /*abfb0*/  NOP ;  /* 0x0000000000007918 */ /* 0x000fc60000000000 */
[----:B------:R-:W-:Y:S04]  /*abfc0*/  STL.64 [R1+0xc70], R20 ;  /* 0x000c701401007387 */ /* 0x000fe80000100a00 */
[----:B------:R0:W-:Y:S04]  /*abfd0*/  STL.64 [R1+0xc78], R22 ;  /* 0x000c781601007387 */ /* 0x0001e80000100a00 */
[----:B0-----:R-:W2:Y:S04]  /*abfe0*/  LDL.LU.64 R22, [R1+0x7920] ;  /* 0x0079200001167983 */ /* 0x001ea80000300a00 */
[----:B------:R-:W3:Y:S04]  /*abff0*/  LDL.LU R20, [R1+0x791c] ;  /* 0x00791c0001147983 */ /* 0x000ee80000300800 */
[----:B------:R-:W-:Y:S04]  /*ac000*/  STL.64 [R1+0x78f8], R10 ;  /* 0x0078f80a01007387 */ /* 0x000fe80000100a00 */
[----:B------:R0:W-:Y:S04]  /*ac010*/  STL.64 [R1+0x78f0], R8 ;  /* 0x0078f00801007387 */ /* 0x0001e80000100a00 */
[----:B0-----:R-:W2:Y:S04]  /*ac020*/  LDL.LU R8, [R1+0xbd0] ;  /* 0x000bd00001087983 */ /* 0x001ea80000300800 */
[----:B------:R-:W2:Y:S04]  /*ac030*/  LDL.LU R9, [R1+0xbd4] ;  /* 0x000bd40001097983 */ /* 0x000ea80000300800 */
[----:B------:R-:W2:Y:S04]  /*ac040*/  LDL.LU R10, [R1+0xbd8] ;  /* 0x000bd800010a7983 */ /* 0x000ea80000300800 */
[----:B------:R-:W2:Y:S01]  /*ac050*/  LDL.LU R11, [R1+0xbdc] ;  /* 0x000bdc00010b7983 */ /* 0x000ea20000300800 */
[----:B------:R-:W-:-:S02]  /*ac060*/  IMAD.MOV.U32 R12, RZ, RZ, R18 ;  /* 0x000000ffff0c7224 */ /* 0x000fc400078e0012 */
[----:B------:R-:W-:Y:S02]  /*ac070*/  IMAD.MOV.U32 R19, RZ, RZ, R13 ;  /* 0x000000ffff137224 */ /* 0x000fe400078e000d */
[----:B---3--:R-:W-:Y:S01]  /*ac080*/  IMAD.MOV.U32 R18, RZ, RZ, R20 ;  /* 0x000000ffff127224 */ /* 0x008fe200078e0014 */
[----:B--2---:R-:W-:Y:S04]  /*ac090*/  HMMA.16816.F32.BF16 R8, R4, R22, R8 ;  /* 0x000000160408723c */ /* 0x004fe80000041808 */
[----:B------:R-:W-:-:S15]  /*ac0a0*/  STL.64 [R1+0x78c0], R18 ;  /* 0x0078c01201007387 */ /* 0x000fde0000100a00 */
[----:B------:R-:W-:Y:S04]  /*ac0b0*/  STL.64 [R1+0xc60], R8 ;  /* 0x000c600801007387 */ /* 0x000fe80000100a00 */
[----:B------:R0:W-:Y:S04]  /*ac0c0*/  STL.64 [R1+0xc68], R10 ;  /* 0x000c680a01007387 */ /* 0x0001e80000100a00 */
[----:B0-----:R-:W2:Y:S01]  /*ac0d0*/  LDL.64 R10, [R1+0x178] ;  /* 0x00017800010a7983 */ /* 0x001ea20000100a00 */
[----:B------:R-:W-:Y:S02]  /*ac0e0*/  IMAD.MOV.U32 R25, RZ, RZ, R22 ;  /* 0x000000ffff197224 */ /* 0x000fe400078e0016 */
[----:B------:R-:W-:Y:S01]  /*ac0f0*/  IMAD.MOV.U32 R13, RZ, RZ, R23 ;  /* 0x000000ffff0d7224 */ /* 0x000fe200078e0017 */
[----:B--2---:R0:W-:Y:S04]  /*ac100*/  STL.64 [R1+0x7910], R10 ;  /* 0x0079100a01007387 */ /* 0x0041e80000100a00 */
[----:B------:R-:W2:Y:S04]  /*ac110*/  LDL.LU R20, [R1+0x410] ;  /* 0x0004100001147983 */ /* 0x000ea80000300800 */
[----:B------:R-:W2:Y:S04]  /*ac120*/  LDL.LU R21, [R1+0x414] ;  /* 0x0004140001157983 */ /* 0x000ea80000300800 */
[----:B------:R-:W3:Y:S04]  /*ac130*/  LDL.LU R22, [R1+0x418] ;  /* 0x0004180001167983 */ /* 0x000ee80000300800 */
[----:B------:R-:W3:Y:S04]  /*ac140*/  LDL.LU R23, [R1+0x41c] ;  /* 0x00041c0001177983 */ /* 0x000ee80000300800 */
[----:B------:R-:W4:Y:S04]  /*ac150*/  LDL.LU R8, [R1+0xbc0] ;  /* 0x000bc00001087983 */ /* 0x000f280000300800 */
[----:B------:R-:W4:Y:S04]  /*ac160*/  LDL.LU R9, [R1+0xbc4] ;  /* 0x000bc40001097983 */ /* 0x000f280000300800 */
[----:B0-----:R-:W4:Y:S04]  /*ac170*/  LDL.LU R10, [R1+0xbc8] ;  /* 0x000bc800010a7983 */ /* 0x001f280000300800 */
[----:B------:R-:W4:Y:S01]  /*ac180*/  LDL.LU R11, [R1+0xbcc] ;  /* 0x000bcc00010b7983 */ /* 0x000f220000300800 */
[----:B------:R-:W-:-:S03]  /*ac190*/  IMAD.MOV.U32 R19, RZ, RZ, R28 ;  /* 0x000000ffff137224 */ /* 0x000fc600078e001c */
[----:B---3--:R-:W-:Y:S04]  /*ac1a0*/  STL.64 [R1+0x7908], R22 ;  /* 0x0079081601007387 */ /* 0x008fe80000100a00 */
[----:B--2---:R0:W-:Y:S04]  /*ac1b0*/  STL.64 [R1+0x7900], R20 ;  /* 0x0079001401007387 */ /* 0x0041e80000100a00 */
[----:B0-----:R-:W2:Y:S04]  /*ac1c0*/  LDL.LU R20, [R1+0xbb0] ;  /* 0x000bb00001147983 */ /* 0x001ea80000300800 */
[----:B------:R-:W2:Y:S04]  /*ac1d0*/  LDL.LU R21, [R1+0xbb4] ;  /* 0x000bb40001157983 */ /* 0x000ea80000300800 */
[----:B------:R-:W2:Y:S04]  /*ac1e0*/  LDL.LU R22, [R1+0xbb8] ;  /* 0x000bb80001167983 */ /* 0x000ea80000300800 */
[----:B------:R-:W2:Y:S04]  /*ac1f0*/  LDL.LU R23, [R1+0xbbc] ;  /* 0x000bbc0001177983 */ /* 0x000ea80000300800 */
[----:B------:R-:W3:Y:S04]  /*ac200*/  LDL R18, [R1+0x28] ;  /* 0x0000280001127983 */ /* 0x000ee80000100800 */
[----:B------:R-:W2:Y:S04]  /*ac210*/  LDL.LU R28, [R1+0x7918] ;  /* 0x00791800011c7983 */ /* 0x000ea80000300800 */
        /* <DEDUP_REMOVED lines=18> */
[----:B------:R0:W-:Y:S04]  /*ac340*/  STL.64 [R1+0x7870], R14 ;  /* 0x0078700e01007387 */ /* 0x0001e80000100a00 */
[----:B------:R4:W-:Y:S04]  /*ac350*/  STL.64 [R1+0x7868], R12 ;  /* 0x0078680c01007387 */ /* 0x0009e80000100a00 */
[----:B0-----:R-:W4:Y:S01]  /*ac360*/  LDL R14, [R1+0x188] ;  /* 0x00018800010e7983 */ /* 0x001f220000100800 */
[----:B------:R-:W-:-:S07]  /*ac370*/  IMAD.MOV.U32 R15, RZ, RZ, R28 ;  /* 0x000000ffff0f7224 */ /* 0x000fce00078e001c */
[----:B----4-:R-:W-:Y:S01]  /*ac380*/  HMMA.16816.F32.BF16 R12, R4, R14, R8 ;  /* 0x0000000e040c723c */ /* 0x010fe20000041808 */
[----:B------:R-:W2:-:S15]  /*ac390*/  LDL.LU.64 R10, [R1+0x7910] ;  /* 0x00791000010a7983 */ /* 0x000e9e0000300a00 */
[----:B------:R-:W-:-:S03]  /*ac3a0*/  NOP ;  /* 0x0000000000007918 */ /* 0x000fc60000000000 */
[----:B------:R0:W-:Y:S04]  /*ac3b0*/  STL.64 [R1+0xc50], R12 ;  /* 0x000c500c01007387 */ /* 0x0001e80000100a00 */
[----:B------:R1:W-:Y:S04]  /*ac3c0*/  STL.64 [R1+0xc58], R14 ;  /* 0x000c580e01007387 */ /* 0x0003e80000100a00 */
[----:B0-----:R-:W4:Y:S04]  /*ac3d0*/  LDL.LU R12, [R1+0x340] ;  /* 0x00034000010c7983 */ /* 0x001f280000300800 */
[----:B------:R-:W4:Y:S04]  /*ac3e0*/  LDL.LU R13, [R1+0x344] ;  /* 0x00034400010d7983 */ /* 0x000f280000300800 */
[----:B-1----:R-:W4:Y:S04]  /*ac3f0*/  LDL.LU R14, [R1+0x348] ;  /* 0x00034800010e7983 */ /* 0x002f280000300800 */
[----:B------:R-:W4:Y:S01]  /*ac400*/  LDL.LU R15, [R1+0x34c] ;  /* 0x00034c00010f7983 */ /* 0x000f220000300800 */
        /* <DEDUP_REMOVED lines=10> */
[----:B--2---:R-:W-:Y:S03]  /*ac4b0*/  HMMA.16816.F32.BF16 R4, R4, R10, R20 ;  /* 0x0000000a0404723c */ /* 0x004fe60000041814 */
        /* <DEDUP_REMOVED lines=8> */
[----:B------:R0:W-:Y:S04]  /*ac540*/  STL.64 [R1+0x77c0], R10 ;  /* 0x0077c00a01007387 */ /* 0x0001e80000100a00 */
[----:B---3--:R-:W-:Y:S04]  /*ac550*/  STL.64 [R1+0x7840], R8 ;  /* 0x0078400801007387 */ /* 0x008fe80000100a00 */
[----:B0-----:R-:W3:Y:S01]  /*ac560*/  LDL R10, [R1+0x1e8] ;  /* 0x0001e800010a7983 */ /* 0x001ee20000100800 */
[----:B------:R-:W-:-:S03]  /*ac570*/  IMAD.MOV.U32 R11, RZ, RZ, R29 ;  /* 0x000000ffff0b7224 */ /* 0x000fc600078e001d */
[----:B------:R-:W4:Y:S01]  /*ac580*/  LDL.LU R29, [R1+0x78d8] ;  /* 0x0078d800011d7983 */ /* 0x000f220000300800 */
[C---:B--2---:R-:W-:Y:S03]  /*ac590*/  HMMA.16816.F32.BF16 R16, R20.reuse, R18, R24 ;  /* 0x000000121410723c */ /* 0x044fe60000041818 */
[----:B---3--:R0:W-:Y:S04]  /*ac5a0*/  STL.64 [R1+0x7850], R10 ;  /* 0x0078500a01007387 */ /* 0x0081e80000100a00 */
[----:B0-----:R-:W2:Y:S04]  /*ac5b0*/  LDL R10, [R1+0x38] ;  /* 0x00003800010a7983 */ /* 0x001ea80000100800 */
[----:B------:R-:W2:Y:S04]  /*ac5c0*/  LDL R11, [R1+0x3c] ;  /* 0x00003c00010b7983 */ /* 0x000ea80000100800 */
        /* <DEDUP_REMOVED lines=23> */
[----:B------:R-:W3:Y:S04]  /*ac740*/  LDL.LU.64 R16, [R1+0x7878] ;  /* 0x0078780001107983 */ /* 0x000ee80000300a00 */
[----:B------:R-:W-:Y:S04]  /*ac750*/  STL.64 [R1+0x7770], R26 ;  /* 0x0077701a01007387 */ /* 0x000fe80000100a00 */
[----:B--2---:R0:W-:Y:S04]  /*ac760*/  STL [R1+0x7768], R24 ;  /* 0x0077681801007387 */ /* 0x0041e80000100800 */
[----:B------:R1:W-:Y:S04]  /*ac770*/  STL [R1+0x7848], R25 ;  /* 0x0078481901007387 */ /* 0x0003e80000100800 */
[----:B0-----:R-:W2:Y:S04]  /*ac780*/  LDL.LU R24, [R1+0xb10] ;  /* 0x000b100001187983 */ /* 0x001ea80000300800 */
[----:B-1----:R-:W2:Y:S04]  /*ac790*/  LDL.LU R25, [R1+0xb14] ;  /* 0x000b140001197983 */ /* 0x002ea80000300800 */
        /* <DEDUP_REMOVED lines=12> */
[----:B------:R-:W2:Y:S04]  /*ac860*/  LDL.LU.64 R12, [R1+0x7868] ;  /* 0x00786800010c7983 */ /* 0x000ea80000300a00 */
[----:B------:R0:W-:Y:S04]  /*ac870*/  STL.64 [R1+0x7760], R18 ;  /* 0x0077601201007387 */ /* 0x0001e80000100a00 */
[----:B---3--:R-:W-:Y:S04]  /*ac880*/  STL [R1+0x7758], R17 ;  /* 0x0077581101007387 */ /* 0x008fe80000100800 */
[----:B0-----:R-:W3:Y:S01]  /*ac890*/  LDL R18, [R1+0x1d8] ;  /* 0x0001d80001127983 */ /* 0x001ee20000100800 */
        /* <DEDUP_REMOVED lines=9> */
[----:B0-----:R-:W3:Y:S04]  /*ac930*/  LDL.LU R4, [R1+0xb00] ;  /* 0x000b000001047983 */ /* 0x001ee80000300800 */
[----:B------:R-:W3:Y:S04]  /*ac940*/  LDL.LU R5, [R1+0xb04] ;  /* 0x000b040001057983 */ /* 0x000ee80000300800 */
[----:B------:R-:W3:Y:S04]  /*ac950*/  LDL.LU R6, [R1+0xb08] ;  /* 0x000b080001067983 */ /* 0x000ee80000300800 */
[----:B------:R-:W3:Y:S04]  /*ac960*/  LDL.LU R7, [R1+0xb0c] ;  /* 0x000b0c0001077983 */ /* 0x000ee80000300800 */
[----:B------:R-:W-:Y:S04]  /*ac970*/  STL [R1+0x6ef4], R29 ;  /* 0x006ef41d01007387 */ /* 0x000fe80000100800 */
[----:B------:R-:W2:Y:S04]  /*ac980*/  LDL.LU.64 R26, [R1+0x7860] ;  /* 0x00786000011a7983 */ /* 0x000ea80000300a00 */
[----:B------:R-:W2:Y:S04]  /*ac990*/  LDL.LU.64 R24, [R1+0x7858] ;  /* 0x0078580001187983 */ /* 0x000ea80000300a00 */
[----:B------:R-:W-:Y:S04]  /*ac9a0*/  STL.64 [R1+0xbb0], R8 ;  /* 0x000bb00801007387 */ /* 0x000fe80000100a00 */
[----:B------:R0:W-:Y:S04]  /*ac9b0*/  STL.64 [R1+0xbb8], R10 ;  /* 0x000bb80a01007387 */ /* 0x0001e80000100a00 */
[----:B0-----:R-:W2:Y:S01]  /*ac9c0*/  LDL.LU.64 R10, [R1+0x7850] ;  /* 0x00785000010a7983 */ /* 0x001ea20000300a00 */
[----:B------:R-:W-:Y:S01]  /*ac9d0*/  IMAD.MOV.U32 R19, RZ, RZ, R16 ;  /* 0x000000ffff137224 */ /* 0x000fe200078e0010 */
[----:B--2---:R-:W-:Y:S02]  /*ac9e0*/  HMMA.16816.F32.BF16 R8, R20, R10, R24 ;  /* 0x0000000a1408723c */ /* 0x004fe40000041818 */
[----:B------:R-:W2:-:S15]  /*ac9f0*/  LDL.LU R25, [R1+0x7848] ;  /* 0x0078480001197983 */ /* 0x000e9e0000300800 */
[----:B------:R-:W-:Y:S02]  /*aca00*/  NOP ;  /* 0x0000000000007918 */ /* 0x000fe40000000000 */
[----:B------:R0:W-:Y:S04]  /*aca10*/  STL.64 [R1+0xf10], R8 ;  /* 0x000f100801007387 */ /* 0x0001e80000100a00 */
[----:B------:R1:W-:Y:S04]  /*aca20*/  STL.64 [R1+0xf18], R10 ;  /* 0x000f180a01007387 */ /* 0x0003e80000100a00 */
[----:B0-----:R-:W4:Y:S04]  /*aca30*/  LDL.LU.64 R8, [R1+0x7840] ;  /* 0x0078400001087983 */ /* 0x001f280000300a00 */
[----:B------:R-:W2:Y:S01]  /*aca40*/  LDL.64 R26, [R1+0x8] ;  /* 0x00000800011a7983 */ /* 0x000ea20000100a00 */
[----:B---3--:R-:W-:Y:S01]  /*aca50*/  HMMA.16816.F32.BF16 R4, R20, R18, R4 ;  /* 0x000000121404723c */ /* 0x008fe20000041804 */
[----:B-1----:R-:W-:-:S02]  /*aca60*/  IMAD.MOV.U32 R10, RZ, RZ, R2 ;  /* 0x000000ffff0a7224 */ /* 0x002fc400078e0002 */
[----:B--2---:R-:W-:-:S15]  /*aca70*/  STL.64 [R1+0x7788], R26 ;  /* 0x0077881a01007387 */ /* 0x004fde0000100a00 */
[----:B------:R-:W-:Y:S01]  /*aca80*/  NOP ;  /* 0x0000000000007918 */ /* 0x000fe20000000000 */
[----:B------:R0:W-:Y:S04]  /*aca90*/  STL.64 [R1+0xf00], R4 ;  /* 0x000f000401007387 */ /* 0x0001e80000100a00 */
[----:B------:R1:W-:Y:S04]  /*acaa0*/  STL.64 [R1+0xf08], R6 ;  /* 0x000f080601007387 */ /* 0x0003e80000100a00 */
[----:B------:R-:W2:Y:S04]  /*acab0*/  LDL.LU R16, [R1+0x2d0] ;  /* 0x0002d00001107983 */ /* 0x000ea80000300800 */
[----:B------:R-:W2:Y:S04]  /*acac0*/  LDL.LU R17, [R1+0x2d4] ;  /* 0x0002d40001117983 */ /* 0x000ea80000300800 */
[----:B------:R-:W3:Y:S04]  /*acad0*/  LDL.LU R18, [R1+0x2d8] ;  /* 0x0002d80001127983 */ /* 0x000ee80000300800 */
[----:B------:R-:W3:Y:S04]  /*acae0*/  LDL.LU R19, [R1+0x2dc] ;  /* 0x0002dc0001137983 */ /* 0x000ee80000300800 */
[----:B------:R-:W2:Y:S04]  /*acaf0*/  LDL.LU R2, [R1+0x7838] ;  /* 0x0078380001027983 */ /* 0x000ea80000300800 */
[----:B0-----:R-:W2:Y:S04]  /*acb00*/  LDL.LU R4, [R1+0xab0] ;  /* 0x000ab00001047983 */ /* 0x001ea80000300800 */
[----:B------:R-:W2:Y:S04]  /*acb10*/  LDL.LU R5, [R1+0xab4] ;  /* 0x000ab40001057983 */ /* 0x000ea80000300800 */
[----:B-1----:R-:W2:Y:S04]  /*acb20*/  LDL.LU R6, [R1+0xab8] ;  /* 0x000ab80001067983 */ /* 0x002ea80000300800 */
[----:B------:R-:W2:Y:S01]  /*acb30*/  LDL.LU R7, [R1+0xabc] ;  /* 0x000abc0001077983 */ /* 0x000ea20000300800 */
[----:B------:R-:W-:-:S02]  /*acb40*/  IMAD.MOV.U32 R14, RZ, RZ, R25 ;  /* 0x000000ffff0e7224 */ /* 0x000fc400078e0019 */
[----:B------:R-:W-:Y:S01]  /*acb50*/  IMAD.MOV.U32 R15, RZ, RZ, R13 ;  /* 0x000000ffff0f7224 */ /* 0x000fe200078e000d */
[----:B--2---:R-:W-:Y:S04]  /*acb60*/  STL.64 [R1+0x77e8], R6 ;  /* 0x0077e80601007387 */ /* 0x004fe80000100a00 */
[----:B------:R0:W-:Y:S04]  /*acb70*/  STL.64 [R1+0x77e0], R4 ;  /* 0x0077e00401007387 */ /* 0x0001e80000100a00 */
[----:B------:R1:W-:Y:S04]  /*acb80*/  STL.64 [R1+0x77f0], R14 ;  /* 0x0077f00e01007387 */ /* 0x0003e80000100a00 */
[----:B0-----:R-:W2:Y:S04]  /*acb90*/  LDL.LU R4, [R1+0xac0] ;  /* 0x000ac00001047983 */ /* 0x001ea80000300800 */
[----:B------:R-:W2:Y:S04]  /*acba0*/  LDL.LU R5, [R1+0xac4] ;  /* 0x000ac40001057983 */ /* 0x000ea80000300800 */
[----:B------:R-:W2:Y:S04]  /*acbb0*/  LDL.LU R6, [R1+0xac8] ;  /* 0x000ac80001067983 */ /* 0x000ea80000300800 */
[----:B------:R-:W2:Y:S01]  /*acbc0*/  LDL.LU R7, [R1+0xacc] ;  /* 0x000acc0001077983 */ /* 0x000ea20000300800 */
[----:B-1----:R-:W-:-:S02]  /*acbd0*/  IMAD.MOV.U32 R14, RZ, RZ, R12 ;  /* 0x000000ffff0e7224 */ /* 0x002fc400078e000c */
[----:B----4-:R-:W-:Y:S01]  /*acbe0*/  IMAD.MOV.U32 R15, RZ, RZ, R9 ;  /* 0x000000ffff0f7224 */ /* 0x010fe200078e0009 */
[----:B--2---:R-:W-:Y:S04]  /*acbf0*/  STL.64 [R1+0x7800], R6 ;  /* 0x0078000601007387 */ /* 0x004fe80000100a00 */
[----:B------:R-:W-:Y:S04]  /*acc00*/  STL.64 [R1+0x77f8], R4 ;  /* 0x0077f80401007387 */ /* 0x000fe80000100a00 */
[----:B------:R0:W-:Y:S02]  /*acc10*/  STL.64 [R1+0x7808], R14 ;  /* 0x0078080e01007387 */ /* 0x0001e40000100a00 */
[----:B0-----:R-:W-:-:S02]  /*acc20*/  IMAD.MOV.U32 R14, RZ, RZ, R8 ;  /* 0x000000ffff0e7224 */ /* 0x001fc400078e0008 */
[----:B------:R-:W-:-:S05]  /*acc30*/  IMAD.MOV.U32 R15, RZ, RZ, R3 ;  /* 0x000000ffff0f7224 */ /* 0x000fca00078e0003 */
[----:B------:R-:W-:Y:S04]  /*acc40*/  STL.64 [R1+0x7820], R14 ;  /* 0x0078200e01007387 */ /* 0x000fe80000100a00 */
[----:B------:R-:W2:Y:S04]  /*acc50*/  LDL.LU R4, [R1+0xad0] ;  /* 0x000ad00001047983 */ /* 0x000ea80000300800 */
        /* <DEDUP_REMOVED lines=9> */
[----:B------:R-:W-:-:S03]  /*accf0*/  IMAD.MOV.U32 R11, RZ, RZ, R28 ;  /* 0x000000ffff0b7224 */ /* 0x000fc600078e001c */
[----:B----4-:R-:W-:Y:S04]  /*acd00*/  STL.64 [R1+0x7830], R6 ;  /* 0x0078300601007387 */ /* 0x010fe80000100a00 */
[----:B--2---:R0:W-:Y:S04]  /*acd10*/  STL.64 [R1+0x7828], R4 ;  /* 0x0078280401007387 */ /* 0x0041e80000100a00 */
[----:B0-----:R-:W2:Y:S04]  /*acd20*/  LDL.LU R4, [R1+0xaf0] ;  /* 0x000af00001047983 */ /* 0x001ea80000300800 */
[----:B------:R-:W2:Y:S04]  /*acd30*/  LDL.LU R5, [R1+0xaf4] ;  /* 0x000af40001057983 */ /* 0x000ea80000300800 */
[----:B------:R-:W2:Y:S04]  /*acd40*/  LDL.LU R6, [R1+0xaf8] ;  /* 0x000af80001067983 */ /* 0x000ea80000300800 */
        /* <DEDUP_REMOVED lines=9> */
[----:B0-----:R-:W2:Y:S04]  /*acde0*/  LDL.LU R26, [R1+0x328] ;  /* 0x00032800011a7983 */ /* 0x001ea80000300800 */
        /* <DEDUP_REMOVED lines=62> */
[----:B------:R-:W2:Y:S01]  /*ad1d0*/  LDL.LU.64 R26, [R1+0x77b8] ;  /* 0x0077b800011a7983 */ /* 0x000ea20000300a00 */
[----:B------:R-:W-:-:S02]  /*ad1e0*/  IMAD.MOV.U32 R2, RZ, RZ, R10 ;  /* 0x000000ffff027224 */ /* 0x000fc400078e000a */
[----:B------:R-:W-:-:S14]  /*ad1f0*/  IMAD.MOV.U32 R0, RZ, RZ, R11 ;  /* 0x000000ffff007224 */ /* 0x000fdc00078e000b */
[----:B------:R0:W-:Y:S04]  /*ad200*/  STL.64 [R1+0x420], R20 ;  /* 0x0004201401007387 */ /* 0x0001e80000100a00 */
[----:B------:R1:W-:Y:S04]  /*ad210*/  STL.64 [R1+0x428], R22 ;  /* 0x0004281601007387 */ /* 0x0003e80000100a00 */
[----:B------:R-:W3:Y:S04]  /*ad220*/  LDL.LU.64 R10, [R1+0x77b0] ;  /* 0x0077b000010a7983 */ /* 0x000ee80000300a00 */
[----:B------:R-:W3:Y:S04]  /*ad230*/  LDL.LU.64 R8, [R1+0x77a8] ;  /* 0x0077a80001087983 */ /* 0x000ee80000300a00 */
[----:B0-----:R-:W4:Y:S04]  /*ad240*/  LDL.LU R20, [R1+0x2b0] ;  /* 0x0002b00001147983 */ /* 0x001f280000300800 */
[----:B------:R-:W4:Y:S04]  /*ad250*/  LDL.LU R21, [R1+0x2b4] ;  /* 0x0002b40001157983 */ /* 0x000f280000300800 */
[----:B-1----:R-:W4:Y:S04]  /*ad260*/  LDL.LU R22, [R1+0x2b8] ;  /* 0x0002b80001167983 */ /* 0x002f280000300800 */
[----:B------:R-:W4:Y:S01]  /*ad270*/  LDL.LU R23, [R1+0x2bc] ;  /* 0x0002bc0001177983 */ /* 0x000f220000300800 */
        /* <DEDUP_REMOVED lines=9> */
[----:B------:R-:W-:Y:S04]  /*ad310*/  STL.64 [R1+0x76f8], R6 ;  /* 0x0076f80601007387 */ /* 0x000fe80000100a00 */
[----:B------:R0:W-:Y:S04]  /*ad320*/  STL.64 [R1+0x76f0], R4 ;  /* 0x0076f00401007387 */ /* 0x0001e80000100a00 */
[----:B0-----:R-:W3:Y:S04]  /*ad330*/  LDL.LU R4, [R1+0x2f0] ;  /* 0x0002f00001047983 */ /* 0x001ee80000300800 */
[----:B------:R-:W3:Y:S04]  /*ad340*/  LDL.LU R5, [R1+0x2f4] ;  /* 0x0002f40001057983 */ /* 0x000ee80000300800 */
[----:B------:R-:W3:Y:S04]  /*ad350*/  LDL.LU R6, [R1+0x2f8] ;  /* 0x0002f80001067983 */ /* 0x000ee80000300800 */
[----:B------:R-:W3:Y:S02]  /*ad360*/  LDL.LU R7, [R1+0x2fc] ;  /* 0x0002fc0001077983 */ /* 0x000ee40000300800 */
[----:B---3--:R-:W-:-:S15]  /*ad370*/  HMMA.16816.F32.BF16 R4, R8, R26, R4 ;  /* 0x0000001a0804723c */ /* 0x008fde0000041804 */
[----:B------:R-:W-:-:S04]  /*ad380*/  NOP ;  /* 0x0000000000007918 */ /* 0x000fc80000000000 */
[----:B------:R0:W-:Y:S04]  /*ad390*/  STL.64 [R1+0x370], R4 ;  /* 0x0003700401007387 */ /* 0x0001e80000100a00 */
[----:B------:R-:W-:Y:S01]  /*ad3a0*/  STL.64 [R1+0x378], R6 ;  /* 0x0003780601007387 */ /* 0x000fe20000100a00 */
[----:B0-----:R-:W-:Y:S02]  /*ad3b0*/  IMAD.MOV.U32 R5, RZ, RZ, R26 ;  /* 0x000000ffff057224 */ /* 0x001fe400078e001a */
[----:B------:R-:W-:Y:S02]  /*ad3c0*/  IMAD.MOV.U32 R4, RZ, RZ, R27 ;  /* 0x000000ffff047224 */ /* 0x000fe400078e001b */
        /* <DEDUP_REMOVED lines=10> */
[----:B------:R-:W3:Y:S01]  /*ad470*/  LDL.LU R24, [R1+0x7768] ;  /* 0x0077680001187983 */ /* 0x000ee20000300800 */
[----:B--2---:R-:W-:-:S15]  /*ad480*/  HMMA.16816.F32.BF16 R16, R8, R26, R16 ;  /* 0x0000001a0810723c */ /* 0x004fde0000041810 */
[----:B------:R-:W-:-:S04]  /*ad490*/  NOP ;  /* 0x0000000000007918 */ /* 0x000fc80000000000 */
[----:B------:R-:W-:Y:S04]  /*ad4a0*/  STL.64 [R1+0x350], R16 ;  /* 0x0003501001007387 */ /* 0x000fe80000100a00 */
[----:B------:R0:W-:Y:S04]  /*ad4b0*/  STL.64 [R1+0x358], R18 ;  /* 0x0003581201007387 */ /* 0x0001e80000100a00 */
[----:B0-----:R-:W2:Y:S04]  /*ad4c0*/  LDL.LU.64 R18, [R1+0x7760] ;  /* 0x0077600001127983 */ /* 0x001ea80000300a00 */
[----:B------:R-:W2:Y:S04]  /*ad4d0*/  LDL.LU R17, [R1+0x7758] ;  /* 0x0077580001117983 */ /* 0x000ea80000300800 */
[----:B------:R0:W-:Y:S04]  /*ad4e0*/  STL.64 [R1+0x7650], R26 ;  /* 0x0076501a01007387 */ /* 0x0001e80000100a00 */
[----:B---3--:R-:W-:Y:S04]  /*ad4f0*/  STL [R1+0x7648], R24 ;  /* 0x0076481801007387 */ /* 0x008fe80000100800 */
[----:B------:R-:W-:Y:S04]  /*ad500*/  STL [R1+0x7718], R25 ;  /* 0x0077181901007387 */ /* 0x000fe80000100800 */
[----:B0-----:R-:W3:Y:S04]  /*ad510*/  LDL.64 R26, [R1+0x1d8] ;  /* 0x0001d800011a7983 */ /* 0x001ee80000100a00 */
[----:B---3--:R0:W-:Y:S04]  /*ad520*/  STL.64 [R1+0x7728], R26 ;  /* 0x0077281a01007387 */ /* 0x0081e80000100a00 */
[----:B0-----:R-:W3:Y:S01]  /*ad530*/  LDL.64 R26, [R1+0x1e8] ;  /* 0x0001e800011a7983 */ /* 0x001ee20000100a00 */
[----:B--2---:R-:W-:Y:S03]  /*ad540*/  HMMA.16816.F32.BF16 R12, R8, R18, R12 ;  /* 0x00000012080c723c */ /* 0x004fe6000004180c */
[----:B---3--:R0:W-:Y:S04]  /*ad550*/  STL.64 [R1+0x7738], R26 ;  /* 0x0077381a01007387 */ /* 0x0081e80000100a00 */
[----:B0-----:R-:W2:-:S12]  /*ad560*/  LDL.64 R26, [R1+0x38] ;  /* 0x00003800011a7983 */ /* 0x001e980000100a00 */
[----:B------:R-:W-:Y:S04]  /*ad570*/  STL.64 [R1+0x340], R12 ;  /* 0x0003400c01007387 */ /* 0x000fe80000100a00 */
[----:B------:R0:W-:Y:S04]  /*ad580*/  STL.64 [R1+0x348], R14 ;  /* 0x0003480e01007387 */ /* 0x0001e80000100a00 */
[----:B0-----:R-:W4:Y:S02]  /*ad590*/  LDL.LU.64 R14, [R1+0x7750] ;  /* 0x00775000010e7983 */ /* 0x001f240000300a00 */
[----:B----4-:R-:W-:Y:S02]  /*ad5a0*/  HMMA.16816.F32.BF16 R20, R8, R14, R20 ;  /* 0x0000000e0814723c */ /* 0x010fe40000041814 */
[----:B------:R0:W-:Y:S04]  /*ad5b0*/  STL.64 [R1+0x7730], R14 ;  /* 0x0077300e01007387 */ /* 0x0001e80000100a00 */
[----:B------:R-:W3:-:S13]  /*ad5c0*/  LDL.LU R12, [R1+0x990] ;  /* 0x00099000010c7983 */ /* 0x000eda0000300800 */
[----:B------:R-:W-:Y:S04]  /*ad5d0*/  STL.64 [R1+0x330], R20 ;  /* 0x0003301401007387 */ /* 0x000fe80000100a00 */
[----:B------:R-:W-:Y:S04]  /*ad5e0*/  STL.64 [R1+0x338], R22 ;  /* 0x0003381601007387 */ /* 0x000fe80000100a00 */
[----:B------:R-:W3:Y:S04]  /*ad5f0*/  LDL.LU R13, [R1+0x994] ;  /* 0x00099400010d7983 */ /* 0x000ee80000300800 */
[----:B0-----:R-:W4:Y:S04]  /*ad600*/  LDL.LU R14, [R1+0x998] ;  /* 0x00099800010e7983 */ /* 0x001f280000300800 */
[----:B------:R-:W4:Y:S04]  /*ad610*/  LDL.LU R15, [R1+0x99c] ;  /* 0x00099c00010f7983 */ /* 0x000f280000300800 */
[----:B------:R-:W0:Y:S04]  /*ad620*/  LDSM.16.MT88.4 R20, [R17+UR5+0x14000] ;  /* 0x014000051114783b */ /* 0x000e280008004200 */
[----:B----4-:R-:W-:Y:S04]  /*ad630*/  STL.64 [R1+0x7748], R14 ;  /* 0x0077480e01007387 */ /* 0x010fe80000100a00 */
[----:B---3--:R1:W-:Y:S04]  /*ad640*/  STL.64 [R1+0x7740], R12 ;  /* 0x0077400c01007387 */ /* 0x0083e80000100a00 */
[----:B-1----:R-:W3:Y:S04]  /*ad650*/  LDL.LU R12, [R1+0x9a0] ;  /* 0x0009a000010c7983 */ /* 0x002ee80000300800 */
[----:B------:R-:W3:Y:S04]  /*ad660*/  LDL.LU R13, [R1+0x9a4] ;  /* 0x0009a400010d7983 */ /* 0x000ee80000300800 */
[----:B------:R-:W3:Y:S04]  /*ad670*/  LDL.LU R14, [R1+0x9a8] ;  /* 0x0009a800010e7983 */ /* 0x000ee80000300800 */
[----:B------:R-:W3:Y:S04]  /*ad680*/  LDL.LU R15, [R1+0x9ac] ;  /* 0x0009ac00010f7983 */ /* 0x000ee80000300800 */
[----:B------:R1:W-:Y:S04]  /*ad690*/  STL [R1+0x761c], R17 ;  /* 0x00761c1101007387 */ /* 0x0003e80000100800 */
[----:B------:R4:W-:Y:S04]  /*ad6a0*/  STL.64 [R1+0x7720], R18 ;  /* 0x0077201201007387 */ /* 0x0009e80000100a00 */
[----:B------:R-:W3:Y:S04]  /*ad6b0*/  LDL.LU R16, [R1+0x980] ;  /* 0x0009800001107983 */ /* 0x000ee80000300800 */
[----:B-1----:R-:W3:Y:S04]  /*ad6c0*/  LDL.LU R17, [R1+0x984] ;  /* 0x0009840001117983 */ /* 0x002ee80000300800 */
[----:B----4-:R-:W4:Y:S04]  /*ad6d0*/  LDL.LU R18, [R1+0x988] ;  /* 0x0009880001127983 */ /* 0x010f280000300800 */
[----:B------:R-:W4:Y:S04]  /*ad6e0*/  LDL.LU R19, [R1+0x98c] ;  /* 0x00098c0001137983 */ /* 0x000f280000300800 */
[----:B0-----:R0:W-:Y:S04]  /*ad6f0*/  STL.64 [R1+0x7540], R22 ;  /* 0x0075401601007387 */ /* 0x0011e80000100a00 */
[----:B------:R-:W-:Y:S04]  /*ad700*/  STL.64 [R1+0x7538], R20 ;  /* 0x0075381401007387 */ /* 0x000fe80000100a00 */
[----:B------:R-:W4:Y:S01]  /*ad710*/  LDL.64 R6, [R1+0x1b8] ;  /* 0x0001b80001067983 */ /* 0x000f220000100a00 */
[----:B0-----:R-:W-:-:S02]  /*ad720*/  IMAD.MOV.U32 R22, RZ, RZ, R2 ;  /* 0x000000ffff167224 */ /* 0x001fc400078e0002 */
[----:B------:R-:W-:Y:S02]  /*ad730*/  IMAD.MOV.U32 R23, RZ, RZ, R0 ;  /* 0x000000ffff177224 */ /* 0x000fe400078e0000 */
[----:B--2---:R-:W-:Y:S02]  /*ad740*/  IMAD.MOV.U32 R2, RZ, RZ, R26 ;  /* 0x000000ffff027224 */ /* 0x004fe400078e001a */
[----:B------:R-:W-:Y:S01]  /*ad750*/  IMAD.MOV.U32 R0, RZ, RZ, R27 ;  /* 0x000000ffff007224 */ /* 0x000fe200078e001b */
[C---:B---3--:R-:W-:Y:S01]  /*ad760*/  HMMA.16816.F32.BF16 R12, R8.reuse, R26, R12 ;  /* 0x0000001a080c723c */ /* 0x048fe2000004180c */
[----:B----4-:R-:W-:Y:S04]  /*ad770*/  STL.64 [R1+0x7710], R6 ;  /* 0x0077100601007387 */ /* 0x010fe80000100a00 */
        /* <DEDUP_REMOVED lines=20> */
[----:B------:R-:W-:Y:S04]  /*ad8c0*/  STL [R1+0x762c], R3 ;  /* 0x00762c0301007387 */ /* 0x000fe80000100800 */
[----:B------:R0:W-:Y:S01]  /*ad8d0*/  STL [R1+0x7628], R13 ;  /* 0x0076280d01007387 */ /* 0x0001e20000100800 */
[----:B----4-:R-:W-:Y:S03]  /*ad8e0*/  HMMA.16816.F32.BF16 R16, R8, R26, R16 ;  /* 0x0000001a0810723c */ /* 0x010fe60000041810 */
[----:B---3--:R1:W-:Y:S04]  /*ad8f0*/  STL.64 [R1+0x7700], R14 ;  /* 0x0077000e01007387 */ /* 0x0083e80000100a00 */
[----:B------:R-:W3:Y:S04]  /*ad900*/  LDL.LU R12, [R1+0x960] ;  /* 0x00096000010c7983 */ /* 0x000ee80000300800 */
[----:B0-----:R-:W3:Y:S04]  /*ad910*/  LDL.LU R13, [R1+0x964] ;  /* 0x00096400010d7983 */ /* 0x001ee80000300800 */
[----:B-1----:R-:W3:Y:S04]  /*ad920*/  LDL.LU R14, [R1+0x968] ;  /* 0x00096800010e7983 */ /* 0x002ee80000300800 */
[----:B------:R-:W3:Y:S04]  /*ad930*/  LDL.LU R15, [R1+0x96c] ;  /* 0x00096c00010f7983 */ /* 0x000ee80000300800 */
[----:B------:R-:W-:Y:S04]  /*ad940*/  STL.64 [R1+0xde0], R16 ;  /* 0x000de01001007387 */ /* 0x000fe80000100a00 */
[----:B------:R0:W-:Y:S04]  /*ad950*/  STL.64 [R1+0xde8], R18 ;  /* 0x000de81201007387 */ /* 0x0001e80000100a00 */
[----:B0-----:R-:W4:Y:S04]  /*ad960*/  LDL.LU.64 R18, [R1+0x7720] ;  /* 0x0077200001127983 */ /* 0x001f280000300a00 */
[----:B------:R-:W2:Y:S01]  /*ad970*/  LDL.LU R25, [R1+0x7718] ;  /* 0x0077180001197983 */ /* 0x000ea20000300800 */
[----:B------:R-:W-:-:S02]  /*ad980*/  IMAD.MOV.U32 R20, RZ, RZ, R26 ;  /* 0x000000ffff147224 */ /* 0x000fc400078e001a */
[----:B------:R-:W-:Y:S02]  /*ad990*/  IMAD.MOV.U32 R16, RZ, RZ, R27 ;  /* 0x000000ffff107224 */ /* 0x000fe400078e001b */
[----:B------:R-:W-:Y:S02]  /*ad9a0*/  IMAD.MOV.U32 R26, RZ, RZ, R28 ;  /* 0x000000ffff1a7224 */ /* 0x000fe400078e001c */
[----:B--2---:R-:W-:-:S05]  /*ad9b0*/  IMAD.MOV.U32 R27, RZ, RZ, R25 ;  /* 0x000000ffff1b7224 */ /* 0x004fca00078e0019 */
[----:B------:R0:W-:Y:S04]  /*ad9c0*/  STL.64 [R1+0x7668], R26 ;  /* 0x0076681a01007387 */ /* 0x0001e80000100a00 */
[----:B0-----:R-:W2:Y:S04]  /*ad9d0*/  LDL.64 R26, [R1+0x1c8] ;  /* 0x0001c800011a7983 */ /* 0x001ea80000100a00 */
[----:B------:R-:W-:Y:S01]  /*ad9e0*/  STL [R1+0x7630], R20 ;  /* 0x0076301401007387 */ /* 0x000fe20000100800 */
[----:B--2---:R-:W-:-:S15]  /*ad9f0*/  HMMA.16816.F32.BF16 R4, R8, R26, R4 ;  /* 0x0000001a0804723c */ /* 0x004fde0000041804 */
[----:B------:R-:W-:-:S04]  /*ada00*/  NOP ;  /* 0x0000000000007918 */ /* 0x000fc80000000000 */
[----:B------:R-:W-:Y:S04]  /*ada10*/  STL.64 [R1+0xdd0], R4 ;  /* 0x000dd00401007387 */ /* 0x000fe80000100a00 */
[----:B------:R0:W-:Y:S04]  /*ada20*/  STL.64 [R1+0xdd8], R6 ;  /* 0x000dd80601007387 */ /* 0x0001e80000100a00 */
[----:B0-----:R-:W3:Y:S04]  /*ada30*/  LDL.LU.64 R6, [R1+0x7710] ;  /* 0x0077100001067983 */ /* 0x001ee80000300a00 */
[----:B------:R-:W2:Y:S01]  /*ada40*/  LDL.LU.64 R4, [R1+0x7708] ;  /* 0x0077080001047983 */ /* 0x000ea20000300a00 */
[----:B------:R-:W-:-:S02]  /*ada50*/  IMAD.MOV.U32 R21, RZ, RZ, R27 ;  /* 0x000000ffff157224 */ /* 0x000fc400078e001b */
[----:B------:R-:W-:Y:S01]  /*ada60*/  IMAD.MOV.U32 R28, RZ, RZ, R26 ;  /* 0x000000ffff1c7224 */ /* 0x000fe200078e001a */
[----:B------:R0:W-:Y:S04]  /*ada70*/  STL.64 [R1+0x76b8], R22 ;  /* 0x0076b81601007387 */ /* 0x0001e80000100a00 */
[----:B------:R-:W-:Y:S04]  /*ada80*/  STL [R1+0x76b0], R21 ;  /* 0x0076b01501007387 */ /* 0x000fe80000100800 */
[----:B0-----:R-:W4:Y:S01]  /*ada90*/  LDL.64 R22, [R1+0x1a8] ;  /* 0x0001a80001167983 */ /* 0x001f220000100a00 */
[----:B---3--:R-:W-:Y:S01]  /*adaa0*/  HMMA.16816.F32.BF16 R12, R8, R6, R12 ;  /* 0x00000006080c723c */ /* 0x008fe2000004180c */
[----:B--2---:R-:W-:-:S02]  /*adab0*/  IMAD.MOV.U32 R26, RZ, RZ, R5 ;  /* 0x000000ffff1a7224 */ /* 0x004fc400078e0005 */
[----:B------:R-:W-:-:S05]  /*adac0*/  IMAD.MOV.U32 R27, RZ, RZ, R4 ;  /* 0x000000ffff1b7224 */ /* 0x000fca00078e0004 */
[----:B------:R0:W-:Y:S04]  /*adad0*/  STL.64 [R1+0x7680], R26 ;  /* 0x0076801a01007387 */ /* 0x0001e80000100a00 */
[----:B------:R-:W2:Y:S04]  /*adae0*/  LDL.LU R24, [R1+0x950] ;  /* 0x0009500001187983 */ /* 0x000ea80000300800 */
[----:B------:R-:W2:Y:S04]  /*adaf0*/  LDL.LU R25, [R1+0x954] ;  /* 0x0009540001197983 */ /* 0x000ea80000300800 */
[----:B0-----:R-:W2:Y:S04]  /*adb00*/  LDL.LU R26, [R1+0x958] ;  /* 0x00095800011a7983 */ /* 0x001ea80000300800 */
[----:B------:R-:W2:Y:S04]  /*adb10*/  LDL.LU R27, [R1+0x95c] ;  /* 0x00095c00011b7983 */ /* 0x000ea80000300800 */
[----:B------:R-:W-:Y:S04]  /*adb20*/  STL.64 [R1+0xdc0], R12 ;  /* 0x000dc00c01007387 */ /* 0x000fe80000100a00 */
[----:B------:R0:W-:Y:S04]  /*adb30*/  STL.64 [R1+0xdc8], R14 ;  /* 0x000dc80e01007387 */ /* 0x0001e80000100a00 */
[----:B0-----:R-:W3:Y:S01]  /*adb40*/  LDL.LU.64 R14, [R1+0x7700] ;  /* 0x00770000010e7983 */ /* 0x001ee20000300a00 */
[----:B------:R-:W-:-:S02]  /*adb50*/  IMAD.MOV.U32 R12, RZ, RZ, R6 ;  /* 0x000000ffff0c7224 */ /* 0x000fc400078e0006 */
[----:B------:R-:W-:Y:S02]  /*adb60*/  IMAD.MOV.U32 R29, RZ, RZ, R7 ;  /* 0x000000ffff1d7224 */ /* 0x000fe400078e0007 */
[----:B------:R-:W2:Y:S04]  /*adb70*/  LDL.LU.64 R6, [R1+0x76f8] ;  /* 0x0076f80001067983 */ /* 0x000ea80000300a00 */
[----:B------:R-:W2:Y:S01]  /*adb80*/  LDL.LU.64 R4, [R1+0x76f0] ;  /* 0x0076f00001047983 */ /* 0x000ea20000300a00 */
[----:B----4-:R-:W-:Y:S02]  /*adb90*/  IMAD.MOV.U32 R2, RZ, RZ, R22 ;  /* 0x000000ffff027224 */ /* 0x010fe400078e0016 */
[----:B------:R-:W-:Y:S01]  /*adba0*/  IMAD.MOV.U32 R17, RZ, RZ, R23 ;  /* 0x000000ffff117224 */ /* 0x000fe200078e0017 */
[----:B---3--:R-:W-:Y:S04]  /*adbb0*/  STL.64 [R1+0x76e8], R14 ;  /* 0x0076e80e01007387 */ /* 0x008fe80000100a00 */
[----:B------:R2:W-:Y:S02]  /*adbc0*/  STL [R1+0x76e0], R12 ;  /* 0x0076e00c01007387 */ /* 0x0005e40000100800 */
[----:B--2---:R-:W-:-:S15]  /*adbd0*/  HMMA.16816.F32.BF16 R12, R8, R22, R24 ;  /* 0x00000016080c723c */ /* 0x004fde0000041818 */
[----:B------:R-:W-:-:S04]  /*adbe0*/  NOP ;  /* 0x0000000000007918 */ /* 0x000fc80000000000 */
[----:B------:R0:W-:Y:S04]  /*adbf0*/  STL.64 [R1+0xdb0], R12 ;  /* 0x000db00c01007387 */ /* 0x0001e80000100a00 */
[----:B------:R1:W-:Y:S04]  /*adc00*/  STL.64 [R1+0xdb8], R14 ;  /* 0x000db80e01007387 */ /* 0x0003e80000100a00 */
[----:B------:R-:W2:Y:S04]  /*adc10*/  LDL.LU R20, [R1+0x920] ;  /* 0x0009200001147983 */ /* 0x000ea80000300800 */
[----:B------:R-:W2:Y:S04]  /*adc20*/  LDL.LU R21, [R1+0x924] ;  /* 0x0009240001157983 */ /* 0x000ea80000300800 */
[----:B------:R-:W3:Y:S04]  /*adc30*/  LDL.LU R22, [R1+0x928] ;  /* 0x0009280001167983 */ /* 0x000ee80000300800 */
[----:B------:R-:W3:Y:S01]  /*adc40*/  LDL.LU R23, [R1+0x92c] ;  /* 0x00092c0001177983 */ /* 0x000ee20000300800 */
[----:B------:R-:W-:-:S02]  /*adc50*/  IMAD.MOV.U32 R26, RZ, RZ, R7 ;  /* 0x000000ffff1a7224 */ /* 0x000fc400078e0007 */
[----:B------:R-:W-:Y:S01]  /*adc60*/  IMAD.MOV.U32 R27, RZ, RZ, R6 ;  /* 0x000000ffff1b7224 */ /* 0x000fe200078e0006 */
[----:B---3--:R3:W-:Y:S04]  /*adc70*/  STL.64 [R1+0x76c8], R22 ;  /* 0x0076c81601007387 */ /* 0x0087e80000100a00 */
[----:B--2---:R-:W-:Y:S04]  /*adc80*/  STL.64 [R1+0x76c0], R20 ;  /* 0x0076c01401007387 */ /* 0x004fe80000100a00 */
[----:B0-----:R-:W2:Y:S04]  /*adc90*/  LDL.LU R12, [R1+0x940] ;  /* 0x00094000010c7983 */ /* 0x001ea80000300800 */
[----:B------:R-:W2:Y:S04]  /*adca0*/  LDL.LU R13, [R1+0x944] ;  /* 0x00094400010d7983 */ /* 0x000ea80000300800 */
[----:B-1----:R-:W2:Y:S04]  /*adcb0*/  LDL.LU R14, [R1+0x948] ;  /* 0x00094800010e7983 */ /* 0x002ea80000300800 */
[----:B------:R-:W2:Y:S01]  /*adcc0*/  LDL.LU R15, [R1+0x94c] ;  /* 0x00094c00010f7983 */ /* 0x000ea20000300800 */
[----:B---3--:R-:W-:-:S02]  /*adcd0*/  IMAD.MOV.U32 R22, RZ, RZ, R5 ;  /* 0x000000ffff167224 */ /* 0x008fc400078e0005 */
[----:B------:R-:W-:-:S05]  /*adce0*/  IMAD.MOV.U32 R23, RZ, RZ, R4 ;  /* 0x000000ffff177224 */ /* 0x000fca00078e0004 */
[----:B------:R0:W-:Y:S04]  /*adcf0*/  STL.64 [R1+0x76d8], R22 ;  /* 0x0076d81601007387 */ /* 0x0001e80000100a00 */
[----:B0-----:R-:W2:Y:S04]  /*add00*/  LDL.64 R22, [R1+0x198] ;  /* 0x0001980001167983 */ /* 0x001ea80000100a00 */
[----:B------:R0:W-:Y:S04]  /*add10*/  STL.64 [R1+0x76a8], R26 ;  /* 0x0076a81a01007387 */ /* 0x0001e80000100a00 */
        /* <DEDUP_REMOVED lines=39> */
[----:B-1----:R-:W2:Y:S04]  /*adf90*/  LDL.LU.64 R14, [R1+0x76e8] ;  /* 0x0076e800010e7983 */ /* 0x002ea80000300a00 */
[----:B------:R-:W2:Y:S04]  /*adfa0*/  LDL.LU R12, [R1+0x76e0] ;  /* 0x0076e000010c7983 */ /* 0x000ea80000300800 */
        /* <DEDUP_REMOVED lines=53> */
[----:B---3--:R1:W-:Y:S04]  /*ae300*/  STL [R1+0x74e8], R24 ;  /* 0x0074e81801007387 */ /* 0x0083e80000100800 */
[----:B0-----:R-:W3:Y:S04]  /*ae310*/  LDL.64 R26, [R1+0x8] ;  /* 0x00000800011a7983 */ /* 0x001ee80000100a00 */
[----:B---3--:R0:W-:Y:S04]  /*ae320*/  STL.64 [R1+0x7508], R26 ;  /* 0x0075081a01007387 */ /* 0x0081e80000100a00 */
[----:B-1----:R-:W2:Y:S04]  /*ae330*/  LDL.LU R24, [R1+0xd0] ;  /* 0x0000d00001187983 */ /* 0x002ea80000300800 */
[----:B------:R-:W2:Y:S04]  /*ae340*/  LDL.LU R25, [R1+0xd4] ;  /* 0x0000d40001197983 */ /* 0x000ea80000300800 */
[----:B0-----:R-:W2:Y:S04]  /*ae350*/  LDL.LU R26, [R1+0xd8] ;  /* 0x0000d800011a7983 */ /* 0x001ea80000300800 */
[----:B------:R-:W2:Y:S02]  /*ae360*/  LDL.LU R27, [R1+0xdc] ;  /* 0x0000dc00011b7983 */ /* 0x000ea40000300800 */
[----:B--2---:R-:W-:-:S15]  /*ae370*/  HMMA.16816.F32.BF16 R24, R4, R18, R24 ;  /* 0x000000120418723c */ /* 0x004fde0000041818 */
[----:B------:R-:W-:-:S04]  /*ae380*/  NOP ;  /* 0x0000000000007918 */ /* 0x000fc80000000000 */
[----:B------:R-:W-:Y:S04]  /*ae390*/  STL.64 [R1+0x2c0], R24 ;  /* 0x0002c01801007387 */ /* 0x000fe80000100a00 */
[----:B------:R0:W-:Y:S04]  /*ae3a0*/  STL.64 [R1+0x2c8], R26 ;  /* 0x0002c81a01007387 */ /* 0x0001e80000100a00 */
[----:B0-----:R-:W2:Y:S01]  /*ae3b0*/  LDL.64 R26, [R1+0x18] ;  /* 0x00001800011a7983 */ /* 0x001ea20000100a00 */
[----:B----4-:R-:W-:Y:S03]  /*ae3c0*/  HMMA.16816.F32.BF16 R8, R4, R14, R8 ;  /* 0x0000000e0408723c */ /* 0x010fe60000041808 */
[----:B--2---:R0:W-:Y:S04]  /*ae3d0*/  STL.64 [R1+0x7520], R26 ;  /* 0x0075201a01007387 */ /* 0x0041e80000100a00 */
[----:B0-----:R-:W2:Y:S04]  /*ae3e0*/  LDL.64 R26, [R1+0x28] ;  /* 0x00002800011a7983 */ /* 0x001ea80000100a00 */
[----:B--2---:R0:W-:Y:S08]  /*ae3f0*/  STL.64 [R1+0x7548], R26 ;  /* 0x0075481a01007387 */ /* 0x0041f00000100a00 */
[----:B------:R-:W-:Y:S04]  /*ae400*/  STL.64 [R1+0x2b0], R8 ;  /* 0x0002b00801007387 */ /* 0x000fe80000100a00 */
[----:B------:R-:W-:Y:S04]  /*ae410*/  STL.64 [R1+0x2b8], R10 ;  /* 0x0002b80a01007387 */ /* 0x000fe80000100a00 */
[----:B------:R-:W2:Y:S04]  /*ae420*/  LDL.LU R24, [R1+0xb0] ;  /* 0x0000b00001187983 */ /* 0x000ea80000300800 */
[----:B------:R-:W2:Y:S04]  /*ae430*/  LDL.LU R25, [R1+0xb4] ;  /* 0x0000b40001197983 */ /* 0x000ea80000300800 */
[----:B0-----:R-:W3:Y:S04]  /*ae440*/  LDL.LU R26, [R1+0xb8] ;  /* 0x0000b800011a7983 */ /* 0x001ee80000300800 */
[----:B------:R-:W3:Y:S01]  /*ae450*/  LDL.LU R27, [R1+0xbc] ;  /* 0x0000bc00011b7983 */ /* 0x000ee20000300800 */
[----:B------:R-:W-:-:S02]  /*ae460*/  IMAD.MOV.U32 R22, RZ, RZ, R20 ;  /* 0x000000ffff167224 */ /* 0x000fc400078e0014 */
[----:B------:R-:W-:Y:S01]  /*ae470*/  IMAD.MOV.U32 R23, RZ, RZ, R3 ;  /* 0x000000ffff177224 */ /* 0x000fe200078e0003 */
[----:B---3--:R-:W-:Y:S04]  /*ae480*/  STL.64 [R1+0x7560], R26 ;  /* 0x0075601a01007387 */ /* 0x008fe80000100a00 */
[----:B--2---:R-:W-:Y:S04]  /*ae490*/  STL.64 [R1+0x7558], R24 ;  /* 0x0075581801007387 */ /* 0x004fe80000100a00 */
[----:B------:R-:W2:Y:S04]  /*ae4a0*/  LDL.LU R20, [R1+0x7630] ;  /* 0x0076300001147983 */ /* 0x000ea80000300800 */
[----:B------:R-:W3:Y:S04]  /*ae4b0*/  LDL.LU R3, [R1+0x762c] ;  /* 0x00762c0001037983 */ /* 0x000ee80000300800 */
[----:B------:R0:W-:Y:S04]  /*ae4c0*/  STL.64 [R1+0x7568], R22 ;  /* 0x0075681601007387 */ /* 0x0001e80000100a00 */
[----:B0-----:R-:W4:Y:S04]  /*ae4d0*/  LDL.64 R22, [R1+0x188] ;  /* 0x0001880001167983 */ /* 0x001f280000100a00 */
[----:B----4-:R0:W-:Y:S04]  /*ae4e0*/  STL.64 [R1+0x7570], R22 ;  /* 0x0075701601007387 */ /* 0x0101e80000100a00 */
[----:B------:R-:W4:Y:S04]  /*ae4f0*/  LDL.LU R24, [R1+0x890] ;  /* 0x0008900001187983 */ /* 0x000f280000300800 */
[----:B------:R-:W4:Y:S04]  /*ae500*/  LDL.LU R25, [R1+0x894] ;  /* 0x0008940001197983 */ /* 0x000f280000300800 */
[----:B------:R-:W2:Y:S04]  /*ae510*/  LDL.LU R26, [R1+0x898] ;  /* 0x00089800011a7983 */ /* 0x000ea80000300800 */
[----:B------:R-:W2:Y:S01]  /*ae520*/  LDL.LU R27, [R1+0x89c] ;  /* 0x00089c00011b7983 */ /* 0x000ea20000300800 */
[----:B0-----:R-:W-:-:S02]  /*ae530*/  IMAD.MOV.U32 R22, RZ, RZ, R13 ;  /* 0x000000ffff167224 */ /* 0x001fc400078e000d */
        /* <DEDUP_REMOVED lines=19> */
[----:B------:R-:W3:Y:S04]  /*ae670*/  LDL.LU R12, [R1+0x7618] ;  /* 0x00761800010c7983 */ /* 0x000ee80000300800 */
[----:B------:R0:W-:Y:S04]  /*ae680*/  STL.64 [R1+0x75b8], R22 ;  /* 0x0075b81601007387 */ /* 0x0001e80000100a00 */
[----:B------:R-:W3:Y:S04]  /*ae690*/  LDL.LU R24, [R1+0x8c0] ;  /* 0x0008c00001187983 */ /* 0x000ee80000300800 */
[----:B------:R-:W3:Y:S04]  /*ae6a0*/  LDL.LU R25, [R1+0x8c4] ;  /* 0x0008c40001197983 */ /* 0x000ee80000300800 */
[----:B------:R-:W3:Y:S04]  /*ae6b0*/  LDL.LU R26, [R1+0x8c8] ;  /* 0x0008c800011a7983 */ /* 0x000ee80000300800 */
[----:B------:R-:W3:Y:S01]  /*ae6c0*/  LDL.LU R27, [R1+0x8cc] ;  /* 0x0008cc00011b7983 */ /* 0x000ee20000300800 */
[----:B0-----:R-:W-:-:S02]  /*ae6d0*/  IMAD.MOV.U32 R22, RZ, RZ, R28 ;  /* 0x000000ffff167224 */ /* 0x001fc400078e001c */
[----:B------:R-:W-:-:S05]  /*ae6e0*/  IMAD.MOV.U32 R23, RZ, RZ, R21 ;  /* 0x000000ffff177224 */ /* 0x000fca00078e0015 */
[----:B------:R-:W-:Y:S04]  /*ae6f0*/  STL.64 [R1+0x75d0], R22 ;  /* 0x0075d01601007387 */ /* 0x000fe80000100a00 */
[----:B--2---:R-:W0:Y:S04]  /*ae700*/  LDSM.16.MT88.4 R8, [R17+UR5+0x14080] ;  /* 0x014080051108783b */ /* 0x004e280008004200 */
[----:B---3--:R-:W-:Y:S04]  /*ae710*/  STL.64 [R1+0x75b0], R26 ;  /* 0x0075b01a01007387 */ /* 0x008fe80000100a00 */
[----:B------:R1:W-:Y:S04]  /*ae720*/  STL.64 [R1+0x75a8], R24 ;  /* 0x0075a81801007387 */ /* 0x0003e80000100a00 */
        /* <DEDUP_REMOVED lines=35> */
[----:B------:R1:W-:Y:S04]  /*ae960*/  STL [R1+0x74f8], R12 ;  /* 0x0074f80c01007387 */ /* 0x0003e80000100800 */
[----:B-1----:R-:W3:Y:S04]  /*ae970*/  LDL.LU R12, [R1+0x7e0] ;  /* 0x0007e000010c7983 */ /* 0x002ee80000300800 */
[----:B------:R-:W3:Y:S04]  /*ae980*/  LDL.LU R13, [R1+0x7e4] ;  /* 0x0007e400010d7983 */ /* 0x000ee80000300800 */
[----:B------:R-:W2:Y:S04]  /*ae990*/  LDL.LU R14, [R1+0x7e8] ;  /* 0x0007e800010e7983 */ /* 0x000ea80000300800 */
[----:B------:R-:W2:Y:S01]  /*ae9a0*/  LDL.LU R15, [R1+0x7ec] ;  /* 0x0007ec00010f7983 */ /* 0x000ea20000300800 */
[----:B------:R-:W-:-:S02]  /*ae9b0*/  IMAD.MOV.U32 R22, RZ, RZ, R2 ;  /* 0x000000ffff167224 */ /* 0x000fc400078e0002 */
[----:B----4-:R-:W-:Y:S01]  /*ae9c0*/  IMAD.MOV.U32 R23, RZ, RZ, R0 ;  /* 0x000000ffff177224 */ /* 0x010fe200078e0000 */
[----:B--2---:R-:W-:Y:S04]  /*ae9d0*/  STL.64 [R1+0x7518], R14 ;  /* 0x0075180e01007387 */ /* 0x004fe80000100a00 */
[----:B---3--:R1:W-:Y:S04]  /*ae9e0*/  STL.64 [R1+0x7510], R12 ;  /* 0x0075100c01007387 */ /* 0x0083e80000100a00 */
[----:B-1----:R-:W2:Y:S04]  /*ae9f0*/  LDL.LU R12, [R1+0x7f0] ;  /* 0x0007f000010c7983 */ /* 0x002ea80000300800 */
[----:B------:R-:W2:Y:S04]  /*aea00*/  LDL.LU R13, [R1+0x7f4] ;  /* 0x0007f400010d7983 */ /* 0x000ea80000300800 */
[----:B------:R-:W3:Y:S04]  /*aea10*/  LDL.LU R14, [R1+0x7f8] ;  /* 0x0007f800010e7983 */ /* 0x000ee80000300800 */
[----:B------:R-:W3:Y:S01]  /*aea20*/  LDL.LU R15, [R1+0x7fc] ;  /* 0x0007fc00010f7983 */ /* 0x000ee20000300800 */
[C---:B------:R-:W-:Y:S03]  /*aea30*/  HMMA.16816.F32.BF16 R20, R4.reuse, R22, R24 ;  /* 0x000000160414723c */ /* 0x040fe60000041818 */
[----:B---3--:R-:W-:Y:S04]  /*aea40*/  STL.64 [R1+0x7530], R14 ;  /* 0x0075300e01007387 */ /* 0x008fe80000100a00 */
[----:B--2---:R1:W-:Y:S04]  /*aea50*/  STL.64 [R1+0x7528], R12 ;  /* 0x0075280c01007387 */ /* 0x0043e80000100a00 */
[----:B-1----:R-:W2:Y:S04]  /*aea60*/  LDL.LU R12, [R1+0x800] ;  /* 0x00080000010c7983 */ /* 0x002ea80000300800 */
[----:B------:R-:W2:Y:S04]  /*aea70*/  LDL.LU R13, [R1+0x804] ;  /* 0x00080400010d7983 */ /* 0x000ea80000300800 */
[----:B------:R-:W2:Y:S04]  /*aea80*/  LDL.LU R14, [R1+0x808] ;  /* 0x00080800010e7983 */ /* 0x000ea80000300800 */
        /* <DEDUP_REMOVED lines=47> */
[----:B0-----:R-:W3:Y:S02]  /*aed80*/  LDL.LU.64 R22, [R1+0x7570] ;  /* 0x0075700001167983 */ /* 0x001ee40000300a00 */
[----:B---3--:R-:W-:-:S15]  /*aed90*/  HMMA.16816.F32.BF16 R8, R4, R22, R8 ;  /* 0x000000160408723c */ /* 0x008fde0000041808 */
[----:B------:R-:W-:-:S04]  /*aeda0*/  NOP ;  /* 0x0000000000007918 */ /* 0x000fc80000000000 */
[----:B------:R0:W-:Y:S04]  /*aedb0*/  STL.64 [R1+0x930], R8 ;  /* 0x0009300801007387 */ /* 0x0001e80000100a00 */
[----:B------:R-:W-:Y:S01]  /*aedc0*/  STL.64 [R1+0x938], R10 ;  /* 0x0009380a01007387 */ /* 0x000fe20000100a00 */
[----:B0-----:R-:W-:Y:S02]  /*aedd0*/  IMAD.MOV.U32 R9, RZ, RZ, R22 ;  /* 0x000000ffff097224 */ /* 0x001fe400078e0016 */
[----:B------:R-:W-:Y:S02]  /*aede0*/  IMAD.MOV.U32 R8, RZ, RZ, R23 ;  /* 0x000000ffff087224 */ /* 0x000fe400078e0017 */
[----:B------:R-:W4:Y:S04]  /*aedf0*/  LDL.LU.64 R22, [R1+0x7568] ;  /* 0x0075680001167983 */ /* 0x000f280000300a00 */
[----:B------:R-:W-:Y:S01]  /*aee00*/  STL [R1+0x7460], R9 ;  /* 0x0074600901007387 */ /* 0x000fe20000100800 */
[----:B----4-:R-:W-:Y:S03]  /*aee10*/  HMMA.16816.F32.BF16 R20, R4, R22, R24 ;  /* 0x000000160414723c */ /* 0x010fe60000041818 */
        /* <DEDUP_REMOVED lines=40> */
[----:B------:R-:W4:Y:S04]  /*af0a0*/  LDL.LU R12, [R1+0x74f8] ;  /* 0x0074f800010c7983 */ /* 0x000f280000300800 */
[----:B------:R-:W3:Y:S04]  /*af0b0*/  LDL.LU.64 R26, [R1+0x74f0] ;  /* 0x0074f000011a7983 */ /* 0x000ee80000300a00 */
[----:B------:R-:W4:Y:S01]  /*af0c0*/  LDL.LU R24, [R1+0x74e8] ;  /* 0x0074e80001187983 */ /* 0x000f220000300800 */
[C---:B---3--:R-:W-:Y:S03]  /*af0d0*/  HMMA.16816.F32.BF16 R4, R20.reuse, R26, R4 ;  /* 0x0000001a1404723c */ /* 0x048fe60000041804 */
[----:B--2---:R-:W-:Y:S04]  /*af0e0*/  STL.64 [R1+0x74e0], R14 ;  /* 0x0074e00e01007387 */ /* 0x004fe80000100a00 */
[----:B----4-:R-:W-:Y:S04]  /*af0f0*/  STL.64 [R1+0x74d8], R12 ;  /* 0x0074d80c01007387 */ /* 0x010fe80000100a00 */
[----:B------:R-:W-:Y:S04]  /*af100*/  STL.64 [R1+0x7470], R10 ;  /* 0x0074700a01007387 */ /* 0x000fe80000100a00 */
[----:B------:R0:W-:Y:S04]  /*af110*/  STL.64 [R1+0x7468], R8 ;  /* 0x0074680801007387 */ /* 0x0001e80000100a00 */
[----:B0-----:R-:W2:Y:S04]  /*af120*/  LDL.LU R8, [R1+0xf60] ;  /* 0x000f600001087983 */ /* 0x001ea80000300800 */
[----:B------:R0:W-:Y:S04]  /*af130*/  STL.64 [R1+0xcd0], R4 ;  /* 0x000cd00401007387 */ /* 0x0001e80000100a00 */
[----:B------:R1:W-:Y:S04]  /*af140*/  STL.64 [R1+0xcd8], R6 ;  /* 0x000cd80601007387 */ /* 0x0003e80000100a00 */
[----:B------:R-:W2:Y:S04]  /*af150*/  LDL.LU R9, [R1+0xf64] ;  /* 0x000f640001097983 */ /* 0x000ea80000300800 */
[----:B------:R-:W3:Y:S04]  /*af160*/  LDL.LU R10, [R1+0xf68] ;  /* 0x000f6800010a7983 */ /* 0x000ee80000300800 */
[----:B------:R-:W3:Y:S04]  /*af170*/  LDL.LU R11, [R1+0xf6c] ;  /* 0x000f6c00010b7983 */ /* 0x000ee80000300800 */
[----:B0-----:R-:W4:Y:S04]  /*af180*/  LDL.LU R4, [R1+0x7b0] ;  /* 0x0007b00001047983 */ /* 0x001f280000300800 */
[----:B------:R-:W4:Y:S04]  /*af190*/  LDL.LU R5, [R1+0x7b4] ;  /* 0x0007b40001057983 */ /* 0x000f280000300800 */
[----:B-1----:R-:W4:Y:S04]  /*af1a0*/  LDL.LU R6, [R1+0x7b8] ;  /* 0x0007b80001067983 */ /* 0x002f280000300800 */
[----:B------:R-:W4:Y:S04]  /*af1b0*/  LDL.LU R7, [R1+0x7bc] ;  /* 0x0007bc0001077983 */ /* 0x000f280000300800 */
[----:B------:R-:W4:Y:S04]  /*af1c0*/  LDL.LU R12, [R1+0x7c0] ;  /* 0x0007c000010c7983 */ /* 0x000f280000300800 */
[----:B------:R-:W4:Y:S04]  /*af1d0*/  LDL.LU R13, [R1+0x7c4] ;  /* 0x0007c400010d7983 */ /* 0x000f280000300800 */
[----:B------:R-:W4:Y:S04]  /*af1e0*/  LDL.LU R14, [R1+0x7c8] ;  /* 0x0007c800010e7983 */ /* 0x000f280000300800 */
[----:B------:R-:W4:Y:S04]  /*af1f0*/  LDL.LU R15, [R1+0x7cc] ;  /* 0x0007cc00010f7983 */ /* 0x000f280000300800 */
[----:B---3--:R0:W-:Y:S04]  /*af200*/  STL.64 [R1+0x7480], R10 ;  /* 0x0074800a01007387 */ /* 0x0081e80000100a00 */
[----:B--2---:R-:W-:Y:S04]  /*af210*/  STL.64 [R1+0x7478], R8 ;  /* 0x0074780801007387 */ /* 0x004fe80000100a00 */
[----:B0-----:R-:W2:Y:S04]  /*af220*/  LDL.64 R10, [R1+0x1c8] ;  /* 0x0001c800010a7983 */ /* 0x001ea80000100a00 */
[----:B--2---:R0:W-:Y:S04]  /*af230*/  STL.64 [R1+0x7490], R10 ;  /* 0x0074900a01007387 */ /* 0x0041e80000100a00 */
[----:B0-----:R-:W2:Y:S04]  /*af240*/  LDL.64 R10, [R1+0x1d8] ;  /* 0x0001d800010a7983 */ /* 0x001ea80000100a00 */
[----:B--2---:R0:W-:Y:S04]  /*af250*/  STL.64 [R1+0x74a8], R10 ;  /* 0x0074a80a01007387 */ /* 0x0041e80000100a00 */
[----:B0-----:R-:W2:Y:S04]  /*af260*/  LDL.64 R10, [R1+0x1e8] ;  /* 0x0001e800010a7983 */ /* 0x001ea80000100a00 */
[----:B--2---:R0:W-:Y:S04]  /*af270*/  STL.64 [R1+0x74c0], R10 ;  /* 0x0074c00a01007387 */ /* 0x0041e80000100a00 */
[----:B0-----:R-:W2:Y:S04]  /*af280*/  LDL.64 R10, [R1+0x38] ;  /* 0x00003800010a7983 */ /* 0x001ea80000100a00 */
[----:B------:R0:W-:Y:S04]  /*af290*/  STL.64 [R1+0x7458], R26 ;  /* 0x0074581a01007387 */ /* 0x0001e80000100a00 */
[----:B------:R1:W-:Y:S04]  /*af2a0*/  STL [R1+0x7450], R24 ;  /* 0x0074501801007387 */ /* 0x0003e80000100800 */
[----:B0-----:R-:W3:Y:S04]  /*af2b0*/  LDL.64 R26, [R1+0x1b8] ;  /* 0x0001b800011a7983 */ /* 0x001ee80000100a00 */
[----:B---3--:R0:W-:Y:S04]  /*af2c0*/  STL.64 [R1+0x7488], R26 ;  /* 0x0074881a01007387 */ /* 0x0081e80000100a00 */
[----:B-1----:R-:W3:Y:S04]  /*af2d0*/  LDL.LU R24, [R1+0xf70] ;  /* 0x000f700001187983 */ /* 0x002ee80000300800 */
        /* <DEDUP_REMOVED lines=25> */
[----:B------:R-:W4:Y:S01]  /*af470*/  LDL.LU.64 R12, [R1+0x74d8] ;  /* 0x0074d800010c7983 */ /* 0x000f220000300a00 */
[----:B------:R-:W-:Y:S01]  /*af480*/  IMAD.MOV.U32 R3, RZ, RZ, R11 ;  /* 0x000000ffff037224 */ /* 0x000fe200078e000b */
[----:B---3--:R-:W-:Y:S02]  /*af490*/  HMMA.16816.F32.BF16 R4, R20, R14, R4 ;  /* 0x0000000e1404723c */ /* 0x008fe40000041804 */
[----:B------:R-:W-:Y:S04]  /*af4a0*/  STL.64 [R1+0x7448], R14 ;  /* 0x0074480e01007387 */ /* 0x000fe80000100a00 */
[----:B----4-:R-:W-:-:S13]  /*af4b0*/  STL [R1+0x7440], R12 ;  /* 0x0074400c01007387 */ /* 0x010fda0000100800 */
[----:B------:R-:W-:Y:S04]  /*af4c0*/  STL.64 [R1+0xc20], R4 ;  /* 0x000c200401007387 */ /* 0x000fe80000100a00 */
[----:B------:R-:W-:Y:S04]  /*af4d0*/  STL.64 [R1+0xc28], R6 ;  /* 0x000c280601007387 */ /* 0x000fe80000100a00 */
[----:B------:R-:W0:Y:S01]  /*af4e0*/  LDSM.16.MT88.4 R4, [R17+UR5+0x14100] ;  /* 0x014100051104783b */ /* 0x000e220008004200 */
[----:B--2---:R-:W-:Y:S03]  /*af4f0*/  HMMA.16816.F32.BF16 R24, R20, R10, R24 ;  /* 0x0000000a1418723c */ /* 0x004fe60000041818 */
[----:B------:R-:W-:Y:S04]  /*af500*/  STL [R1+0x7378], R17 ;  /* 0x0073781101007387 */ /* 0x000fe80000100800 */
[----:B0-----:R0:W-:Y:S04]  /*af510*/  STL.64 [R1+0x72b8], R6 ;  /* 0x0072b80601007387 */ /* 0x0011e80000100a00 */
[----:B------:R1:W-:Y:S04]  /*af520*/  STL.64 [R1+0x72b0], R4 ;  /* 0x0072b00401007387 */ /* 0x0003e80000100a00 */
[----:B0-----:R-:W2:Y:S04]  /*af530*/  LDL.64 R6, [R1+0x168] ;  /* 0x0001680001067983 */ /* 0x001ea80000100a00 */
[----:B------:R-:W-:Y:S04]  /*af540*/  STL.64 [R1+0x1650], R24 ;  /* 0x0016501801007387 */ /* 0x000fe80000100a00 */
[----:B------:R0:W-:Y:S01]  /*af550*/  STL.64 [R1+0x1658], R26 ;  /* 0x0016581a01007387 */ /* 0x0001e20000100a00 */
[----:B-1----:R-:W-:-:S03]  /*af560*/  IMAD.MOV.U32 R4, RZ, RZ, R10 ;  /* 0x000000ffff047224 */ /* 0x002fc600078e000a */
        /* <DEDUP_REMOVED lines=35> */
[----:B--2---:R0:W-:Y:S04]  /*af7a0*/  STL.64 [R1+0x7418], R6 ;  /* 0x0074180601007387 */ /* 0x0041e80000100a00 */
[----:B------:R-:W-:Y:S04]  /*af7b0*/  STL [R1+0x7410], R4 ;  /* 0x0074100401007387 */ /* 0x000fe80000100800 */
[----:B0-----:R-:W2:Y:S01]  /*af7c0*/  LDL.64 R6, [R1+0x1a8] ;  /* 0x0001a80001067983 */ /* 0x001ea20000100a00 */
[----:B---3--:R-:W-:Y:S01]  /*af7d0*/  HMMA.16816.F32.BF16 R8, R20, R26, R8 ;  /* 0x0000001a1408723c */ /* 0x008fe20000041808 */
[----:B------:R-:W-:-:S15]  /*af7e0*/  IMAD.MOV.U32 R16, RZ, RZ, R26 ;  /* 0x000000ffff107224 */ /* 0x000fde00078e001a */
[----:B------:R-:W-:-:S03]  /*af7f0*/  NOP ;  /* 0x0000000000007918 */ /* 0x000fc60000000000 */
        /* <DEDUP_REMOVED lines=9> */
[----:B------:R-:W2:Y:S04]  /*af890*/  LDL.LU R19, [R1+0x6fc] ;  /* 0x0006fc0001137983 */ /* 0x000ea80000300800 */
[----:B------:R-:W3:Y:S04]  /*af8a0*/  LDL.LU R24, [R1+0xf40] ;  /* 0x000f400001187983 */ /* 0x000ee80000300800 */
[----:B------:R-:W3:Y:S01]  /*af8b0*/  LDL.LU R25, [R1+0xf44] ;  /* 0x000f440001197983 */ /* 0x000ee20000300800 */
[----:B------:R-:W-:-:S03]  /*af8c0*/  IMAD.MOV.U32 R3, RZ, RZ, R27 ;  /* 0x000000ffff037224 */ /* 0x000fc600078e001b */
[----:B------:R-:W3:Y:S04]  /*af8d0*/  LDL.LU R26, [R1+0xf48] ;  /* 0x000f4800011a7983 */ /* 0x000ee80000300800 */
[----:B------:R-:W3:Y:S04]  /*af8e0*/  LDL.LU R27, [R1+0xf4c] ;  /* 0x000f4c00011b7983 */ /* 0x000ee80000300800 */
[----:B------:R-:W3:Y:S04]  /*af8f0*/  LDL.64 R14, [R1+0x198] ;  /* 0x00019800010e7983 */ /* 0x000ee80000100a00 */
[----:B--2---:R4:W-:Y:S04]  /*af900*/  STL.64 [R1+0x73b8], R18 ;  /* 0x0073b81201007387 */ /* 0x0049e80000100a00 */
[----:B------:R-:W-:Y:S01]  /*af910*/  STL.64 [R1+0x73b0], R16 ;  /* 0x0073b01001007387 */ /* 0x000fe20000100a00 */
[----:B----4-:R-:W-:-:S02]  /*af920*/  IMAD.MOV.U32 R18, RZ, RZ, R9 ;  /* 0x000000ffff127224 */ /* 0x010fc400078e0009 */
[----:B------:R-:W-:Y:S01]  /*af930*/  IMAD.MOV.U32 R19, RZ, RZ, R13 ;  /* 0x000000ffff137224 */ /* 0x000fe200078e000d */
[----:B------:R-:W2:Y:S04]  /*af940*/  LDL.LU R9, [R1+0x7460] ;  /* 0x0074600001097983 */ /* 0x000ea80000300800 */
[----:B------:R0:W-:Y:S02]  /*af950*/  STL.64 [R1+0x73d0], R18 ;  /* 0x0073d01201007387 */ /* 0x0001e40000100a00 */
[----:B0-----:R-:W-:Y:S02]  /*af960*/  IMAD.MOV.U32 R18, RZ, RZ, R2 ;  /* 0x000000ffff127224 */ /* 0x001fe400078e0002 */
[----:B------:R-:W-:-:S05]  /*af970*/  IMAD.MOV.U32 R19, RZ, RZ, R0 ;  /* 0x000000ffff137224 */ /* 0x000fca00078e0000 */
[----:B------:R0:W-:Y:S04]  /*af980*/  STL.64 [R1+0x73e8], R18 ;  /* 0x0073e81201007387 */ /* 0x0001e80000100a00 */
[----:B------:R-:W4:Y:S04]  /*af990*/  LDL.LU R16, [R1+0xf50] ;  /* 0x000f500001107983 */ /* 0x000f280000300800 */
[----:B------:R-:W4:Y:S04]  /*af9a0*/  LDL.LU R17, [R1+0xf54] ;  /* 0x000f540001117983 */ /* 0x000f280000300800 */
[----:B0-----:R-:W4:Y:S04]  /*af9b0*/  LDL.LU R18, [R1+0xf58] ;  /* 0x000f580001127983 */ /* 0x001f280000300800 */
[----:B------:R-:W4:Y:S02]  /*af9c0*/  LDL.LU R19, [R1+0xf5c] ;  /* 0x000f5c0001137983 */ /* 0x000f240000300800 */
[----:B----4-:R-:W-:-:S15]  /*af9d0*/  HMMA.16816.F32.BF16 R16, R20, R6, R16 ;  /* 0x000000061410723c */ /* 0x010fde0000041810 */
[----:B------:R-:W-:-:S04]  /*af9e0*/  NOP ;  /* 0x0000000000007918 */ /* 0x000fc80000000000 */
[----:B------:R-:W-:Y:S04]  /*af9f0*/  STL.64 [R1+0x1600], R16 ;  /* 0x0016001001007387 */ /* 0x000fe80000100a00 */
[----:B------:R3:W-:Y:S02]  /*afa00*/  STL.64 [R1+0x1608], R18 ;  /* 0x0016081201007387 */ /* 0x0007e40000100a00 */
[----:B---3--:R-:W-:Y:S02]  /*afa10*/  IMAD.MOV.U32 R18, RZ, RZ, R11 ;  /* 0x000000ffff127224 */ /* 0x008fe400078e000b */
[----:B------:R-:W-:-:S05]  /*afa20*/  IMAD.MOV.U32 R19, RZ, RZ, R10 ;  /* 0x000000ffff137224 */ /* 0x000fca00078e000a */
[----:B------:R0:W-:Y:S04]  /*afa30*/  STL.64 [R1+0x7420], R18 ;  /* 0x0074201201007387 */ /* 0x0001e80000100a00 */
[----:B------:R-:W3:Y:S04]  /*afa40*/  LDL.LU R16, [R1+0xf20] ;  /* 0x000f200001107983 */ /* 0x000ee80000300800 */
[----:B------:R-:W3:Y:S04]  /*afa50*/  LDL.LU R17, [R1+0xf24] ;  /* 0x000f240001117983 */ /* 0x000ee80000300800 */
[----:B0-----:R-:W4:Y:S04]  /*afa60*/  LDL.LU R18, [R1+0xf28] ;  /* 0x000f280001127983 */ /* 0x001f280000300800 */
[----:B------:R-:W4:Y:S01]  /*afa70*/  LDL.LU R19, [R1+0xf2c] ;  /* 0x000f2c0001137983 */ /* 0x000f220000300800 */
[----:B------:R-:W-:-:S02]  /*afa80*/  IMAD.MOV.U32 R2, RZ, RZ, R6 ;  /* 0x000000ffff027224 */ /* 0x000fc400078e0006 */
[----:B------:R-:W-:Y:S01]  /*afa90*/  IMAD.MOV.U32 R0, RZ, RZ, R7 ;  /* 0x000000ffff007224 */ /* 0x000fe200078e0007 */
[----:B------:R-:W-:Y:S01]  /*afaa0*/  HMMA.16816.F32.BF16 R24, R20, R14, R24 ;  /* 0x0000000e1418723c */ /* 0x000fe20000041818 */
[----:B----4-:R0:W-:Y:S04]  /*afab0*/  STL.64 [R1+0x7430], R18 ;  /* 0x0074301201007387 */ /* 0x0101e80000100a00 */
[----:B---3--:R-:W-:Y:S04]  /*afac0*/  STL.64 [R1+0x7428], R16 ;  /* 0x0074281001007387 */ /* 0x008fe80000100a00 */
[----:B------:R-:W3:Y:S01]  /*afad0*/  LDL.64 R6, [R1+0x178] ;  /* 0x0001780001067983 */ /* 0x000ee20000100a00 */
[----:B0-----:R-:W-:-:S02]  /*afae0*/  IMAD.MOV.U32 R19, RZ, RZ, R8 ;  /* 0x000000ffff137224 */ /* 0x001fc400078e0008 */
[----:B--2---:R-:W-:Y:S01]  /*afaf0*/  IMAD.MOV.U32 R18, RZ, RZ, R9 ;  /* 0x000000ffff127224 */ /* 0x004fe200078e0009 */
[----:B---3--:R0:W-:Y:S04]  /*afb00*/  STL.64 [R1+0x7438], R6 ;  /* 0x0074380601007387 */ /* 0x0081e80000100a00 */
[----:B------:R-:W2:Y:S04]  /*afb10*/  LDL.LU R4, [R1+0xf30] ;  /* 0x000f300001047983 */ /* 0x000ea80000300800 */
[----:B------:R-:W2:Y:S04]  /*afb20*/  LDL.LU R5, [R1+0xf34] ;  /* 0x000f340001057983 */ /* 0x000ea80000300800 */
[----:B0-----:R-:W2:Y:S04]  /*afb30*/  LDL.LU R6, [R1+0xf38] ;  /* 0x000f380001067983 */ /* 0x001ea80000300800 */
[----:B------:R-:W2:Y:S04]  /*afb40*/  LDL.LU R7, [R1+0xf3c] ;  /* 0x000f3c0001077983 */ /* 0x000ea80000300800 */
[----:B------:R-:W3:Y:S04]  /*afb50*/  LDL.LU R8, [R1+0x7a0] ;  /* 0x0007a00001087983 */ /* 0x000ee80000300800 */
[----:B------:R-:W3:Y:S04]  /*afb60*/  LDL.LU R9, [R1+0x7a4] ;  /* 0x0007a40001097983 */ /* 0x000ee80000300800 */
[----:B------:R-:W3:Y:S04]  /*afb70*/  LDL.LU R10, [R1+0x7a8] ;  /* 0x0007a800010a7983 */ /* 0x000ee80000300800 */
[----:B------:R-:W3:Y:S04]  /*afb80*/  LDL.LU R11, [R1+0x7ac] ;  /* 0x0007ac00010b7983 */ /* 0x000ee80000300800 */
[----:B------:R-:W-:Y:S04]  /*afb90*/  STL.64 [R1+0x15f0], R24 ;  /* 0x0015f01801007387 */ /* 0x000fe80000100a00 */
[----:B------:R0:W-:Y:S04]  /*afba0*/  STL.64 [R1+0x15f8], R26 ;  /* 0x0015f81a01007387 */ /* 0x0001e80000100a00 */
[----:B0-----:R-:W4:Y:S04]  /*afbb0*/  LDL.LU.64 R26, [R1+0x7458] ;  /* 0x00745800011a7983 */ /* 0x001f280000300a00 */
[----:B------:R-:W2:Y:S01]  /*afbc0*/  LDL.LU R24, [R1+0x7450] ;  /* 0x0074500001187983 */ /* 0x000ea20000300800 */
[----:B------:R-:W-:-:S02]  /*afbd0*/  IMAD.MOV.U32 R25, RZ, RZ, R14 ;  /* 0x000000ffff197224 */ /* 0x000fc400078e000e */
[----:B------:R-:W-:Y:S02]  /*afbe0*/  IMAD.MOV.U32 R13, RZ, RZ, R15 ;  /* 0x000000ffff0d7224 */ /* 0x000fe400078e000f */
[----:B------:R-:W3:Y:S04]  /*afbf0*/  LDL.LU.64 R14, [R1+0x7448] ;  /* 0x00744800010e7983 */ /* 0x000ee80000300a00 */
[----:B------:R-:W3:Y:S04]  /*afc00*/  LDL.LU R12, [R1+0x7440] ;  /* 0x00744000010c7983 */ /* 0x000ee80000300800 */
[----:B----4-:R-:W-:Y:S04]  /*afc10*/  STL.64 [R1+0x73c8], R26 ;  /* 0x0073c81a01007387 */ /* 0x010fe80000100a00 */
[----:B--2---:R0:W-:Y:S04]  /*afc20*/  STL.64 [R1+0x73c0], R24 ;  /* 0x0073c01801007387 */ /* 0x0041e80000100a00 */
        /* <DEDUP_REMOVED lines=27> */
[----:B------:R-:W4:Y:S02]  /*afde0*/  LDL.LU.64 R16, [R1+0x7428] ;  /* 0x0074280001107983 */ /* 0x000f240000300a00 */
[----:B----4-:R-:W-:Y:S01]  /*afdf0*/  HMMA.16816.F32.BF16 R16, R20, R6, R16 ;  /* 0x000000061410723c */ /* 0x010fe20000041810 */
[----:B------:R-:W-:-:S02]  /*afe00*/  IMAD.MOV.U32 R29, RZ, RZ, R6 ;  /* 0x000000ffff1d7224 */ /* 0x000fc400078e0006 */
[----:B------:R-:W-:-:S15]  /*afe10*/  IMAD.MOV.U32 R5, RZ, RZ, R7 ;  /* 0x000000ffff057224 */ /* 0x000fde00078e0007 */
[----:B------:R-:W-:Y:S01]  /*afe20*/  NOP ;  /* 0x0000000000007918 */ /* 0x000fe20000000000 */
[----:B------:R-:W-:Y:S04]  /*afe30*/  STL.64 [R1+0x15d0], R16 ;  /* 0x0015d01001007387 */ /* 0x000fe80000100a00 */
[----:B------:R0:W-:Y:S04]  /*afe40*/  STL.64 [R1+0x15d8], R18 ;  /* 0x0015d81201007387 */ /* 0x0001e80000100a00 */
[----:B0-----:R-:W2:Y:S04]  /*afe50*/  LDL.LU.64 R18, [R1+0x7420] ;  /* 0x0074200001127983 */ /* 0x001ea80000300a00 */
[----:B------:R-:W4:Y:S04]  /*afe60*/  LDL.LU.64 R6, [R1+0x7418] ;  /* 0x0074180001067983 */ /* 0x000f280000300a00 */
[----:B------:R-:W2:Y:S01]  /*afe70*/  LDL.LU R4, [R1+0x7410] ;  /* 0x0074100001047983 */ /* 0x000ea20000300800 */
        /* <DEDUP_REMOVED lines=33> */
[----:B0-----:R-:W3:Y:S04]  /*b0090*/  LDL.LU.64 R18, [R1+0x73a8] ;  /* 0x0073a80001127983 */ /* 0x001ee80000300a00 */
[----:B------:R-:W2:Y:S04]  /*b00a0*/  LDL.LU.64 R16, [R1+0x73a0] ;  /* 0x0073a00001107983 */ /* 0x000ea80000300a00 */
[----:B------:R-:W-:Y:S04]  /*b00b0*/  STL.64 [R1+0x7288], R26 ;  /* 0x0072881a01007387 */ /* 0x000fe80000100a00 */
[----:B------:R-:W-:Y:S01]  /*b00c0*/  STL [R1+0x7284], R24 ;  /* 0x0072841801007387 */ /* 0x000fe20000100800 */
[----:B---3--:R-:W-:-:S15]  /*b00d0*/  HMMA.16816.F32.BF16 R12, R8, R18, R12 ;  /* 0x00000012080c723c */ /* 0x008fde000004180c */
[----:B------:R-:W-:-:S04]  /*b00e0*/  NOP ;  /* 0x0000000000007918 */ /* 0x000fc80000000000 */
[----:B------:R-:W-:Y:S04]  /*b00f0*/  STL.64 [R1+0xbe0], R12 ;  /* 0x000be00c01007387 */ /* 0x000fe80000100a00 */
[----:B------:R0:W-:Y:S04]  /*b0100*/  STL.64 [R1+0xbe8], R14 ;  /* 0x000be80e01007387 */ /* 0x0001e80000100a00 */
[----:B0-----:R-:W4:Y:S04]  /*b0110*/  LDL.LU.64 R14, [R1+0x7398] ;  /* 0x00739800010e7983 */ /* 0x001f280000300a00 */
[----:B------:R-:W3:Y:S01]  /*b0120*/  LDL.LU.64 R12, [R1+0x7390] ;  /* 0x00739000010c7983 */ /* 0x000ee20000300a00 */
[----:B------:R-:W-:-:S02]  /*b0130*/  IMAD.MOV.U32 R6, RZ, RZ, R29 ;  /* 0x000000ffff067224 */ /* 0x000fc400078e001d */
[----:B------:R-:W-:Y:S01]  /*b0140*/  IMAD.MOV.U32 R26, RZ, RZ, R25 ;  /* 0x000000ffff1a7224 */ /* 0x000fe200078e0019 */
[----:B------:R-:W2:Y:S01]  /*b0150*/  LDL.LU R29, [R1+0x738c] ;  /* 0x00738c00011d7983 */ /* 0x000ea20000300800 */
[----:B------:R-:W-:Y:S01]  /*b0160*/  IMAD.MOV.U32 R7, RZ, RZ, R5 ;  /* 0x000000ffff077224 */ /* 0x000fe200078e0005 */
[----:B----4-:R-:W-:Y:S01]  /*b0170*/  HMMA.16816.F32.BF16 R20, R8, R14, R20 ;  /* 0x0000000e0814723c */ /* 0x010fe20000041814 */
[----:B---3--:R-:W-:-:S15]  /*b0180*/  IMAD.MOV.U32 R27, RZ, RZ, R13 ;  /* 0x000000ffff1b7224 */ /* 0x008fde00078e000d */
[----:B------:R-:W-:-:S03]  /*b0190*/  NOP ;  /* 0x0000000000007918 */ /* 0x000fc60000000000 */
[----:B------:R-:W-:Y:S04]  /*b01a0*/  STL.64 [R1+0xbd0], R20 ;  /* 0x000bd01401007387 */ /* 0x000fe80000100a00 */
[----:B------:R-:W-:Y:S04]  /*b01b0*/  STL.64 [R1+0xbd8], R22 ;  /* 0x000bd81601007387 */ /* 0x000fe80000100a00 */
[----:B------:R-:W3:Y:S04]  /*b01c0*/  LDL.LU R5, [R1+0x7388] ;  /* 0x0073880001057983 */ /* 0x000ee80000300800 */
[----:B------:R-:W-:Y:S04]  /*b01d0*/  STL.64 [R1+0x72f0], R26 ;  /* 0x0072f01a01007387 */ /* 0x000fe80000100a00 */
[----:B------:R-:W-:Y:S04]  /*b01e0*/  STL.64 [R1+0x72d8], R6 ;  /* 0x0072d80601007387 */ /* 0x000fe80000100a00 */
[----:B------:R-:W-:Y:S04]  /*b01f0*/  STL.64 [R1+0x72a0], R14 ;  /* 0x0072a00e01007387 */ /* 0x000fe80000100a00 */
[----:B------:R0:W-:Y:S04]  /*b0200*/  STL [R1+0x7298], R12 ;  /* 0x0072980c01007387 */ /* 0x0001e80000100800 */
[----:B0-----:R-:W4:Y:S04]  /*b0210*/  LDL.LU R12, [R1+0xe20] ;  /* 0x000e2000010c7983 */ /* 0x001f280000300800 */
[----:B------:R-:W4:Y:S04]  /*b0220*/  LDL.LU R13, [R1+0xe24] ;  /* 0x000e2400010d7983 */ /* 0x000f280000300800 */
[----:B------:R-:W2:Y:S04]  /*b0230*/  LDL.LU R14, [R1+0xe28] ;  /* 0x000e2800010e7983 */ /* 0x000ea80000300800 */
[----:B------:R-:W2:Y:S04]  /*b0240*/  LDL.LU R15, [R1+0xe2c] ;  /* 0x000e2c00010f7983 */ /* 0x000ea80000300800 */
[----:B--2---:R0:W-:Y:S04]  /*b0250*/  STL.64 [R1+0x7300], R14 ;  /* 0x0073000e01007387 */ /* 0x0041e80000100a00 */
[----:B----4-:R-:W-:Y:S04]  /*b0260*/  STL.64 [R1+0x72f8], R12 ;  /* 0x0072f80c01007387 */ /* 0x010fe80000100a00 */
[----:B------:R-:W2:Y:S04]  /*b0270*/  LDL.LU R24, [R1+0xe30] ;  /* 0x000e300001187983 */ /* 0x000ea80000300800 */
[----:B------:R-:W2:Y:S04]  /*b0280*/  LDL.LU R25, [R1+0xe34] ;  /* 0x000e340001197983 */ /* 0x000ea80000300800 */
[----:B------:R-:W4:Y:S04]  /*b0290*/  LDL.LU R26, [R1+0xe38] ;  /* 0x000e3800011a7983 */ /* 0x000f280000300800 */
[----:B------:R-:W4:Y:S01]  /*b02a0*/  LDL.LU R27, [R1+0xe3c] ;  /* 0x000e3c00011b7983 */ /* 0x000f220000300800 */
[----:B0-----:R-:W-:-:S02]  /*b02b0*/  IMAD.MOV.U32 R14, RZ, RZ, R16 ;  /* 0x000000ffff0e7224 */ /* 0x001fc400078e0010 */
[----:B------:R-:W-:Y:S01]  /*b02c0*/  IMAD.MOV.U32 R15, RZ, RZ, R3 ;  /* 0x000000ffff0f7224 */ /* 0x000fe200078e0003 */
[----:B----4-:R-:W-:Y:S04]  /*b02d0*/  STL.64 [R1+0x7310], R26 ;  /* 0x0073101a01007387 */ /* 0x010fe80000100a00 */
[----:B--2---:R-:W-:Y:S04]  /*b02e0*/  STL.64 [R1+0x7308], R24 ;  /* 0x0073081801007387 */ /* 0x004fe80000100a00 */
[----:B------:R-:W2:Y:S04]  /*b02f0*/  LDL.LU R16, [R1+0x7384] ;  /* 0x0073840001107983 */ /* 0x000ea80000300800 */
[----:B------:R-:W4:Y:S04]  /*b0300*/  LDL.LU R3, [R1+0x7380] ;  /* 0x0073800001037983 */ /* 0x000f280000300800 */
[----:B------:R0:W-:Y:S02]  /*b0310*/  STL.64 [R1+0x7318], R14 ;  /* 0x0073180e01007387 */ /* 0x0001e40000100a00 */
[----:B0-----:R-:W-:-:S02]  /*b0320*/  IMAD.MOV.U32 R14, RZ, RZ, R4 ;  /* 0x000000ffff0e7224 */ /* 0x001fc400078e0004 */
[----:B------:R-:W-:Y:S01]  /*b0330*/  IMAD.MOV.U32 R15, RZ, RZ, R17 ;  /* 0x000000ffff0f7224 */ /* 0x000fe200078e0011 */
        /* <DEDUP_REMOVED lines=39> */
[----:B------:R-:W-:Y:S04]  /*b05b0*/  STL [R1+0x7260], R17 ;  /* 0x0072601101007387 */ /* 0x000fe80000100800 */
[----:B0-----:R0:W-:Y:S04]  /*b05c0*/  STL [R1+0x718c], R20 ;  /* 0x00718c1401007387 */ /* 0x0011e80000100800 */
[----:B------:R1:W-:Y:S04]  /*b05d0*/  STL [R1+0x7188], R21 ;  /* 0x0071881501007387 */ /* 0x0003e80000100800 */
[----:B------:R3:W-:Y:S04]  /*b05e0*/  STL [R1+0x7184], R22 ;  /* 0x0071841601007387 */ /* 0x0007e80000100800 */
[----:B------:R3:W-:Y:S04]  /*b05f0*/  STL [R1+0x7180], R23 ;  /* 0x0071801701007387 */ /* 0x0007e80000100800 */
[----:B0-----:R-:W2:Y:S04]  /*b0600*/  LDL.LU R20, [R1+0x6c0] ;  /* 0x0006c00001147983 */ /* 0x001ea80000300800 */
[----:B-1----:R-:W2:Y:S04]  /*b0610*/  LDL.LU R21, [R1+0x6c4] ;  /* 0x0006c40001157983 */ /* 0x002ea80000300800 */
[----:B---3--:R-:W3:Y:S04]  /*b0620*/  LDL.LU R22, [R1+0x6c8] ;  /* 0x0006c80001167983 */ /* 0x008ee80000300800 */
[----:B------:R-:W3:Y:S04]  /*b0630*/  LDL.LU R23, [R1+0x6cc] ;  /* 0x0006cc0001177983 */ /* 0x000ee80000300800 */
[----:B------:R-:W2:Y:S01]  /*b0640*/  LDL.64 R6, [R1+0x188] ;  /* 0x0001880001067983 */ /* 0x000ea20000100a00 */
[----:B------:R-:W-:-:S02]  /*b0650*/  IMAD.MOV.U32 R14, RZ, RZ, R4 ;  /* 0x000000ffff0e7224 */ /* 0x000fc400078e0004 */
[----:B----4-:R-:W-:Y:S01]  /*b0660*/  IMAD.MOV.U32 R15, RZ, RZ, R3 ;  /* 0x000000ffff0f7224 */ /* 0x010fe200078e0003 */
[----:B---3--:R-:W-:Y:S04]  /*b0670*/  STL.64 [R1+0x72d0], R22 ;  /* 0x0072d01601007387 */ /* 0x008fe80000100a00 */
[----:B--2---:R0:W-:Y:S04]  /*b0680*/  STL.64 [R1+0x72c8], R20 ;  /* 0x0072c81401007387 */ /* 0x0041e80000100a00 */
[----:B0-----:R-:W2:Y:S04]  /*b0690*/  LDL.LU R20, [R1+0xe00] ;  /* 0x000e000001147983 */ /* 0x001ea80000300800 */
[----:B------:R-:W2:Y:S04]  /*b06a0*/  LDL.LU R21, [R1+0xe04] ;  /* 0x000e040001157983 */ /* 0x000ea80000300800 */
[----:B------:R-:W3:Y:S04]  /*b06b0*/  LDL.LU R22, [R1+0xe08] ;  /* 0x000e080001167983 */ /* 0x000ee80000300800 */
[----:B------:R-:W3:Y:S01]  /*b06c0*/  LDL.LU R23, [R1+0xe0c] ;  /* 0x000e0c0001177983 */ /* 0x000ee20000300800 */
[C---:B------:R-:W-:Y:S03]  /*b06d0*/  HMMA.16816.F32.BF16 R12, R8.reuse, R14, R24 ;  /* 0x0000000e080c723c */ /* 0x040fe60000041818 */
        /* <DEDUP_REMOVED lines=29> */
[----:B------:R-:W-:Y:S02]  /*b08b0*/  IMAD.MOV.U32 R18, RZ, RZ, R2 ;  /* 0x000000ffff127224 */ /* 0x000fe400078e0002 */
[----:B------:R-:W-:Y:S01]  /*b08c0*/  IMAD.MOV.U32 R19, RZ, RZ, R0 ;  /* 0x000000ffff137224 */ /* 0x000fe200078e0000 */
[----:B---3--:R-:W-:Y:S01]  /*b08d0*/  HMMA.16816.F32.BF16 R12, R8, R14, R24 ;  /* 0x0000000e080c723c */ /* 0x008fe20000041818 */
[----:B------:R-:W3:Y:S04]  /*b08e0*/  LDL.LU.64 R26, [R1+0x7310] ;  /* 0x00731000011a7983 */ /* 0x000ee80000300a00 */
[----:B------:R-:W3:-:S14]  /*b08f0*/  LDL.LU.64 R24, [R1+0x7308] ;  /* 0x0073080001187983 */ /* 0x000edc0000300a00 */
[----:B------:R-:W-:Y:S04]  /*b0900*/  STL.64 [R1+0x14f0], R12 ;  /* 0x0014f00c01007387 */ /* 0x000fe80000100a00 */
[----:B------:R0:W-:Y:S04]  /*b0910*/  STL.64 [R1+0x14f8], R14 ;  /* 0x0014f80e01007387 */ /* 0x0001e80000100a00 */
[----:B0-----:R-:W4:Y:S04]  /*b0920*/  LDL.LU.64 R14, [R1+0x7300] ;  /* 0x00730000010e7983 */ /* 0x001f280000300a00 */
[----:B------:R-:W4:Y:S01]  /*b0930*/  LDL.LU.64 R12, [R1+0x72f8] ;  /* 0x0072f800010c7983 */ /* 0x000f220000300a00 */
[----:B---3--:R-:W-:Y:S03]  /*b0940*/  HMMA.16816.F32.BF16 R16, R8, R18, R24 ;  /* 0x000000120810723c */ /* 0x008fe60000041818 */
[----:B------:R-:W4:-:S15]  /*b0950*/  LDL.LU.64 R26, [R1+0x72f0] ;  /* 0x0072f000011a7983 */ /* 0x000f1e0000300a00 */
[----:B------:R-:W-:Y:S01]  /*b0960*/  NOP ;  /* 0x0000000000007918 */ /* 0x000fe20000000000 */
[----:B------:R0:W-:Y:S04]  /*b0970*/  STL.64 [R1+0x14e0], R16 ;  /* 0x0014e01001007387 */ /* 0x0001e80000100a00 */
[----:B------:R1:W-:Y:S04]  /*b0980*/  STL.64 [R1+0x14e8], R18 ;  /* 0x0014e81201007387 */ /* 0x0003e80000100a00 */
[----:B0-----:R-:W3:Y:S01]  /*b0990*/  LDL.LU R16, [R1+0x610] ;  /* 0x0006100001107983 */ /* 0x001ee20000300800 */
[----:B----4-:R-:W-:-:S15]  /*b09a0*/  HMMA.16816.F32.BF16 R12, R8, R26, R12 ;  /* 0x0000001a080c723c */ /* 0x010fde000004180c */
[----:B------:R-:W-:-:S04]  /*b09b0*/  NOP ;  /* 0x0000000000007918 */ /* 0x000fc80000000000 */
[----:B------:R-:W-:Y:S04]  /*b09c0*/  STL.64 [R1+0x14d0], R12 ;  /* 0x0014d00c01007387 */ /* 0x000fe80000100a00 */
[----:B------:R0:W-:Y:S04]  /*b09d0*/  STL.64 [R1+0x14d8], R14 ;  /* 0x0014d80e01007387 */ /* 0x0001e80000100a00 */
[----:B------:R-:W3:Y:S04]  /*b09e0*/  LDL.LU R17, [R1+0x614] ;  /* 0x0006140001117983 */ /* 0x000ee80000300800 */
[----:B-1----:R-:W4:Y:S04]  /*b09f0*/  LDL.LU R18, [R1+0x618] ;  /* 0x0006180001127983 */ /* 0x002f280000300800 */
[----:B------:R-:W4:Y:S04]  /*b0a00*/  LDL.LU R19, [R1+0x61c] ;  /* 0x00061c0001137983 */ /* 0x000f280000300800 */
[----:B------:R-:W2:Y:S04]  /*b0a10*/  LDL.64 R26, [R1+0x18] ;  /* 0x00001800011a7983 */ /* 0x000ea80000100a00 */
[----:B0-----:R-:W3:Y:S04]  /*b0a20*/  LDL.64 R14, [R1+0x28] ;  /* 0x00002800010e7983 */ /* 0x001ee80000100a00 */
[----:B--2---:R0:W-:Y:S04]  /*b0a30*/  STL.64 [R1+0x72a8], R26 ;  /* 0x0072a81a01007387 */ /* 0x0041e80000100a00 */
[----:B------:R-:W2:Y:S04]  /*b0a40*/  LDL.LU R24, [R1+0x640] ;  /* 0x0006400001187983 */ /* 0x000ea80000300800 */
[----:B------:R-:W2:Y:S04]  /*b0a50*/  LDL.LU R25, [R1+0x644] ;  /* 0x0006440001197983 */ /* 0x000ea80000300800 */
[----:B0-----:R-:W2:Y:S04]  /*b0a60*/  LDL.LU R26, [R1+0x648] ;  /* 0x00064800011a7983 */ /* 0x001ea80000300800 */
[----:B------:R-:W2:Y:S04]  /*b0a70*/  LDL.LU R27, [R1+0x64c] ;  /* 0x00064c00011b7983 */ /* 0x000ea80000300800 */
[----:B----4-:R0:W-:Y:S04]  /*b0a80*/  STL.64 [R1+0x7278], R18 ;  /* 0x0072781201007387 */ /* 0x0101e80000100a00 */
[----:B---3--:R1:W-:Y:S04]  /*b0a90*/  STL.64 [R1+0x7270], R16 ;  /* 0x0072701001007387 */ /* 0x0083e80000100a00 */
[----:B0-----:R-:W3:Y:S01]  /*b0aa0*/  LDL.64 R18, [R1+0x8] ;  /* 0x0000080001127983 */ /* 0x001ee20000100a00 */
[----:B------:R-:W-:Y:S01]  /*b0ab0*/  HMMA.16816.F32.BF16 R20, R8, R6, R20 ;  /* 0x000000060814723c */ /* 0x000fe20000041814 */
[----:B------:R-:W-:-:S02]  /*b0ac0*/  IMAD.MOV.U32 R2, RZ, RZ, R6 ;  /* 0x000000ffff027224 */ /* 0x000fc400078e0006 */
[----:B------:R-:W-:Y:S01]  /*b0ad0*/  IMAD.MOV.U32 R0, RZ, RZ, R7 ;  /* 0x000000ffff007224 */ /* 0x000fe200078e0007 */
[----:B---3--:R0:W-:Y:S04]  /*b0ae0*/  STL.64 [R1+0x7290], R18 ;  /* 0x0072901201007387 */ /* 0x0081e80000100a00 */
[----:B-1----:R-:W3:Y:S04]  /*b0af0*/  LDL.LU R16, [R1+0x630] ;  /* 0x0006300001107983 */ /* 0x002ee80000300800 */
[----:B------:R-:W3:Y:S04]  /*b0b00*/  LDL.LU R17, [R1+0x634] ;  /* 0x0006340001117983 */ /* 0x000ee80000300800 */
[----:B0-----:R-:W3:Y:S04]  /*b0b10*/  LDL.LU R18, [R1+0x638] ;  /* 0x0006380001127983 */ /* 0x001ee80000300800 */
[----:B------:R-:W3:Y:S04]  /*b0b20*/  LDL.LU R19, [R1+0x63c] ;  /* 0x00063c0001137983 */ /* 0x000ee80000300800 */
        /* <DEDUP_REMOVED lines=16> */
[----:B------:R-:W-:Y:S04]  /*b0c30*/  STL.64 [R1+0xbc8], R10 ;  /* 0x000bc80a01007387 */ /* 0x000fe80000100a00 */
[----:B------:R-:W2:Y:S04]  /*b0c40*/  LDL.LU.64 R6, [R1+0x72b8] ;  /* 0x0072b80001067983 */ /* 0x000ea80000300a00 */
[----:B------:R-:W2:Y:S04]  /*b0c50*/  LDL.LU.64 R4, [R1+0x72b0] ;  /* 0x0072b00001047983 */ /* 0x000ea80000300a00 */
[----:B------:R0:W-:Y:S04]  /*b0c60*/  STL [R1+0x7280], R20 ;  /* 0x0072801401007387 */ /* 0x0001e80000100800 */
[----:B0-----:R-:W4:Y:S04]  /*b0c70*/  LDL.LU R20, [R1+0x620] ;  /* 0x0006200001147983 */ /* 0x001f280000300800 */
[----:B------:R-:W4:Y:S04]  /*b0c80*/  LDL.LU R21, [R1+0x624] ;  /* 0x0006240001157983 */ /* 0x000f280000300800 */
[----:B------:R-:W4:Y:S04]  /*b0c90*/  LDL.LU R22, [R1+0x628] ;  /* 0x0006280001167983 */ /* 0x000f280000300800 */
[----:B------:R-:W4:Y:S04]  /*b0ca0*/  LDL.LU R23, [R1+0x62c] ;  /* 0x00062c0001177983 */ /* 0x000f280000300800 */
[----:B------:R-:W3:Y:S04]  /*b0cb0*/  LDL.LU R8, [R1+0x5f0] ;  /* 0x0005f00001087983 */ /* 0x000ee80000300800 */
[----:B------:R-:W3:Y:S04]  /*b0cc0*/  LDL.LU R9, [R1+0x5f4] ;  /* 0x0005f40001097983 */ /* 0x000ee80000300800 */
[----:B------:R-:W3:Y:S04]  /*b0cd0*/  LDL.LU R10, [R1+0x5f8] ;  /* 0x0005f800010a7983 */ /* 0x000ee80000300800 */
        /* <DEDUP_REMOVED lines=13> */
[----:B------:R-:W2:Y:S04]  /*b0db0*/  LDL.LU.64 R14, [R1+0x72a0] ;  /* 0x0072a000010e7983 */ /* 0x000ea80000300a00 */
[----:B------:R-:W2:Y:S04]  /*b0dc0*/  LDL.LU R12, [R1+0x7298] ;  /* 0x00729800010c7983 */ /* 0x000ea80000300800 */
[----:B------:R-:W-:Y:S04]  /*b0dd0*/  STL [R1+0x7194], R13 ;  /* 0x0071940d01007387 */ /* 0x000fe80000100800 */
[----:B------:R-:W-:Y:S01]  /*b0de0*/  STL [R1+0x7190], R28 ;  /* 0x0071901c01007387 */ /* 0x000fe20000100800 */
[----:B---3--:R-:W-:-:S15]  /*b0df0*/  HMMA.16816.F32.BF16 R16, R4, R26, R16 ;  /* 0x0000001a0410723c */ /* 0x008fde0000041810 */
[----:B------:R-:W-:-:S04]  /*b0e00*/  NOP ;  /* 0x0000000000007918 */ /* 0x000fc80000000000 */
[----:B------:R-:W-:Y:S04]  /*b0e10*/  STL.64 [R1+0x6c0], R16 ;  /* 0x0006c01001007387 */ /* 0x000fe80000100a00 */
[----:B------:R0:W-:Y:S04]  /*b0e20*/  STL.64 [R1+0x6c8], R18 ;  /* 0x0006c81201007387 */ /* 0x0001e80000100a00 */
[----:B0-----:R-:W4:Y:S01]  /*b0e30*/  LDL.LU.64 R18, [R1+0x7290] ;  /* 0x0072900001127983 */ /* 0x001f220000300a00 */
[----:B------:R-:W-:Y:S02]  /*b0e40*/  IMAD.MOV.U32 R29, RZ, RZ, R26 ;  /* 0x000000ffff1d7224 */ /* 0x000fe400078e001a */
[----:B------:R-:W-:-:S02]  /*b0e50*/  IMAD.MOV.U32 R25, RZ, RZ, R27 ;  /* 0x000000ffff197224 */ /* 0x000fc400078e001b */
[----:B------:R-:W3:Y:S04]  /*b0e60*/  LDL.LU.64 R26, [R1+0x7288] ;  /* 0x00728800011a7983 */ /* 0x000ee80000300a00 */
[----:B------:R-:W2:Y:S01]  /*b0e70*/  LDL.LU R24, [R1+0x7284] ;  /* 0x0072840001187983 */ /* 0x000ea20000300800 */
[----:B----4-:R-:W-:-:S15]  /*b0e80*/  HMMA.16816.F32.BF16 R20, R4, R18, R20 ;  /* 0x000000120414723c */ /* 0x010fde0000041814 */
[----:B------:R-:W-:-:S04]  /*b0e90*/  NOP ;  /* 0x0000000000007918 */ /* 0x000fc80000000000 */
[----:B------:R0:W-:Y:S04]  /*b0ea0*/  STL.64 [R1+0xb20], R20 ;  /* 0x000b201401007387 */ /* 0x0001e80000100a00 */
[----:B------:R1:W-:Y:S04]  /*b0eb0*/  STL.64 [R1+0xb28], R22 ;  /* 0x000b281601007387 */ /* 0x0003e80000100a00 */
[----:B0-----:R-:W4:Y:S01]  /*b0ec0*/  LDL.LU R20, [R1+0x7280] ;  /* 0x0072800001147983 */ /* 0x001f220000300800 */
[----:B-1----:R-:W-:Y:S02]  /*b0ed0*/  IMAD.MOV.U32 R22, RZ, RZ, R18 ;  /* 0x000000ffff167224 */ /* 0x002fe400078e0012 */
[----:B------:R-:W-:-:S02]  /*b0ee0*/  IMAD.MOV.U32 R23, RZ, RZ, R19 ;  /* 0x000000ffff177224 */ /* 0x000fc400078e0013 */
[----:B------:R-:W3:Y:S04]  /*b0ef0*/  LDL.LU.64 R18, [R1+0x7278] ;  /* 0x0072780001127983 */ /* 0x000ee80000300a00 */
[----:B------:R-:W3:Y:S04]  /*b0f00*/  LDL.LU.64 R16, [R1+0x7270] ;  /* 0x0072700001107983 */ /* 0x000ee80000300a00 */
[----:B------:R0:W-:Y:S04]  /*b0f10*/  STL.64 [R1+0x7230], R22 ;  /* 0x0072301601007387 */ /* 0x0001e80000100a00 */
[----:B0-----:R-:W2:Y:S01]  /*b0f20*/  LDL.64 R22, [R1+0x1e8] ;  /* 0x0001e80001167983 */ /* 0x001ea20000100a00 */
[----:B---3--:R-:W-:-:S15]  /*b0f30*/  HMMA.16816.F32.BF16 R16, R4, R26, R16 ;  /* 0x0000001a0410723c */ /* 0x008fde0000041810 */
[----:B------:R-:W-:-:S04]  /*b0f40*/  NOP ;  /* 0x0000000000007918 */ /* 0x000fc80000000000 */
[----:B------:R-:W-:Y:S04]  /*b0f50*/  STL.64 [R1+0xb10], R16 ;  /* 0x000b101001007387 */ /* 0x000fe80000100a00 */
[----:B------:R0:W-:Y:S04]  /*b0f60*/  STL.64 [R1+0xb18], R18 ;  /* 0x000b181201007387 */ /* 0x0001e80000100a00 */
[----:B0-----:R-:W3:Y:S04]  /*b0f70*/  LDL.LU.64 R18, [R1+0x7268] ;  /* 0x0072680001127983 */ /* 0x001ee80000300a00 */
[----:B------:R-:W4:Y:S04]  /*b0f80*/  LDL.LU R17, [R1+0x7260] ;  /* 0x0072600001117983 */ /* 0x000f280000300800 */
[----:B------:R-:W-:Y:S04]  /*b0f90*/  STL.64 [R1+0x7138], R26 ;  /* 0x0071381a01007387 */ /* 0x000fe80000100a00 */
[----:B--2---:R-:W-:Y:S01]  /*b0fa0*/  STL [R1+0x7130], R24 ;  /* 0x0071301801007387 */ /* 0x004fe20000100800 */
[----:B---3--:R-:W-:-:S15]  /*b0fb0*/  HMMA.16816.F32.BF16 R8, R4, R18, R8 ;  /* 0x000000120408723c */ /* 0x008fde0000041808 */
[----:B------:R-:W-:-:S04]  /*b0fc0*/  NOP ;  /* 0x0000000000007918 */ /* 0x000fc80000000000 */
[----:B------:R-:W-:Y:S04]  /*b0fd0*/  STL.64 [R1+0xb00], R8 ;  /* 0x000b000801007387 */ /* 0x000fe80000100a00 */
[----:B------:R0:W-:Y:S04]  /*b0fe0*/  STL.64 [R1+0xb08], R10 ;  /* 0x000b080a01007387 */ /* 0x0001e80000100a00 */
[----:B0-----:R-:W2:Y:S04]  /*b0ff0*/  LDL.LU.64 R10, [R1+0x7258] ;  /* 0x00725800010a7983 */ /* 0x001ea80000300a00 */
[----:B------:R-:W2:Y:S04]  /*b1000*/  LDL.LU.64 R8, [R1+0x7250] ;  /* 0x0072500001087983 */ /* 0x000ea80000300a00 */
[----:B------:R-:W-:Y:S04]  /*b1010*/  STL.64 [R1+0x7118], R14 ;  /* 0x0071180e01007387 */ /* 0x000fe80000100a00 */
[----:B------:R0:W-:Y:S01]  /*b1020*/  STL [R1+0x7110], R12 ;  /* 0x0071100c01007387 */ /* 0x0001e20000100800 */
[----:B--2---:R-:W-:-:S15]  /*b1030*/  HMMA.16816.F32.BF16 R8, R4, R14, R8 ;  /* 0x0000000e0408723c */ /* 0x004fde0000041808 */
[----:B------:R-:W-:-:S04]  /*b1040*/  NOP ;  /* 0x0000000000007918 */ /* 0x000fc80000000000 */
[----:B------:R-:W-:Y:S04]  /*b1050*/  STL.64 [R1+0xaf0], R8 ;  /* 0x000af00801007387 */ /* 0x000fe80000100a00 */
[----:B------:R-:W-:Y:S04]  /*b1060*/  STL.64 [R1+0xaf8], R10 ;  /* 0x000af80a01007387 */ /* 0x000fe80000100a00 */
[----:B----4-:R-:W1:Y:S04]  /*b1070*/  LDSM.16.MT88.4 R8, [R17+UR5+0x14200] ;  /* 0x014200051108783b */ /* 0x010e680008004200 */
[----:B0-----:R-:W2:Y:S04]  /*b1080*/  LDL.LU R12, [R1+0xd60] ;  /* 0x000d6000010c7983 */ /* 0x001ea80000300800 */
[----:B------:R-:W2:Y:S04]  /*b1090*/  LDL.LU R13, [R1+0xd64] ;  /* 0x000d6400010d7983 */ /* 0x000ea80000300800 */
[----:B------:R-:W2:Y:S04]  /*b10a0*/  LDL.LU R14, [R1+0xd68] ;  /* 0x000d6800010e7983 */ /* 0x000ea80000300800 */
[----:B------:R-:W2:Y:S04]  /*b10b0*/  LDL.LU R15, [R1+0xd6c] ;  /* 0x000d6c00010f7983 */ /* 0x000ea80000300800 */
[----:B------:R-:W-:Y:S04]  /*b10c0*/  STL.64 [R1+0x71e0], R18 ;  /* 0x0071e01201007387 */ /* 0x000fe80000100a00 */
[----:B------:R0:W-:Y:S04]  /*b10d0*/  STL [R1+0x71d8], R17 ;  /* 0x0071d81101007387 */ /* 0x0001e80000100800 */
[----:B------:R-:W3:Y:S04]  /*b10e0*/  LDL.LU R16, [R1+0xd50] ;  /* 0x000d500001107983 */ /* 0x000ee80000300800 */
[----:B0-----:R-:W3:Y:S04]  /*b10f0*/  LDL.LU R17, [R1+0xd54] ;  /* 0x000d540001117983 */ /* 0x001ee80000300800 */
[----:B------:R-:W3:Y:S04]  /*b1100*/  LDL.LU R18, [R1+0xd58] ;  /* 0x000d580001127983 */ /* 0x000ee80000300800 */
[----:B------:R-:W3:Y:S04]  /*b1110*/  LDL.LU R19, [R1+0xd5c] ;  /* 0x000d5c0001137983 */ /* 0x000ee80000300800 */
[----:B-1----:R0:W-:Y:S04]  /*b1120*/  STL.64 [R1+0x7050], R10 ;  /* 0x0070500a01007387 */ /* 0x0021e80000100a00 */
[----:B------:R-:W-:Y:S01]  /*b1130*/  STL.64 [R1+0x7048], R8 ;  /* 0x0070480801007387 */ /* 0x000fe20000100a00 */
[----:B0-----:R-:W-:-:S02]  /*b1140*/  IMAD.MOV.U32 R10, RZ, RZ, R20 ;  /* 0x000000ffff0a7224 */ /* 0x001fc400078e0014 */
[----:B------:R-:W-:-:S05]  /*b1150*/  IMAD.MOV.U32 R11, RZ, RZ, R3 ;  /* 0x000000ffff0b7224 */ /* 0x000fca00078e0003 */
[----:B------:R0:W-:Y:S04]  /*b1160*/  STL.64 [R1+0x7218], R10 ;  /* 0x0072180a01007387 */ /* 0x0001e80000100a00 */
[----:B0-----:R-:W2:Y:S01]  /*b1170*/  LDL.64 R10, [R1+0x38] ;  /* 0x00003800010a7983 */ /* 0x001ea20000100a00 */
[----:B------:R-:W-:Y:S01]  /*b1180*/  IMAD.MOV.U32 R24, RZ, RZ, R22 ;  /* 0x000000ffff187224 */ /* 0x000fe200078e0016 */
[----:B--2---:R-:W-:-:S15]  /*b1190*/  HMMA.16816.F32.BF16 R12, R4, R10, R12 ;  /* 0x0000000a040c723c */ /* 0x004fde000004180c */
[----:B------:R-:W-:-:S04]  /*b11a0*/  NOP ;  /* 0x0000000000007918 */ /* 0x000fc80000000000 */
[----:B------:R0:W-:Y:S04]  /*b11b0*/  STL.64 [R1+0x1410], R12 ;  /* 0x0014100c01007387 */ /* 0x0001e80000100a00 */
[----:B------:R1:W-:Y:S01]  /*b11c0*/  STL.64 [R1+0x1418], R14 ;  /* 0x0014180e01007387 */ /* 0x0003e20000100a00 */
[----:B0-----:R-:W-:Y:S02]  /*b11d0*/  IMAD.MOV.U32 R12, RZ, RZ, R11 ;  /* 0x000000ffff0c7224 */ /* 0x001fe400078e000b */
[----:B-1----:R-:W-:Y:S02]  /*b11e0*/  IMAD.MOV.U32 R14, RZ, RZ, R10 ;  /* 0x000000ffff0e7224 */ /* 0x002fe400078e000a */
[----:B---3--:R-:W-:Y:S01]  /*b11f0*/  HMMA.16816.F32.BF16 R8, R4, R22, R16 ;  /* 0x000000160408723c */ /* 0x008fe20000041810 */
[----:B------:R-:W-:-:S15]  /*b1200*/  IMAD.MOV.U32 R15, RZ, RZ, R23 ;  /* 0x000000ffff0f7224 */ /* 0x000fde00078e0017 */
[----:B------:R-:W-:-:S03]  /*b1210*/  NOP ;  /* 0x0000000000007918 */ /* 0x000fc60000000000 */
[----:B------:R-:W-:Y:S04]  /*b1220*/  STL.64 [R1+0x1400], R8 ;  /* 0x0014000801007387 */ /* 0x000fe80000100a00 */
[----:B------:R-:W-:Y:S04]  /*b1230*/  STL.64 [R1+0x1408], R10 ;  /* 0x0014080a01007387 */ /* 0x000fe80000100a00 */
[----:B------:R0:W-:Y:S04]  /*b1240*/  STL.64 [R1+0x7248], R24 ;  /* 0x0072481801007387 */ /* 0x0001e80000100a00 */
        /* <DEDUP_REMOVED lines=10> */
[----:B0-----:R-:W2:Y:S04]  /*b12f0*/  LDL.64 R22, [R1+0x1d8] ;  /* 0x0001d80001167983 */ /* 0x001ea80000100a00 */
[----:B------:R-:W-:Y:S04]  /*b1300*/  STL.64 [R1+0x7200], R14 ;  /* 0x0072000e01007387 */ /* 0x000fe80000100a00 */
[----:B------:R0:W-:Y:S04]  /*b1310*/  STL [R1+0x71f8], R12 ;  /* 0x0071f80c01007387 */ /* 0x0001e80000100800 */
[----:B------:R-:W3:Y:S04]  /*b1320*/  LDL.LU R16, [R1+0xd00] ;  /* 0x000d000001107983 */ /* 0x000ee80000300800 */
[----:B------:R-:W3:Y:S04]  /*b1330*/  LDL.LU R17, [R1+0xd04] ;  /* 0x000d040001117983 */ /* 0x000ee80000300800 */
[----:B------:R-:W4:Y:S04]  /*b1340*/  LDL.LU R18, [R1+0xd08] ;  /* 0x000d080001127983 */ /* 0x000f280000300800 */
[----:B------:R-:W4:Y:S04]  /*b1350*/  LDL.LU R19, [R1+0xd0c] ;  /* 0x000d0c0001137983 */ /* 0x000f280000300800 */
[----:B0-----:R-:W3:Y:S04]  /*b1360*/  LDL.LU R12, [R1+0xd10] ;  /* 0x000d1000010c7983 */ /* 0x001ee80000300800 */
[----:B------:R-:W3:Y:S04]  /*b1370*/  LDL.LU R13, [R1+0xd14] ;  /* 0x000d1400010d7983 */ /* 0x000ee80000300800 */
[----:B------:R-:W3:Y:S04]  /*b1380*/  LDL.LU R14, [R1+0xd18] ;  /* 0x000d1800010e7983 */ /* 0x000ee80000300800 */
[----:B------:R-:W3:Y:S04]  /*b1390*/  LDL.LU R15, [R1+0xd1c] ;  /* 0x000d1c00010f7983 */ /* 0x000ee80000300800 */
[----:B------:R-:W3:Y:S04]  /*b13a0*/  LDL.LU R8, [R1+0xd20] ;  /* 0x000d200001087983 */ /* 0x000ee80000300800 */
[----:B------:R-:W3:Y:S04]  /*b13b0*/  LDL.LU R9, [R1+0xd24] ;  /* 0x000d240001097983 */ /* 0x000ee80000300800 */
[----:B------:R-:W3:Y:S04]  /*b13c0*/  LDL.LU R10, [R1+0xd28] ;  /* 0x000d2800010a7983 */ /* 0x000ee80000300800 */
[----:B------:R-:W3:Y:S01]  /*b13d0*/  LDL.LU R11, [R1+0xd2c] ;  /* 0x000d2c00010b7983 */ /* 0x000ee20000300800 */
[----:B--2---:R-:W-:Y:S03]  /*b13e0*/  HMMA.16816.F32.BF16 R24, R4, R22, R24 ;  /* 0x000000160418723c */ /* 0x004fe60000041818 */
[----:B---3--:R0:W-:Y:S04]  /*b13f0*/  STL.64 [R1+0x7228], R10 ;  /* 0x0072280a01007387 */ /* 0x0081e80000100a00 */
[----:B------:R-:W-:Y:S04]  /*b1400*/  STL.64 [R1+0x7220], R8 ;  /* 0x0072200801007387 */ /* 0x000fe80000100a00 */
[----:B0-----:R-:W2:Y:S04]  /*b1410*/  LDL.64 R10, [R1+0x1c8] ;  /* 0x0001c800010a7983 */ /* 0x001ea80000100a00 */
[----:B------:R0:W-:Y:S04]  /*b1420*/  STL.64 [R1+0x7210], R14 ;  /* 0x0072100e01007387 */ /* 0x0001e80000100a00 */
[----:B------:R-:W-:Y:S04]  /*b1430*/  STL.64 [R1+0x7208], R12 ;  /* 0x0072080c01007387 */ /* 0x000fe80000100a00 */
[----:B0-----:R-:W3:Y:S04]  /*b1440*/  LDL.64 R14, [R1+0x1b8] ;  /* 0x0001b800010e7983 */ /* 0x001ee80000100a00 */
[----:B----4-:R0:W-:Y:S04]  /*b1450*/  STL.64 [R1+0x71f0], R18 ;  /* 0x0071f01201007387 */ /* 0x0101e80000100a00 */
[----:B------:R-:W-:Y:S04]  /*b1460*/  STL.64 [R1+0x71e8], R16 ;  /* 0x0071e81001007387 */ /* 0x000fe80000100a00 */
[----:B0-----:R-:W4:Y:S04]  /*b1470*/  LDL.64 R18, [R1+0x1a8] ;  /* 0x0001a80001127983 */ /* 0x001f280000100a00 */
[----:B------:R0:W-:Y:S04]  /*b1480*/  STL.64 [R1+0x13f0], R24 ;  /* 0x0013f01801007387 */ /* 0x0001e80000100a00 */
[----:B------:R1:W-:Y:S04]  /*b1490*/  STL.64 [R1+0x13f8], R26 ;  /* 0x0013f81a01007387 */ /* 0x0003e80000100a00 */
[----:B0-----:R-:W2:Y:S01]  /*b14a0*/  LDL.LU.64 R24, [R1+0x7248] ;  /* 0x0072480001187983 */ /* 0x001ea20000300a00 */
[----:B-1----:R-:W-:-:S02]  /*b14b0*/  IMAD.MOV.U32 R27, RZ, RZ, R22 ;  /* 0x000000ffff1b7224 */ /* 0x002fc400078e0016 */
[----:B------:R-:W-:Y:S02]  /*b14c0*/  IMAD.MOV.U32 R26, RZ, RZ, R23 ;  /* 0x000000ffff1a7224 */ /* 0x000fe400078e0017 */
[----:B------:R-:W3:Y:S04]  /*b14d0*/  LDL.LU.64 R22, [R1+0x7240] ;  /* 0x0072400001167983 */ /* 0x000ee80000300a00 */
[----:B------:R-:W3:Y:S04]  /*b14e0*/  LDL.LU.64 R20, [R1+0x7238] ;  /* 0x0072380001147983 */ /* 0x000ee80000300a00 */
[----:B------:R0:W-:Y:S04]  /*b14f0*/  STL.64 [R1+0x71a0], R26 ;  /* 0x0071a01a01007387 */ /* 0x0001e80000100a00 */
[----:B--2---:R-:W-:Y:S04]  /*b1500*/  STL.64 [R1+0x7198], R24 ;  /* 0x0071981801007387 */ /* 0x004fe80000100a00 */
[----:B0-----:R-:W2:Y:S01]  /*b1510*/  LDL.64 R26, [R1+0x178] ;  /* 0x00017800011a7983 */ /* 0x001ea20000100a00 */
[----:B---3--:R-:W-:Y:S03]  /*b1520*/  HMMA.16816.F32.BF16 R20, R4, R10, R20 ;  /* 0x0000000a0414723c */ /* 0x008fe60000041814 */
[----:B--2---:R0:W-:Y:S02]  /*b1530*/  STL.64 [R1+0x71b8], R26 ;  /* 0x0071b81a01007387 */ /* 0x0041e40000100a00 */
[----:B0-----:R-:W-:-:S02]  /*b1540*/  IMAD.MOV.U32 R26, RZ, RZ, R2 ;  /* 0x000000ffff1a7224 */ /* 0x001fc400078e0002 */
[----:B------:R-:W-:-:S05]  /*b1550*/  IMAD.MOV.U32 R27, RZ, RZ, R0 ;  /* 0x000000ffff1b7224 */ /* 0x000fca00078e0000 */
[----:B------:R0:W-:Y:S04]  /*b1560*/  STL.64 [R1+0x71d0], R26 ;  /* 0x0071d01a01007387 */ /* 0x0001e80000100a00 */
[----:B0-----:R-:W2:Y:S04]  /*b1570*/  LDL.64 R26, [R1+0x198] ;  /* 0x00019800011a7983 */ /* 0x001ea80000100a00 */
[----:B------:R-:W-:Y:S04]  /*b1580*/  STL.64 [R1+0x13e0], R20 ;  /* 0x0013e01401007387 */ /* 0x000fe80000100a00 */
[----:B------:R0:W-:Y:S04]  /*b1590*/  STL.64 [R1+0x13e8], R22 ;  /* 0x0013e81601007387 */ /* 0x0001e80000100a00 */
[----:B0-----:R-:W3:Y:S01]  /*b15a0*/  LDL.LU.64 R22, [R1+0x7230] ;  /* 0x0072300001167983 */ /* 0x001ee20000300a00 */
[----:B------:R-:W-:-:S02]  /*b15b0*/  IMAD.MOV.U32 R20, RZ, RZ, R10 ;  /* 0x000000ffff147224 */ /* 0x000fc400078e000a */
[----:B------:R-:W-:Y:S02]  /*b15c0*/  IMAD.MOV.U32 R21, RZ, RZ, R11 ;  /* 0x000000ffff157224 */ /* 0x000fe400078e000b */
[----:B------:R-:W2:Y:S04]  /*b15d0*/  LDL.LU.64 R10, [R1+0x7228] ;  /* 0x00722800010a7983 */ /* 0x000ea80000300a00 */
[----:B------:R-:W2:Y:S04]  /*b15e0*/  LDL.LU.64 R8, [R1+0x7220] ;  /* 0x0072200001087983 */ /* 0x000ea80000300a00 */
[----:B---3--:R-:W-:Y:S04]  /*b15f0*/  STL.64 [R1+0x71b0], R22 ;  /* 0x0071b01601007387 */ /* 0x008fe80000100a00 */
[----:B------:R0:W-:Y:S04]  /*b1600*/  STL.64 [R1+0x71a8], R20 ;  /* 0x0071a81401007387 */ /* 0x0001e80000100a00 */
[----:B0-----:R-:W3:Y:S04]  /*b1610*/  LDL.LU R20, [R1+0xce0] ;  /* 0x000ce00001147983 */ /* 0x001ee80000300800 */
        /* <DEDUP_REMOVED lines=13> */
[----:B-1----:R-:W3:Y:S01]  /*b16f0*/  LDL.LU.64 R10, [R1+0x7218] ;  /* 0x00721800010a7983 */ /* 0x002ee20000300a00 */
[----:B------:R-:W-:-:S03]  /*b1700*/  IMAD.MOV.U32 R8, RZ, RZ, R15 ;  /* 0x000000ffff087224 */ /* 0x000fc600078e000f */
[----:B------:R-:W2:Y:S04]  /*b1710*/  LDL.LU.64 R14, [R1+0x7210] ;  /* 0x00721000010e7983 */ /* 0x000ea80000300a00 */
[----:B------:R-:W2:Y:S01]  /*b1720*/  LDL.LU.64 R12, [R1+0x7208] ;  /* 0x00720800010c7983 */ /* 0x000ea20000300a00 */
[----:B----4-:R-:W-:Y:S01]  /*b1730*/  IMAD.MOV.U32 R28, RZ, RZ, R19 ;  /* 0x000000ffff1c7224 */ /* 0x010fe200078e0013 */
[----:B--2---:R-:W-:-:S15]  /*b1740*/  HMMA.16816.F32.BF16 R12, R4, R18, R12 ;  /* 0x00000012040c723c */ /* 0x004fde000004180c */
[----:B------:R-:W-:-:S04]  /*b1750*/  NOP ;  /* 0x0000000000007918 */ /* 0x000fc80000000000 */
[----:B------:R0:W-:Y:S04]  /*b1760*/  STL.64 [R1+0x13c0], R12 ;  /* 0x0013c00c01007387 */ /* 0x0001e80000100a00 */
[----:B------:R1:W-:Y:S01]  /*b1770*/  STL.64 [R1+0x13c8], R14 ;  /* 0x0013c80e01007387 */ /* 0x0003e20000100a00 */
[----:B0-----:R-:W-:-:S03]  /*b1780*/  IMAD.MOV.U32 R13, RZ, RZ, R18 ;  /* 0x000000ffff0d7224 */ /* 0x001fc600078e0012 */
[----:B-1----:R-:W2:Y:S04]  /*b1790*/  LDL.LU.64 R14, [R1+0x7200] ;  /* 0x00720000010e7983 */ /* 0x002ea80000300a00 */
[----:B------:R-:W4:Y:S04]  /*b17a0*/  LDL.LU R12, [R1+0x71f8] ;  /* 0x0071f800010c7983 */ /* 0x000f280000300800 */
        /* <DEDUP_REMOVED lines=14> */
[----:B0-----:R-:W3:Y:S04]  /*b1890*/  LDL.LU R16, [R1+0x5e0] ;  /* 0x0005e00001107983 */ /* 0x001ee80000300800 */
[----:B------:R-:W3:Y:S04]  /*b18a0*/  LDL.LU R17, [R1+0x5e4] ;  /* 0x0005e40001117983 */ /* 0x000ee80000300800 */
[----:B------:R-:W3:Y:S04]  /*b18b0*/  LDL.LU R18, [R1+0x5e8] ;  /* 0x0005e80001127983 */ /* 0x000ee80000300800 */
[----:B------:R-:W3:Y:S04]  /*b18c0*/  LDL.LU R19, [R1+0x5ec] ;  /* 0x0005ec0001137983 */ /* 0x000ee80000300800 */
[----:B------:R-:W2:Y:S04]  /*b18d0*/  LDL.LU.64 R22, [R1+0x71c8] ;  /* 0x0071c80001167983 */ /* 0x000ea80000300a00 */
[----:B------:R-:W2:Y:S04]  /*b18e0*/  LDL.LU.64 R20, [R1+0x71c0] ;  /* 0x0071c00001147983 */ /* 0x000ea80000300a00 */
[----:B------:R-:W-:Y:S04]  /*b18f0*/  STL.64 [R1+0x13a0], R24 ;  /* 0x0013a01801007387 */ /* 0x000fe80000100a00 */
[----:B------:R0:W-:Y:S04]  /*b1900*/  STL.64 [R1+0x13a8], R26 ;  /* 0x0013a81a01007387 */ /* 0x0001e80000100a00 */
[----:B0-----:R-:W2:Y:S02]  /*b1910*/  LDL.LU.64 R26, [R1+0x71b8] ;  /* 0x0071b800011a7983 */ /* 0x001ea40000300a00 */
[----:B--2---:R-:W-:Y:S01]  /*b1920*/  HMMA.16816.F32.BF16 R20, R4, R26, R20 ;  /* 0x0000001a0414723c */ /* 0x004fe20000041814 */
[----:B------:R-:W-:-:S02]  /*b1930*/  IMAD.MOV.U32 R2, RZ, RZ, R26 ;  /* 0x000000ffff027224 */ /* 0x000fc400078e001a */
[----:B------:R-:W-:-:S05]  /*b1940*/  IMAD.MOV.U32 R0, RZ, RZ, R27 ;  /* 0x000000ffff007224 */ /* 0x000fca00078e001b */
[----:B---3--:R-:W-:Y:S11]  /*b1950*/  HMMA.16816.F32.BF16 R16, R4, R10, R16 ;  /* 0x0000000a0410723c */ /* 0x008ff60000041810 */
[----:B------:R-:W-:Y:S04]  /*b1960*/  STL.64 [R1+0x1390], R20 ;  /* 0x0013901401007387 */ /* 0x000fe80000100a00 */
[----:B------:R0:W-:Y:S04]  /*b1970*/  STL.64 [R1+0x1398], R22 ;  /* 0x0013981601007387 */ /* 0x0001e80000100a00 */
[----:B0-----:R-:W2:Y:S04]  /*b1980*/  LDL.LU.64 R22, [R1+0x71b0] ;  /* 0x0071b00001167983 */ /* 0x001ea80000300a00 */
[----:B------:R-:W3:Y:S04]  /*b1990*/  LDL.LU.64 R20, [R1+0x71a8] ;  /* 0x0071a80001147983 */ /* 0x000ee80000300a00 */
[----:B------:R-:W2:Y:S04]  /*b19a0*/  LDL.LU.64 R26, [R1+0x71a0] ;  /* 0x0071a000011a7983 */ /* 0x000ea80000300a00 */
[----:B------:R-:W2:Y:S04]  /*b19b0*/  LDL.LU.64 R24, [R1+0x7198] ;  /* 0x0071980001187983 */ /* 0x000ea80000300a00 */
[----:B------:R-:W2:Y:S04]  /*b19c0*/  LDL.64 R6, [R1+0x188] ;  /* 0x0001880001067983 */ /* 0x000ea80000100a00 */
[----:B--2---:R0:W-:Y:S04]  /*b19d0*/  STL.64 [R1+0x7078], R6 ;  /* 0x0070780601007387 */ /* 0x0041e80000100a00 */
[----:B------:R-:W-:Y:S04]  /*b19e0*/  STL.64 [R1+0x5f0], R16 ;  /* 0x0005f01001007387 */ /* 0x000fe80000100a00 */
[----:B------:R-:W-:Y:S01]  /*b19f0*/  STL.64 [R1+0x5f8], R18 ;  /* 0x0005f81201007387 */ /* 0x000fe20000100a00 */
[----:B0-----:R-:W-:-:S02]  /*b1a00*/  IMAD.MOV.U32 R6, RZ, RZ, R13 ;  /* 0x000000ffff067224 */ /* 0x001fc400078e000d */
[----:B------:R-:W-:Y:S01]  /*b1a10*/  IMAD.MOV.U32 R7, RZ, RZ, R28 ;  /* 0x000000ffff077224 */ /* 0x000fe200078e001c */
[----:B------:R-:W2:Y:S04]  /*b1a20*/  LDL.LU R13, [R1+0x7194] ;  /* 0x00719400010d7983 */ /* 0x000ea80000300800 */
[----:B------:R-:W2:Y:S04]  /*b1a30*/  LDL.LU R28, [R1+0x7190] ;  /* 0x00719000011c7983 */ /* 0x000ea80000300800 */
[----:B------:R0:W-:Y:S02]  /*b1a40*/  STL.64 [R1+0x7090], R6 ;  /* 0x0070900601007387 */ /* 0x0001e40000100a00 */
[----:B0-----:R-:W-:-:S02]  /*b1a50*/  IMAD.MOV.U32 R6, RZ, RZ, R9 ;  /* 0x000000ffff067224 */ /* 0x001fc400078e0009 */
[----:B------:R-:W-:-:S05]  /*b1a60*/  IMAD.MOV.U32 R7, RZ, RZ, R8 ;  /* 0x000000ffff077224 */ /* 0x000fca00078e0008 */
[----:B------:R-:W-:Y:S04]  /*b1a70*/  STL.64 [R1+0x70a8], R6 ;  /* 0x0070a80601007387 */ /* 0x000fe80000100a00 */
[----:B------:R0:W-:Y:S04]  /*b1a80*/  STL.64 [R1+0x7060], R10 ;  /* 0x0070600a01007387 */ /* 0x0001e80000100a00 */
[----:B------:R-:W2:Y:S04]  /*b1a90*/  LDL.LU R8, [R1+0x490] ;  /* 0x0004900001087983 */ /* 0x000ea80000300800 */
[----:B------:R-:W2:Y:S04]  /*b1aa0*/  LDL.LU R9, [R1+0x494] ;  /* 0x0004940001097983 */ /* 0x000ea80000300800 */
[----:B0-----:R-:W2:Y:S04]  /*b1ab0*/  LDL.LU R10, [R1+0x498] ;  /* 0x00049800010a7983 */ /* 0x001ea80000300800 */
[----:B------:R-:W2:Y:S01]  /*b1ac0*/  LDL.LU R11, [R1+0x49c] ;  /* 0x00049c00010b7983 */ /* 0x000ea20000300800 */
[----:B---3--:R-:W-:-:S02]  /*b1ad0*/  IMAD.MOV.U32 R6, RZ, RZ, R20 ;  /* 0x000000ffff067224 */ /* 0x008fc400078e0014 */
        /* <DEDUP_REMOVED lines=12> */
[----:B------:R0:W-:Y:S02]  /*b1ba0*/  STL.64 [R1+0x70d8], R6 ;  /* 0x0070d80601007387 */ /* 0x0001e40000100a00 */
[----:B0-----:R-:W-:Y:S02]  /*b1bb0*/  IMAD.MOV.U32 R6, RZ, RZ, R24 ;  /* 0x000000ffff067224 */ /* 0x001fe400078e0018 */
[----:B------:R-:W-:Y:S01]  /*b1bc0*/  IMAD.MOV.U32 R7, RZ, RZ, R15 ;  /* 0x000000ffff077224 */ /* 0x000fe200078e000f */
[----:B--2---:R-:W-:Y:S04]  /*b1bd0*/  STL.64 [R1+0x70a0], R10 ;  /* 0x0070a00a01007387 */ /* 0x004fe80000100a00 */
[----:B------:R0:W-:Y:S04]  /*b1be0*/  STL.64 [R1+0x7098], R8 ;  /* 0x0070980801007387 */ /* 0x0001e80000100a00 */
[----:B0-----:R-:W2:Y:S04]  /*b1bf0*/  LDL.LU R8, [R1+0x4c0] ;  /* 0x0004c00001087983 */ /* 0x001ea80000300800 */
[----:B------:R-:W2:Y:S04]  /*b1c00*/  LDL.LU R9, [R1+0x4c4] ;  /* 0x0004c40001097983 */ /* 0x000ea80000300800 */
[----:B------:R-:W2:Y:S04]  /*b1c10*/  LDL.LU R10, [R1+0x4c8] ;  /* 0x0004c800010a7983 */ /* 0x000ea80000300800 */
[----:B------:R-:W2:Y:S04]  /*b1c20*/  LDL.LU R11, [R1+0x4cc] ;  /* 0x0004cc00010b7983 */ /* 0x000ea80000300800 */
[----:B------:R0:W-:Y:S02]  /*b1c30*/  STL.64 [R1+0x70f0], R6 ;  /* 0x0070f00601007387 */ /* 0x0001e40000100a00 */
[----:B0-----:R-:W-:-:S02]  /*b1c40*/  IMAD.MOV.U32 R6, RZ, RZ, R14 ;  /* 0x000000ffff067224 */ /* 0x001fc400078e000e */
[----:B----4-:R-:W-:-:S05]  /*b1c50*/  IMAD.MOV.U32 R7, RZ, RZ, R12 ;  /* 0x000000ffff077224 */ /* 0x010fca00078e000c */
[----:B------:R0:W-:Y:S04]  /*b1c60*/  STL.64 [R1+0x7108], R6 ;  /* 0x0071080601007387 */ /* 0x0001e80000100a00 */
[----:B------:R-:W4:Y:S04]  /*b1c70*/  LDL.LU R4, [R1+0x510] ;  /* 0x0005100001047983 */ /* 0x000f280000300800 */
[----:B------:R-:W4:Y:S04]  /*b1c80*/  LDL.LU R5, [R1+0x514] ;  /* 0x0005140001057983 */ /* 0x000f280000300800 */
[----:B0-----:R-:W2:Y:S04]  /*b1c90*/  LDL.LU R6, [R1+0x518] ;  /* 0x0005180001067983 */ /* 0x001ea80000300800 */
[----:B------:R-:W2:Y:S04]  /*b1ca0*/  LDL.LU R7, [R1+0x51c] ;  /* 0x00051c0001077983 */ /* 0x000ea80000300800 */
[----:B--2---:R-:W-:Y:S04]  /*b1cb0*/  STL.64 [R1+0x7148], R6 ;  /* 0x0071480601007387 */ /* 0x004fe80000100a00 */
[----:B----4-:R-:W-:Y:S04]  /*b1cc0*/  STL.64 [R1+0x7140], R4 ;  /* 0x0071400401007387 */ /* 0x010fe80000100a00 */
[----:B------:R-:W2:Y:S04]  /*b1cd0*/  LDL.LU R16, [R1+0x530] ;  /* 0x0005300001107983 */ /* 0x000ea80000300800 */
[----:B------:R-:W2:Y:S04]  /*b1ce0*/  LDL.LU R17, [R1+0x534] ;  /* 0x0005340001117983 */ /* 0x000ea80000300800 */
[----:B------:R-:W4:Y:S04]  /*b1cf0*/  LDL.LU R18, [R1+0x538] ;  /* 0x0005380001127983 */ /* 0x000f280000300800 */
[----:B------:R-:W4:Y:S01]  /*b1d00*/  LDL.LU R19, [R1+0x53c] ;  /* 0x00053c0001137983 */ /* 0x000f220000300800 */
[----:B------:R-:W-:-:S02]  /*b1d10*/  IMAD.MOV.U32 R26, RZ, RZ, R22 ;  /* 0x000000ffff1a7224 */ /* 0x000fc400078e0016 */
[----:B------:R-:W-:Y:S01]  /*b1d20*/  IMAD.MOV.U32 R27, RZ, RZ, R23 ;  /* 0x000000ffff1b7224 */ /* 0x000fe200078e0017 */
[----:B----4-:R0:W-:Y:S04]  /*b1d30*/  STL.64 [R1+0x7158], R18 ;  /* 0x0071581201007387 */ /* 0x0101e80000100a00 */
[----:B--2---:R-:W-:Y:S04]  /*b1d40*/  STL.64 [R1+0x7150], R16 ;  /* 0x0071501001007387 */ /* 0x004fe80000100a00 */
[----:B------:R-:W3:Y:S04]  /*b1d50*/  LDL.LU R22, [R1+0x7184] ;  /* 0x0071840001167983 */ /* 0x000ee80000300800 */
[----:B------:R-:W3:Y:S04]  /*b1d60*/  LDL.LU R23, [R1+0x7180] ;  /* 0x0071800001177983 */ /* 0x000ee80000300800 */
[----:B------:R1:W-:Y:S01]  /*b1d70*/  STL.64 [R1+0x7160], R26 ;  /* 0x0071601a01007387 */ /* 0x0003e20000100a00 */
[----:B0-----:R-:W-:-:S02]  /*b1d80*/  IMAD.MOV.U32 R18, RZ, RZ, R29 ;  /* 0x000000ffff127224 */ /* 0x001fc400078e001d */
[----:B------:R-:W-:-:S05]  /*b1d90*/  IMAD.MOV.U32 R19, RZ, RZ, R25 ;  /* 0x000000ffff137224 */ /* 0x000fca00078e0019 */
[----:B------:R0:W-:Y:S04]  /*b1da0*/  STL.64 [R1+0x7168], R18 ;  /* 0x0071681201007387 */ /* 0x0001e80000100a00 */
[----:B------:R-:W2:Y:S04]  /*b1db0*/  LDL.LU R24, [R1+0x550] ;  /* 0x0005500001187983 */ /* 0x000ea80000300800 */
[----:B------:R-:W2:Y:S04]  /*b1dc0*/  LDL.LU R25, [R1+0x554] ;  /* 0x0005540001197983 */ /* 0x000ea80000300800 */
[----:B-1----:R-:W4:Y:S04]  /*b1dd0*/  LDL.LU R26, [R1+0x558] ;  /* 0x00055800011a7983 */ /* 0x002f280000300800 */
[----:B------:R-:W4:Y:S01]  /*b1de0*/  LDL.LU R27, [R1+0x55c] ;  /* 0x00055c00011b7983 */ /* 0x000f220000300800 */
[----:B0-----:R-:W-:-:S03]  /*b1df0*/  IMAD.MOV.U32 R19, RZ, RZ, R13 ;  /* 0x000000ffff137224 */ /* 0x001fc600078e000d */
[----:B----4-:R-:W-:Y:S04]  /*b1e00*/  STL.64 [R1+0x7178], R26 ;  /* 0x0071781a01007387 */ /* 0x010fe80000100a00 */
[----:B--2---:R0:W-:Y:S04]  /*b1e10*/  STL.64 [R1+0x7170], R24 ;  /* 0x0071701801007387 */ /* 0x0041e80000100a00 */
[----:B0-----:R-:W3:Y:S04]  /*b1e20*/  LDL.LU R24, [R1+0x560] ;  /* 0x0005600001187983 */ /* 0x001ee80000300800 */
[----:B------:R-:W3:Y:S04]  /*b1e30*/  LDL.LU R25, [R1+0x564] ;  /* 0x0005640001197983 */ /* 0x000ee80000300800 */
[----:B------:R-:W3:Y:S04]  /*b1e40*/  LDL.LU R26, [R1+0x568] ;  /* 0x00056800011a7983 */ /* 0x000ee80000300800 */
[----:B------:R-:W3:Y:S04]  /*b1e50*/  LDL.LU R27, [R1+0x56c] ;  /* 0x00056c00011b7983 */ /* 0x000ee80000300800 */
[----:B------:R-:W2:Y:S04]  /*b1e60*/  LDL.LU R4, [R1+0x540] ;  /* 0x0005400001047983 */ /* 0x000ea80000300800 */
[----:B------:R-:W2:Y:S04]  /*b1e70*/  LDL.LU R5, [R1+0x544] ;  /* 0x0005440001057983 */ /* 0x000ea80000300800 */
[----:B------:R-:W2:Y:S04]  /*b1e80*/  LDL.LU R6, [R1+0x548] ;  /* 0x0005480001067983 */ /* 0x000ea80000300800 */
[----:B------:R-:W2:Y:S04]  /*b1e90*/  LDL.LU R7, [R1+0x54c] ;  /* 0x00054c0001077983 */ /* 0x000ea80000300800 */
        /* <DEDUP_REMOVED lines=40> */
[----:B0-----:R-:W2:Y:S04]  /*b2120*/  LDL.LU.64 R18, [R1+0x7158] ;  /* 0x0071580001127983 */ /* 0x001ea80000300a00 */
[----:B------:R-:W2:Y:S01]  /*b2130*/  LDL.LU.64 R16, [R1+0x7150] ;  /* 0x0071500001107983 */ /* 0x000ea20000300a00 */
[----:B---3--:R-:W-:Y:S03]  /*b2140*/  HMMA.16816.F32.BF16 R24, R20, R26, R4 ;  /* 0x0000001a1418723c */ /* 0x008fe60000041804 */
[----:B------:R-:W3:Y:S04]  /*b2150*/  LDL.LU.64 R6, [R1+0x7148] ;  /* 0x0071480001067983 */ /* 0x000ee80000300a00 */
[----:B------:R-:W3:-:S12]  /*b2160*/  LDL.LU.64 R4, [R1+0x7140] ;  /* 0x0071400001047983 */ /* 0x000ed80000300a00 */
        /* <DEDUP_REMOVED lines=8> */
[----:B0-----:R-:W4:Y:S04]  /*b21f0*/  LDL.LU.64 R18, [R1+0x7128] ;  /* 0x0071280001127983 */ /* 0x001f280000300a00 */
[----:B------:R-:W2:Y:S04]  /*b2200*/  LDL.LU.64 R16, [R1+0x7120] ;  /* 0x0071200001107983 */ /* 0x000ea80000300a00 */
[----:B------:R-:W-:Y:S04]  /*b2210*/  STL.64 [R1+0x7038], R26 ;  /* 0x0070381a01007387 */ /* 0x000fe80000100a00 */
[----:B---3--:R-:W-:Y:S01]  /*b2220*/  STL [R1+0x7030], R24 ;  /* 0x0070301801007387 */ /* 0x008fe20000100800 */
        /* <DEDUP_REMOVED lines=11> */
[----:B0-----:R-:W3:Y:S04]  /*b22e0*/  LDL.LU.64 R6, [R1+0x7108] ;  /* 0x0071080001067983 */ /* 0x001ee80000300a00 */
[----:B------:R-:W-:Y:S04]  /*b22f0*/  STL.64 [R1+0x6fe8], R14 ;  /* 0x006fe80e01007387 */ /* 0x000fe80000100a00 */
[----:B----4-:R0:W-:Y:S04]  /*b2300*/  STL [R1+0x6fe0], R12 ;  /* 0x006fe00c01007387 */ /* 0x0101e80000100800 */
[----:B0-----:R-:W4:Y:S04]  /*b2310*/  LDL.LU R12, [R1+0x4a0] ;  /* 0x0004a000010c7983 */ /* 0x001f280000300800 */
[----:B------:R-:W4:Y:S04]  /*b2320*/  LDL.LU R13, [R1+0x4a4] ;  /* 0x0004a400010d7983 */ /* 0x000f280000300800 */
[----:B------:R-:W4:Y:S04]  /*b2330*/  LDL.LU R14, [R1+0x4a8] ;  /* 0x0004a800010e7983 */ /* 0x000f280000300800 */
        /* <DEDUP_REMOVED lines=37> */
[----:B--2---:R-:W-:Y:S02]  /*b2590*/  IMAD.MOV.U32 R26, RZ, RZ, R16 ;  /* 0x000000ffff1a7224 */ /* 0x004fe400078e0010 */
[----:B------:R-:W-:-:S07]  /*b25a0*/  IMAD.MOV.U32 R27, RZ, RZ, R3 ;  /* 0x000000ffff1b7224 */ /* 0x000fce00078e0003 */
[----:B----4-:R-:W-:-:S15]  /*b25b0*/  HMMA.16816.F32.BF16 R12, R20, R26, R12 ;  /* 0x0000001a140c723c */ /* 0x010fde000004180c */
[----:B------:R-:W-:-:S04]  /*b25c0*/  NOP ;  /* 0x0000000000007918 */ /* 0x000fc80000000000 */
[----:B------:R-:W-:Y:S04]  /*b25d0*/  STL.64 [R1+0x1300], R12 ;  /* 0x0013000c01007387 */ /* 0x000fe80000100a00 */
[----:B------:R-:W-:Y:S01]  /*b25e0*/  STL.64 [R1+0x1308], R14 ;  /* 0x0013080e01007387 */ /* 0x000fe20000100a00 */
[----:B---3--:R-:W-:-:S15]  /*b25f0*/  HMMA.16816.F32.BF16 R8, R20, R6, R8 ;  /* 0x000000061408723c */ /* 0x008fde0000041808 */
[----:B------:R-:W-:-:S04]  /*b2600*/  NOP ;  /* 0x0000000000007918 */ /* 0x000fc80000000000 */
[----:B------:R-:W-:Y:S04]  /*b2610*/  STL.64 [R1+0x12f0], R8 ;  /* 0x0012f00801007387 */ /* 0x000fe80000100a00 */
[----:B------:R-:W-:Y:S04]  /*b2620*/  STL.64 [R1+0x12f8], R10 ;  /* 0x0012f80a01007387 */ /* 0x000fe80000100a00 */
[----:B------:R-:W2:Y:S04]  /*b2630*/  LDL.64 R26, [R1+0x28] ;  /* 0x00002800011a7983 */ /* 0x000ea80000100a00 */
[----:B--2---:R0:W-:Y:S04]  /*b2640*/  STL.64 [R1+0x7058], R26 ;  /* 0x0070581a01007387 */ /* 0x0041e80000100a00 */
        /* <DEDUP_REMOVED lines=12> */
[----:B0-----:R-:W3:Y:S01]  /*b2710*/  LDL.64 R18, [R1+0x18] ;  /* 0x0000180001127983 */ /* 0x001ee20000100a00 */
[----:B------:R-:W-:-:S03]  /*b2720*/  IMAD.MOV.U32 R29, RZ, RZ, R7 ;  /* 0x000000ffff1d7224 */ /* 0x000fc600078e0007 */
[----:B------:R0:W1:Y:S04]  /*b2730*/  LDSM.16.MT88.4 R4, [R17+UR5+0x14280] ;  /* 0x014280051104783b */ /* 0x0000680008004200 */
[----:B---3--:R3:W-:Y:S04]  /*b2740*/  STL.64 [R1+0x7040], R18 ;  /* 0x0070401201007387 */ /* 0x0087e80000100a00 */
[----:B------:R-:W4:Y:S04]  /*b2750*/  LDL.LU R16, [R1+0x400] ;  /* 0x0004000001107983 */ /* 0x000f280000300800 */
[----:B0-----:R-:W4:Y:S04]  /*b2760*/  LDL.LU R17, [R1+0x404] ;  /* 0x0004040001117983 */ /* 0x001f280000300800 */
[----:B---3--:R-:W4:Y:S04]  /*b2770*/  LDL.LU R18, [R1+0x408] ;  /* 0x0004080001127983 */ /* 0x008f280000300800 */
[----:B------:R-:W4:Y:S04]  /*b2780*/  LDL.LU R19, [R1+0x40c] ;  /* 0x00040c0001137983 */ /* 0x000f280000300800 */
        /* <DEDUP_REMOVED lines=25> */
[----:B-1----:R-:W-:Y:S04]  /*b2920*/  STL [R1+0x6f04], R4 ;  /* 0x006f040401007387 */ /* 0x002fe80000100800 */
[----:B------:R-:W-:Y:S04]  /*b2930*/  STL [R1+0x6f00], R5 ;  /* 0x006f000501007387 */ /* 0x000fe80000100800 */
[----:B------:R-:W-:Y:S04]  /*b2940*/  STL [R1+0x6efc], R6 ;  /* 0x006efc0601007387 */ /* 0x000fe80000100800 */
[----:B------:R0:W-:Y:S04]  /*b2950*/  STL [R1+0x6ef8], R7 ;  /* 0x006ef80701007387 */ /* 0x0001e80000100800 */
[----:B0-----:R-:W3:Y:S04]  /*b2960*/  LDL.64 R6, [R1+0x38] ;  /* 0x0000380001067983 */ /* 0x001ee80000100a00 */
[----:B------:R-:W2:Y:S04]  /*b2970*/  LDL.LU.64 R26, [R1+0x7070] ;  /* 0x00707000011a7983 */ /* 0x000ea80000300a00 */
[----:B------:R-:W2:Y:S04]  /*b2980*/  LDL.LU.64 R24, [R1+0x7068] ;  /* 0x0070680001187983 */ /* 0x000ea80000300a00 */
        /* <DEDUP_REMOVED lines=21> */
[----:B------:R-:W3:Y:S04]  /*b2ae0*/  LDL.LU R24, [R1+0x7030] ;  /* 0x0070300001187983 */ /* 0x000ee80000300800 */
        /* <DEDUP_REMOVED lines=13> */
[----:B--2---:R-:W-:-:S15]  /*b2bc0*/  HMMA.16816.F32.BF16 R12, R8, R18, R12 ;  /* 0x00000012080c723c */ /* 0x004fde000004180c */
[----:B------:R-:W-:-:S04]  /*b2bd0*/  NOP ;  /* 0x0000000000007918 */ /* 0x000fc80000000000 */
[----:B------:R-:W-:Y:S04]  /*b2be0*/  STL.64 [R1+0xae0], R12 ;  /* 0x000ae00c01007387 */ /* 0x000fe80000100a00 */
[----:B------:R0:W-:Y:S04]  /*b2bf0*/  STL.64 [R1+0xae8], R14 ;  /* 0x000ae80e01007387 */ /* 0x0001e80000100a00 */
[----:B0-----:R-:W4:Y:S04]  /*b2c00*/  LDL.LU.64 R14, [R1+0x7010] ;  /* 0x00701000010e7983 */ /* 0x001f280000300a00 */
[----:B------:R-:W4:Y:S01]  /*b2c10*/  LDL.LU.64 R12, [R1+0x7008] ;  /* 0x00700800010c7983 */ /* 0x000f220000300a00 */
[----:B------:R-:W-:-:S02]  /*b2c20*/  IMAD.MOV.U32 R0, RZ, RZ, R18 ;  /* 0x000000ffff007224 */ /* 0x000fc400078e0012 */
[----:B------:R-:W-:Y:S02]  /*b2c30*/  IMAD.MOV.U32 R17, RZ, RZ, R19 ;  /* 0x000000ffff117224 */ /* 0x000fe400078e0013 */
[----:B------:R-:W2:Y:S04]  /*b2c40*/  LDL.LU.64 R18, [R1+0x7000] ;  /* 0x0070000001127983 */ /* 0x000ea80000300a00 */
[----:B------:R0:W-:Y:S04]  /*b2c50*/  STL [R1+0x6f18], R0 ;  /* 0x006f180001007387 */ /* 0x0001e80000100800 */
[----:B0-----:R-:W2:Y:S01]  /*b2c60*/  LDL R0, [R1+0x47fc] ;  /* 0x0047fc0001007983 */ /* 0x001ea20000100800 */
[----:B----4-:R-:W-:-:S15]  /*b2c70*/  HMMA.16816.F32.BF16 R12, R8, R26, R12 ;  /* 0x0000001a080c723c */ /* 0x010fde000004180c */
[----:B------:R-:W-:-:S04]  /*b2c80*/  NOP ;  /* 0x0000000000007918 */ /* 0x000fc80000000000 */
[----:B------:R-:W-:Y:S04]  /*b2c90*/  STL.64 [R1+0xad0], R12 ;  /* 0x000ad00c01007387 */ /* 0x000fe80000100a00 */
[----:B------:R0:W-:Y:S04]  /*b2ca0*/  STL.64 [R1+0xad8], R14 ;  /* 0x000ad80e01007387 */ /* 0x0001e80000100a00 */
[----:B0-----:R-:W2:Y:S04]  /*b2cb0*/  LDL.LU.64 R14, [R1+0x6ff8] ;  /* 0x006ff800010e7983 */ /* 0x001ea80000300a00 */
[----:B------:R-:W2:Y:S04]  /*b2cc0*/  LDL.LU.64 R12, [R1+0x6ff0] ;  /* 0x006ff000010c7983 */ /* 0x000ea80000300a00 */
[----:B------:R-:W-:Y:S04]  /*b2cd0*/  STL.64 [R1+0x6ea0], R26 ;  /* 0x006ea01a01007387 */ /* 0x000fe80000100a00 */
[----:B---3--:R0:W-:Y:S04]  /*b2ce0*/  STL [R1+0x6e98], R24 ;  /* 0x006e981801007387 */ /* 0x0081e80000100800 */
        /* <DEDUP_REMOVED lines=9> */
[----:B------:R-:W2:Y:S04]  /*b2d80*/  LDL.LU R12, [R1+0x6fe0] ;  /* 0x006fe000010c7983 */ /* 0x000ea80000300800 */
[----:B------:R-:W-:Y:S04]  /*b2d90*/  STL.64 [R1+0x6f48], R18 ;  /* 0x006f481201007387 */ /* 0x000fe80000100a00 */
[----:B------:R3:W-:Y:S02]  /*b2da0*/  STL [R1+0x6f40], R17 ;  /* 0x006f401101007387 */ /* 0x0007e40000100800 */
[C---:B---3--:R-:W-:Y:S02]  /*b2db0*/  HMMA.16816.F32.BF16 R16, R8.reuse, R14, R24 ;  /* 0x0000000e0810723c */ /* 0x048fe40000041818 */
[----:B------:R-:W-:Y:S04]  /*b2dc0*/  STL.64 [R1+0x6f38], R14 ;  /* 0x006f380e01007387 */ /* 0x000fe80000100a00 */
[----:B--2---:R0:W-:Y:S02]  /*b2dd0*/  STL [R1+0x6f30], R12 ;  /* 0x006f300c01007387 */ /* 0x0041e40000100800 */
[----:B0-----:R-:W-:Y:S01]  /*b2de0*/  HMMA.16816.F32.BF16 R12, R8, R6, R20 ;  /* 0x00000006080c723c */ /* 0x001fe20000041814 */
[----:B------:R-:W-:-:S02]  /*b2df0*/  IMAD.MOV.U32 R26, RZ, RZ, R6 ;  /* 0x000000ffff1a7224 */ /* 0x000fc400078e0006 */
[----:B------:R-:W-:Y:S01]  /*b2e00*/  IMAD.MOV.U32 R24, RZ, RZ, R7 ;  /* 0x000000ffff187224 */ /* 0x000fe200078e0007 */
[----:B------:R-:W0:Y:S07]  /*b2e10*/  LDSM.16.MT88.4 R20, [R0+UR5+0x14300] ;  /* 0x014300050014783b */ /* 0x000e2e0008004200 */
[----:B------:R1:W-:Y:S04]  /*b2e20*/  STL.64 [R1+0xab0], R16 ;  /* 0x000ab01001007387 */ /* 0x0003e80000100a00 */
[----:B------:R2:W-:Y:S04]  /*b2e30*/  STL.64 [R1+0xab8], R18 ;  /* 0x000ab81201007387 */ /* 0x0005e80000100a00 */
[----:B------:R-:W-:Y:S04]  /*b2e40*/  STL.64 [R1+0x12d0], R12 ;  /* 0x0012d00c01007387 */ /* 0x000fe80000100a00 */
[----:B------:R-:W-:Y:S04]  /*b2e50*/  STL.64 [R1+0x12d8], R14 ;  /* 0x0012d80e01007387 */ /* 0x000fe80000100a00 */
[----:B------:R-:W-:Y:S04]  /*b2e60*/  STL [R1+0x6fb4], R26 ;  /* 0x006fb41a01007387 */ /* 0x000fe80000100800 */
[----:B------:R-:W-:Y:S04]  /*b2e70*/  STL [R1+0x6fb0], R24 ;  /* 0x006fb01801007387 */ /* 0x000fe80000100800 */
[----:B-1----:R-:W3:Y:S04]  /*b2e80*/  LDL.LU R16, [R1+0xb30] ;  /* 0x000b300001107983 */ /* 0x002ee80000300800 */
[----:B------:R-:W3:Y:S04]  /*b2e90*/  LDL.LU R17, [R1+0xb34] ;  /* 0x000b340001117983 */ /* 0x000ee80000300800 */
[----:B--2---:R-:W2:Y:S04]  /*b2ea0*/  LDL.LU R18, [R1+0xb38] ;  /* 0x000b380001127983 */ /* 0x004ea80000300800 */
[----:B------:R-:W2:Y:S04]  /*b2eb0*/  LDL.LU R19, [R1+0xb3c] ;  /* 0x000b3c0001137983 */ /* 0x000ea80000300800 */
[----:B--2---:R-:W-:Y:S04]  /*b2ec0*/  STL.64 [R1+0x6f58], R18 ;  /* 0x006f581201007387 */ /* 0x004fe80000100a00 */
[----:B---3--:R1:W-:Y:S04]  /*b2ed0*/  STL.64 [R1+0x6f50], R16 ;  /* 0x006f501001007387 */ /* 0x0083e80000100a00 */
[----:B-1----:R-:W2:Y:S04]  /*b2ee0*/  LDL.LU R16, [R1+0xb40] ;  /* 0x000b400001107983 */ /* 0x002ea80000300800 */
        /* <DEDUP_REMOVED lines=9> */
[----:B-1----:R-:W2:Y:S04]  /*b2f80*/  LDL.LU R4, [R1+0xb90] ;  /* 0x000b900001047983 */ /* 0x002ea80000300800 */
[----:B------:R-:W2:Y:S04]  /*b2f90*/  LDL.LU R5, [R1+0xb94] ;  /* 0x000b940001057983 */ /* 0x000ea80000300800 */
[----:B------:R-:W4:Y:S04]  /*b2fa0*/  LDL.LU R6, [R1+0xb98] ;  /* 0x000b980001067983 */ /* 0x000f280000300800 */
[----:B------:R-:W4:Y:S04]  /*b2fb0*/  LDL.LU R7, [R1+0xb9c] ;  /* 0x000b9c0001077983 */ /* 0x000f280000300800 */
[----:B----4-:R1:W-:Y:S04]  /*b2fc0*/  STL.64 [R1+0x6fd0], R6 ;  /* 0x006fd00601007387 */ /* 0x0103e80000100a00 */
[----:B--2---:R-:W-:Y:S04]  /*b2fd0*/  STL.64 [R1+0x6fc8], R4 ;  /* 0x006fc80401007387 */ /* 0x004fe80000100a00 */
[----:B------:R-:W2:Y:S04]  /*b2fe0*/  LDL.64 R26, [R1+0x1d8] ;  /* 0x0001d800011a7983 */ /* 0x000ea80000100a00 */
[----:B-1----:R-:W4:Y:S04]  /*b2ff0*/  LDL.64 R6, [R1+0x1e8] ;  /* 0x0001e80001067983 */ /* 0x002f280000100a00 */
[----:B--2---:R1:W-:Y:S04]  /*b3000*/  STL.64 [R1+0x6fd8], R26 ;  /* 0x006fd81a01007387 */ /* 0x0043e80000100a00 */
[----:B------:R-:W4:Y:S04]  /*b3010*/  LDL.LU R24, [R1+0xba0] ;  /* 0x000ba00001187983 */ /* 0x000f280000300800 */
[----:B------:R-:W4:Y:S04]  /*b3020*/  LDL.LU R25, [R1+0xba4] ;  /* 0x000ba40001197983 */ /* 0x000f280000300800 */
[----:B-1----:R-:W4:Y:S04]  /*b3030*/  LDL.LU R26, [R1+0xba8] ;  /* 0x000ba800011a7983 */ /* 0x002f280000300800 */
[----:B------:R-:W4:Y:S04]  /*b3040*/  LDL.LU R27, [R1+0xbac] ;  /* 0x000bac00011b7983 */ /* 0x000f280000300800 */
[----:B---3--:R1:W-:Y:S04]  /*b3050*/  STL.64 [R1+0x6f68], R18 ;  /* 0x006f681201007387 */ /* 0x0083e80000100a00 */
[----:B------:R-:W-:Y:S04]  /*b3060*/  STL.64 [R1+0x6f60], R16 ;  /* 0x006f601001007387 */ /* 0x000fe80000100a00 */
[----:B-1----:R-:W2:Y:S04]  /*b3070*/  LDL.64 R18, [R1+0x198] ;  /* 0x0001980001127983 */ /* 0x002ea80000100a00 */
[----:B--2---:R1:W-:Y:S04]  /*b3080*/  STL.64 [R1+0x6f78], R18 ;  /* 0x006f781201007387 */ /* 0x0043e80000100a00 */
[----:B-1----:R-:W2:Y:S04]  /*b3090*/  LDL.64 R18, [R1+0x1a8] ;  /* 0x0001a80001127983 */ /* 0x002ea80000100a00 */
[----:B--2---:R1:W-:Y:S04]  /*b30a0*/  STL.64 [R1+0x6f90], R18 ;  /* 0x006f901201007387 */ /* 0x0043e80000100a00 */
[----:B-1----:R-:W2:Y:S04]  /*b30b0*/  LDL.64 R18, [R1+0x1b8] ;  /* 0x0001b80001127983 */ /* 0x002ea80000100a00 */
[----:B--2---:R1:W-:Y:S04]  /*b30c0*/  STL.64 [R1+0x6fa8], R18 ;  /* 0x006fa81201007387 */ /* 0x0043e80000100a00 */
[----:B------:R-:W2:Y:S04]  /*b30d0*/  LDL.64 R14, [R1+0x178] ;  /* 0x00017800010e7983 */ /* 0x000ea80000100a00 */
[----:B-1----:R-:W3:Y:S04]  /*b30e0*/  LDL.64 R18, [R1+0x1c8] ;  /* 0x0001c80001127983 */ /* 0x002ee80000100a00 */
[----:B--2---:R1:W-:Y:S04]  /*b30f0*/  STL.64 [R1+0x6f70], R14 ;  /* 0x006f700e01007387 */ /* 0x0043e80000100a00 */
[----:B------:R-:W2:Y:S04]  /*b3100*/  LDL.LU R12, [R1+0xb50] ;  /* 0x000b5000010c7983 */ /* 0x000ea80000300800 */
[----:B------:R-:W2:Y:S04]  /*b3110*/  LDL.LU R13, [R1+0xb54] ;  /* 0x000b5400010d7983 */ /* 0x000ea80000300800 */
[----:B-1----:R-:W2:Y:S04]  /*b3120*/  LDL.LU R14, [R1+0xb58] ;  /* 0x000b5800010e7983 */ /* 0x002ea80000300800 */
[----:B------:R-:W2:Y:S01]  /*b3130*/  LDL.LU R15, [R1+0xb5c] ;  /* 0x000b5c00010f7983 */ /* 0x000ea20000300800 */
[----:B----4-:R-:W-:Y:S03]  /*b3140*/  HMMA.16816.F32.BF16 R24, R8, R6, R24 ;  /* 0x000000060818723c */ /* 0x010fe60000041818 */
[----:B--2---:R-:W-:Y:S04]  /*b3150*/  STL.64 [R1+0x6f88], R14 ;  /* 0x006f880e01007387 */ /* 0x004fe80000100a00 */
[----:B------:R1:W-:Y:S04]  /*b3160*/  STL.64 [R1+0x6f80], R12 ;  /* 0x006f800c01007387 */ /* 0x0003e80000100a00 */
[----:B-1----:R-:W2:Y:S04]  /*b3170*/  LDL.LU R12, [R1+0xb60] ;  /* 0x000b6000010c7983 */ /* 0x002ea80000300800 */
[----:B------:R-:W2:Y:S04]  /*b3180*/  LDL.LU R13, [R1+0xb64] ;  /* 0x000b6400010d7983 */ /* 0x000ea80000300800 */
[----:B------:R-:W4:Y:S04]  /*b3190*/  LDL.LU R14, [R1+0xb68] ;  /* 0x000b6800010e7983 */ /* 0x000f280000300800 */
[----:B------:R-:W4:Y:S04]  /*b31a0*/  LDL.LU R15, [R1+0xb6c] ;  /* 0x000b6c00010f7983 */ /* 0x000f280000300800 */
[----:B----4-:R-:W-:Y:S04]  /*b31b0*/  STL.64 [R1+0x6fa0], R14 ;  /* 0x006fa00e01007387 */ /* 0x010fe80000100a00 */
[----:B--2---:R1:W-:Y:S04]  /*b31c0*/  STL.64 [R1+0x6f98], R12 ;  /* 0x006f980c01007387 */ /* 0x0043e80000100a00 */
[----:B-1----:R-:W2:Y:S04]  /*b31d0*/  LDL.LU R12, [R1+0xb70] ;  /* 0x000b7000010c7983 */ /* 0x002ea80000300800 */
[----:B------:R-:W2:Y:S04]  /*b31e0*/  LDL.LU R13, [R1+0xb74] ;  /* 0x000b7400010d7983 */ /* 0x000ea80000300800 */
[----:B------:R-:W2:Y:S04]  /*b31f0*/  LDL.LU R14, [R1+0xb78] ;  /* 0x000b7800010e7983 */ /* 0x000ea80000300800 */
[----:B------:R-:W2:Y:S04]  /*b3200*/  LDL.LU R15, [R1+0xb7c] ;  /* 0x000b7c00010f7983 */ /* 0x000ea80000300800 */
[----:B0-----:R0:W-:Y:S04]  /*b3210*/  STL.64 [R1+0x6db8], R22 ;  /* 0x006db81601007387 */ /* 0x0011e80000100a00 */
[----:B------:R1:W-:Y:S04]  /*b3220*/  STL.64 [R1+0x6db0], R20 ;  /* 0x006db01401007387 */ /* 0x0003e80000100a00 */
[----:B0-----:R-:W4:Y:S04]  /*b3230*/  LDL R22, [R1+0x188] ;  /* 0x0001880001167983 */ /* 0x001f280000100800 */
[----:B------:R-:W-:Y:S04]  /*b3240*/  STL.64 [R1+0x12c0], R24 ;  /* 0x0012c01801007387 */ /* 0x000fe80000100a00 */
[----:B------:R0:W-:Y:S01]  /*b3250*/  STL.64 [R1+0x12c8], R26 ;  /* 0x0012c81a01007387 */ /* 0x0001e20000100a00 */
[----:B-1----:R-:W-:-:S02]  /*b3260*/  IMAD.MOV.U32 R21, RZ, RZ, R6 ;  /* 0x000000ffff157224 */ /* 0x002fc400078e0006 */
[----:B------:R-:W-:Y:S01]  /*b3270*/  IMAD.MOV.U32 R20, RZ, RZ, R7 ;  /* 0x000000ffff147224 */ /* 0x000fe200078e0007 */
        /* <DEDUP_REMOVED lines=11> */
[----:B------:R-:W2:Y:S04]  /*b3330*/  LDL.LU R26, [R1+0x6fb4] ;  /* 0x006fb400011a7983 */ /* 0x000ea80000300800 */
[----:B------:R-:W2:Y:S01]  /*b3340*/  LDL.LU R24, [R1+0x6fb0] ;  /* 0x006fb00001187983 */ /* 0x000ea20000300800 */
[----:B---3--:R-:W-:-:S15]  /*b3350*/  HMMA.16816.F32.BF16 R4, R8, R18, R4 ;  /* 0x000000120804723c */ /* 0x008fde0000041804 */
[----:B------:R-:W-:-:S04]  /*b3360*/  NOP ;  /* 0x0000000000007918 */ /* 0x000fc80000000000 */
[----:B------:R-:W-:Y:S04]  /*b3370*/  STL.64 [R1+0x12a0], R4 ;  /* 0x0012a00401007387 */ /* 0x000fe80000100a00 */
[----:B------:R0:W-:Y:S02]  /*b3380*/  STL.64 [R1+0x12a8], R6 ;  /* 0x0012a80601007387 */ /* 0x0001e40000100a00 */
        /* <DEDUP_REMOVED lines=43> */
[----:B---3--:R-:W-:Y:S01]  /*b3640*/  IMAD.MOV.U32 R13, RZ, RZ, R15 ;  /* 0x000000ffff0d7224 */ /* 0x008fe200078e000f */
[----:B----4-:R-:W-:-:S15]  /*b3650*/  HMMA.16816.F32.BF16 R16, R8, R14, R16 ;  /* 0x0000000e0810723c */ /* 0x010fde0000041810 */
[----:B------:R-:W-:-:S04]  /*b3660*/  NOP ;  /* 0x0000000000007918 */ /* 0x000fc80000000000 */
[----:B------:R0:W-:Y:S04]  /*b3670*/  STL.64 [R1+0x1250], R16 ;  /* 0x0012501001007387 */ /* 0x0001e80000100a00 */
[----:B------:R1:W-:Y:S01]  /*b3680*/  STL.64 [R1+0x1258], R18 ;  /* 0x0012581201007387 */ /* 0x0003e20000100a00 */
[----:B0-----:R-:W-:-:S03]  /*b3690*/  IMAD.MOV.U32 R16, RZ, RZ, R14 ;  /* 0x000000ffff107224 */ /* 0x001fc600078e000e */
[----:B-1----:R-:W3:Y:S04]  /*b36a0*/  LDL.LU.64 R18, [R1+0x6f48] ;  /* 0x006f480001127983 */ /* 0x002ee80000300a00 */
[----:B------:R-:W4:Y:S04]  /*b36b0*/  LDL.LU R17, [R1+0x6f40] ;  /* 0x006f400001117983 */ /* 0x000f280000300800 */
[----:B------:R-:W2:Y:S04]  /*b36c0*/  LDL.LU.64 R14, [R1+0x6f38] ;  /* 0x006f3800010e7983 */ /* 0x000ea80000300a00 */
[----:B------:R-:W4:Y:S04]  /*b36d0*/  LDL.LU R12, [R1+0x6f30] ;  /* 0x006f3000010c7983 */ /* 0x000f280000300800 */
[----:B---3--:R-:W-:Y:S04]  /*b36e0*/  STL.64 [R1+0x6e90], R18 ;  /* 0x006e901201007387 */ /* 0x008fe80000100a00 */
[----:B------:R-:W-:Y:S04]  /*b36f0*/  STL [R1+0x6e88], R16 ;  /* 0x006e881001007387 */ /* 0x000fe80000100800 */
[----:B--2---:R0:W-:Y:S04]  /*b3700*/  STL.64 [R1+0x6e80], R14 ;  /* 0x006e800e01007387 */ /* 0x0041e80000100a00 */
[----:B----4-:R1:W-:Y:S04]  /*b3710*/  STL.64 [R1+0x6e78], R12 ;  /* 0x006e780c01007387 */ /* 0x0103e80000100a00 */
[----:B0-----:R-:W1:Y:S04]  /*b3720*/  LDL R14, [R1+0x168] ;  /* 0x00016800010e7983 */ /* 0x001e680000100800 */
[----:B------:R-:W1:Y:S01]  /*b3730*/  LDL R15, [R1+0x16c] ;  /* 0x00016c00010f7983 */ /* 0x000e620000100800 */
[----:B------:R-:W-:-:S02]  /*b3740*/  IMAD.MOV.U32 R22, RZ, RZ, R3 ;  /* 0x000000ffff167224 */ /* 0x000fc400078e0003 */
[----:B------:R-:W-:Y:S01]  /*b3750*/  IMAD.MOV.U32 R23, RZ, RZ, R2 ;  /* 0x000000ffff177224 */ /* 0x000fe200078e0002 */
[----:B-1----:R-:W-:Y:S01]  /*b3760*/  HMMA.16816.F32.BF16 R12, R8, R14, R4 ;  /* 0x0000000e080c723c */ /* 0x002fe20000041804 */
[----:B------:R0:W1:Y:S04]  /*b3770*/  LDSM.16.MT88.4 R8, [R0+UR5+0x14380] ;  /* 0x014380050008783b */ /* 0x0000680008004200 */
[----:B------:R-:W2:Y:S04]  /*b3780*/  LDL.LU.64 R6, [R1+0x6f28] ;  /* 0x006f280001067983 */ /* 0x000ea80000300a00 */
[----:B------:R-:W3:Y:S04]  /*b3790*/  LDL.LU.64 R4, [R1+0x6f20] ;  /* 0x006f200001047983 */ /* 0x000ee80000300a00 */
[----:B0-----:R-:W4:Y:S06]  /*b37a0*/  LDL.LU R0, [R1+0x6f18] ;  /* 0x006f180001007983 */ /* 0x001f2c0000300800 */
[----:B------:R-:W-:Y:S04]  /*b37b0*/  STL.64 [R1+0xaa0], R12 ;  /* 0x000aa00c01007387 */ /* 0x000fe80000100a00 */
[----:B------:R-:W-:Y:S04]  /*b37c0*/  STL.64 [R1+0xaa8], R14 ;  /* 0x000aa80e01007387 */ /* 0x000fe80000100a00 */
[----:B------:R-:W2:Y:S04]  /*b37d0*/  LDL.LU R3, [R1+0x6f14] ;  /* 0x006f140001037983 */ /* 0x000ea80000300800 */
[----:B------:R-:W2:Y:S04]  /*b37e0*/  LDL.LU R2, [R1+0x6f10] ;  /* 0x006f100001027983 */ /* 0x000ea80000300800 */
[----:B------:R-:W-:Y:S04]  /*b37f0*/  STL.64 [R1+0x6de0], R22 ;  /* 0x006de01601007387 */ /* 0x000fe80000100a00 */
[----:B-1----:R0:W-:Y:S04]  /*b3800*/  STL.64 [R1+0x6cd8], R10 ;  /* 0x006cd80a01007387 */ /* 0x0021e80000100a00 */
[----:B------:R1:W-:Y:S04]  /*b3810*/  STL.64 [R1+0x6cd0], R8 ;  /* 0x006cd00801007387 */ /* 0x0003e80000100a00 */
[----:B0-----:R-:W2:Y:S01]  /*b3820*/  LDL.LU.64 R10, [R1+0x168] ;  /* 0x00016800010a7983 */ /* 0x001ea20000300a00 */
[----:B------:R-:W-:-:S02]  /*b3830*/  IMAD.MOV.U32 R22, RZ, RZ, R25 ;  /* 0x000000ffff167224 */ /* 0x000fc400078e0019 */
[----:B------:R-:W-:Y:S01]  /*b3840*/  IMAD.MOV.U32 R23, RZ, RZ, R28 ;  /* 0x000000ffff177224 */ /* 0x000fe200078e001c */
[----:B--2---:R0:W-:Y:S04]  /*b3850*/  STL.64 [R1+0x6dc0], R10 ;  /* 0x006dc00a01007387 */ /* 0x0041e80000100a00 */
[----:B-1----:R-:W2:Y:S04]  /*b3860*/  LDL.LU R8, [R1+0x9c0] ;  /* 0x0009c00001087983 */ /* 0x002ea80000300800 */
[----:B------:R-:W2:Y:S04]  /*b3870*/  LDL.LU R9, [R1+0x9c4] ;  /* 0x0009c40001097983 */ /* 0x000ea80000300800 */
[----:B0-----:R-:W2:Y:S04]  /*b3880*/  LDL.LU R10, [R1+0x9c8] ;  /* 0x0009c800010a7983 */ /* 0x001ea80000300800 */
[----:B------:R-:W2:Y:S04]  /*b3890*/  LDL.LU R11, [R1+0x9cc] ;  /* 0x0009cc00010b7983 */ /* 0x000ea80000300800 */
        /* <DEDUP_REMOVED lines=23> */
[----:B------:R-:W3:Y:S04]  /*b3a10*/  LDL.LU R7, [R1+0x6ef8] ;  /* 0x006ef80001077983 */ /* 0x000ee80000300800 */
[----:B------:R0:W-:Y:S02]  /*b3a20*/  STL.64 [R1+0x6e28], R22 ;  /* 0x006e281601007387 */ /* 0x0001e40000100a00 */
[----:B0-----:R-:W-:-:S02]  /*b3a30*/  IMAD.MOV.U32 R22, RZ, RZ, R29 ;  /* 0x000000ffff167224 */ /* 0x001fc400078e001d */
        /* <DEDUP_REMOVED lines=12> */
[----:B------:R0:W-:Y:S02]  /*b3b00*/  STL.64 [R1+0x6e58], R22 ;  /* 0x006e581601007387 */ /* 0x0001e40000100a00 */
[----:B0-----:R-:W-:Y:S02]  /*b3b10*/  IMAD.MOV.U32 R22, RZ, RZ, R26 ;  /* 0x000000ffff167224 */ /* 0x001fe400078e001a */
[----:B----4-:R-:W-:Y:S01]  /*b3b20*/  IMAD.MOV.U32 R26, RZ, RZ, R0 ;  /* 0x000000ffff1a7224 */ /* 0x010fe200078e0000 */
[----:B--2---:R-:W-:Y:S04]  /*b3b30*/  STL.64 [R1+0x6e20], R10 ;  /* 0x006e200a01007387 */ /* 0x004fe80000100a00 */
[----:B------:R0:W-:Y:S04]  /*b3b40*/  STL.64 [R1+0x6e18], R8 ;  /* 0x006e180801007387 */ /* 0x0001e80000100a00 */
[----:B0-----:R-:W2:Y:S04]  /*b3b50*/  LDL.LU R8, [R1+0xa00] ;  /* 0x000a000001087983 */ /* 0x001ea80000300800 */
[----:B------:R-:W2:Y:S04]  /*b3b60*/  LDL.LU R9, [R1+0xa04] ;  /* 0x000a040001097983 */ /* 0x000ea80000300800 */
[----:B------:R-:W4:Y:S04]  /*b3b70*/  LDL.LU R10, [R1+0xa08] ;  /* 0x000a0800010a7983 */ /* 0x000f280000300800 */
[----:B------:R-:W4:Y:S04]  /*b3b80*/  LDL.LU R11, [R1+0xa0c] ;  /* 0x000a0c00010b7983 */ /* 0x000f280000300800 */
        /* <DEDUP_REMOVED lines=77> */
[----:B------:R-:W4:Y:S01]  /*b4060*/  LDL.LU R24, [R1+0x6e98] ;  /* 0x006e980001187983 */ /* 0x000f220000300800 */
[----:B---3--:R-:W-:-:S15]  /*b4070*/  HMMA.16816.F32.BF16 R16, R4, R26, R16 ;  /* 0x0000001a0410723c */ /* 0x008fde0000041810 */
[----:B------:R-:W-:-:S04]  /*b4080*/  NOP ;  /* 0x0000000000007918 */ /* 0x000fc80000000000 */
[----:B------:R-:W-:Y:S04]  /*b4090*/  STL.64 [R1+0xa60], R16 ;  /* 0x000a601001007387 */ /* 0x000fe80000100a00 */
[----:B------:R0:W-:Y:S04]  /*b40a0*/  STL.64 [R1+0xa68], R18 ;  /* 0x000a681201007387 */ /* 0x0001e80000100a00 */
[----:B0-----:R-:W3:Y:S04]  /*b40b0*/  LDL.LU.64 R18, [R1+0x6e90] ;  /* 0x006e900001127983 */ /* 0x001ee80000300a00 */
[----:B------:R-:W2:Y:S04]  /*b40c0*/  LDL.LU R16, [R1+0x6e88] ;  /* 0x006e880001107983 */ /* 0x000ea80000300800 */
[----:B------:R-:W-:Y:S04]  /*b40d0*/  STL.64 [R1+0x6d88], R26 ;  /* 0x006d881a01007387 */ /* 0x000fe80000100a00 */
[----:B----4-:R0:W-:Y:S04]  /*b40e0*/  STL [R1+0x6d80], R24 ;  /* 0x006d801801007387 */ /* 0x0101e80000100800 */
[----:B0-----:R-:W4:Y:S04]  /*b40f0*/  LDL.LU R24, [R1+0x310] ;  /* 0x0003100001187983 */ /* 0x001f280000300800 */
[----:B------:R-:W4:Y:S04]  /*b4100*/  LDL.LU R25, [R1+0x314] ;  /* 0x0003140001197983 */ /* 0x000f280000300800 */
[----:B------:R-:W4:Y:S04]  /*b4110*/  LDL.LU R26, [R1+0x318] ;  /* 0x00031800011a7983 */ /* 0x000f280000300800 */
[----:B------:R-:W4:Y:S01]  /*b4120*/  LDL.LU R27, [R1+0x31c] ;  /* 0x00031c00011b7983 */ /* 0x000f220000300800 */
[----:B---3--:R-:W-:-:S15]  /*b4130*/  HMMA.16816.F32.BF16 R12, R4, R18, R12 ;  /* 0x00000012040c723c */ /* 0x008fde000004180c */
[----:B------:R-:W-:-:S04]  /*b4140*/  NOP ;  /* 0x0000000000007918 */ /* 0x000fc80000000000 */
[----:B------:R-:W-:Y:S04]  /*b4150*/  STL.64 [R1+0xa50], R12 ;  /* 0x000a500c01007387 */ /* 0x000fe80000100a00 */
[----:B------:R0:W-:Y:S04]  /*b4160*/  STL.64 [R1+0xa58], R14 ;  /* 0x000a580e01007387 */ /* 0x0001e80000100a00 */
[----:B0-----:R-:W3:Y:S04]  /*b4170*/  LDL.LU.64 R14, [R1+0x6e80] ;  /* 0x006e8000010e7983 */ /* 0x001ee80000300a00 */
[----:B------:R-:W2:Y:S04]  /*b4180*/  LDL.LU.64 R12, [R1+0x6e78] ;  /* 0x006e7800010c7983 */ /* 0x000ea80000300a00 */
[----:B------:R-:W-:Y:S01]  /*b4190*/  STL.64 [R1+0x6d68], R18 ;  /* 0x006d681201007387 */ /* 0x000fe20000100a00 */
[----:B---3--:R-:W-:-:S15]  /*b41a0*/  HMMA.16816.F32.BF16 R20, R4, R14, R20 ;  /* 0x0000000e0414723c */ /* 0x008fde0000041814 */
[----:B------:R-:W-:-:S04]  /*b41b0*/  NOP ;  /* 0x0000000000007918 */ /* 0x000fc80000000000 */
[----:B------:R-:W-:Y:S04]  /*b41c0*/  STL.64 [R1+0xa40], R20 ;  /* 0x000a401401007387 */ /* 0x000fe80000100a00 */
[----:B------:R0:W-:Y:S04]  /*b41d0*/  STL.64 [R1+0xa48], R22 ;  /* 0x000a481601007387 */ /* 0x0001e80000100a00 */
[----:B0-----:R-:W3:Y:S04]  /*b41e0*/  LDL.LU.64 R22, [R1+0x6e70] ;  /* 0x006e700001167983 */ /* 0x001ee80000300a00 */
[----:B------:R-:W-:Y:S04]  /*b41f0*/  STL.64 [R1+0x6d60], R14 ;  /* 0x006d600e01007387 */ /* 0x000fe80000100a00 */
[----:B--2---:R0:W-:Y:S01]  /*b4200*/  STL [R1+0x6d58], R12 ;  /* 0x006d580c01007387 */ /* 0x0041e20000100800 */
[----:B------:R-:W-:-:S03]  /*b4210*/  IMAD.MOV.U32 R19, RZ, RZ, R13 ;  /* 0x000000ffff137224 */ /* 0x000fc600078e000d */
[----:B0-----:R-:W2:Y:S04]  /*b4220*/  LDL.LU R12, [R1+0x9b0] ;  /* 0x0009b000010c7983 */ /* 0x001ea80000300800 */
[----:B------:R-:W2:Y:S04]  /*b4230*/  LDL.LU R13, [R1+0x9b4] ;  /* 0x0009b400010d7983 */ /* 0x000ea80000300800 */
[----:B------:R-:W2:Y:S04]  /*b4240*/  LDL.LU R14, [R1+0x9b8] ;  /* 0x0009b800010e7983 */ /* 0x000ea80000300800 */
        /* <DEDUP_REMOVED lines=43> */
[----:B------:R-:W-:Y:S01]  /*b4500*/  IMAD.MOV.U32 R18, RZ, RZ, R16 ;  /* 0x000000ffff127224 */ /* 0x000fe200078e0010 */
[C---:B---3--:R-:W-:Y:S02]  /*b4510*/  HMMA.16816.F32.BF16 R20, R4.reuse, R22, R8 ;  /* 0x000000160414723c */ /* 0x048fe40000041808 */
[----:B------:R-:W4:Y:S06]  /*b4520*/  LDL.LU.64 R10, [R1+0x6dc0] ;  /* 0x006dc000010a7983 */ /* 0x000f2c0000300a00 */
[C---:B--2---:R-:W-:Y:S11]  /*b4530*/  HMMA.16816.F32.BF16 R16, R4.reuse, R18, R12 ;  /* 0x000000120410723c */ /* 0x044ff6000004180c */
[----:B------:R-:W-:Y:S04]  /*b4540*/  STL.64 [R1+0x11d0], R20 ;  /* 0x0011d01401007387 */ /* 0x000fe80000100a00 */
[----:B------:R0:W-:Y:S04]  /*b4550*/  STL.64 [R1+0x11d8], R22 ;  /* 0x0011d81601007387 */ /* 0x0001e80000100a00 */
[----:B0-----:R-:W2:Y:S04]  /*b4560*/  LDL.LU.64 R22, [R1+0x6db8] ;  /* 0x006db80001167983 */ /* 0x001ea80000300a00 */
[----:B------:R-:W2:Y:S01]  /*b4570*/  LDL.LU.64 R20, [R1+0x6db0] ;  /* 0x006db00001147983 */ /* 0x000ea20000300a00 */
[----:B----4-:R-:W-:Y:S03]  /*b4580*/  HMMA.16816.F32.BF16 R12, R4, R10, R24 ;  /* 0x0000000a040c723c */ /* 0x010fe60000041818 */
[----:B------:R-:W3:Y:S04]  /*b4590*/  LDL.LU R4, [R1+0x220] ;  /* 0x0002200001047983 */ /* 0x000ee80000300800 */
[----:B------:R-:W-:Y:S04]  /*b45a0*/  STL.64 [R1+0x11c0], R16 ;  /* 0x0011c01001007387 */ /* 0x000fe80000100a00 */
[----:B------:R-:W-:Y:S08]  /*b45b0*/  STL.64 [R1+0x11c8], R18 ;  /* 0x0011c81201007387 */ /* 0x000ff00000100a00 */
[----:B------:R0:W-:Y:S04]  /*b45c0*/  STL.64 [R1+0x3a0], R12 ;  /* 0x0003a00c01007387 */ /* 0x0001e80000100a00 */
[----:B------:R1:W-:Y:S04]  /*b45d0*/  STL.64 [R1+0x3a8], R14 ;  /* 0x0003a80e01007387 */ /* 0x0003e80000100a00 */
[----:B------:R-:W3:Y:S04]  /*b45e0*/  LDL.LU R5, [R1+0x224] ;  /* 0x0002240001057983 */ /* 0x000ee80000300800 */
[----:B------:R-:W4:Y:S04]  /*b45f0*/  LDL.LU R6, [R1+0x228] ;  /* 0x0002280001067983 */ /* 0x000f280000300800 */
[----:B------:R-:W4:Y:S04]  /*b4600*/  LDL.LU R7, [R1+0x22c] ;  /* 0x00022c0001077983 */ /* 0x000f280000300800 */
        /* <DEDUP_REMOVED lines=8> */
[----:B--2---:R0:W-:Y:S04]  /*b4690*/  STL.64 [R1+0x6d98], R26 ;  /* 0x006d981a01007387 */ /* 0x0041e80000100a00 */
[----:B------:R-:W-:Y:S04]  /*b46a0*/  STL.64 [R1+0x6d90], R24 ;  /* 0x006d901801007387 */ /* 0x000fe80000100a00 */
[----:B0-----:R-:W2:Y:S04]  /*b46b0*/  LDL.LU.64 R26, [R1+0x18] ;  /* 0x00001800011a7983 */ /* 0x001ea80000300a00 */
[----:B--2---:R0:W-:Y:S04]  /*b46c0*/  STL.64 [R1+0x6da8], R26 ;  /* 0x006da81a01007387 */ /* 0x0041e80000100a00 */
[----:B0-----:R-:W2:Y:S04]  /*b46d0*/  LDL.LU.64 R26, [R1+0x28] ;  /* 0x00002800011a7983 */ /* 0x001ea80000300a00 */
[----:B------:R0:W-:Y:S04]  /*b46e0*/  STL.64 [R1+0x6d78], R14 ;  /* 0x006d780e01007387 */ /* 0x0001e80000100a00 */
[----:B------:R1:W-:Y:S04]  /*b46f0*/  STL.64 [R1+0x6d70], R12 ;  /* 0x006d700c01007387 */ /* 0x0003e80000100a00 */
[----:B0-----:R-:W2:Y:S04]  /*b4700*/  LDL.LU.64 R14, [R1+0x8] ;  /* 0x00000800010e7983 */ /* 0x001ea80000300a00 */
[----:B--2---:R0:W-:Y:S04]  /*b4710*/  STL.64 [R1+0x6da0], R14 ;  /* 0x006da00e01007387 */ /* 0x0041e80000100a00 */
[----:B-1----:R-:W2:Y:S04]  /*b4720*/  LDL.LU R12, [R1+0x280] ;  /* 0x00028000010c7983 */ /* 0x002ea80000300800 */
[----:B------:R-:W2:Y:S04]  /*b4730*/  LDL.LU R13, [R1+0x284] ;  /* 0x00028400010d7983 */ /* 0x000ea80000300800 */
[----:B0-----:R-:W2:Y:S04]  /*b4740*/  LDL.LU R14, [R1+0x288] ;  /* 0x00028800010e7983 */ /* 0x001ea80000300800 */
[----:B------:R-:W2:Y:S04]  /*b4750*/  LDL.LU R15, [R1+0x28c] ;  /* 0x00028c00010f7983 */ /* 0x000ea80000300800 */
[----:B------:R-:W2:Y:S04]  /*b4760*/  LDL.LU R16, [R1+0x260] ;  /* 0x0002600001107983 */ /* 0x000ea80000300800 */
[----:B------:R-:W2:Y:S04]  /*b4770*/  LDL.LU R17, [R1+0x264] ;  /* 0x0002640001117983 */ /* 0x000ea80000300800 */
[----:B------:R-:W2:Y:S04]  /*b4780*/  LDL.LU R18, [R1+0x268] ;  /* 0x0002680001127983 */ /* 0x000ea80000300800 */
[----:B------:R-:W2:Y:S04]  /*b4790*/  LDL.LU R19, [R1+0x26c] ;  /* 0x00026c0001137983 */ /* 0x000ea80000300800 */
[----:B----4-:R0:W-:Y:S04]  /*b47a0*/  STL.64 [R1+0x6d40], R6 ;  /* 0x006d400601007387 */ /* 0x0101e80000100a00 */
[----:B---3--:R1:W-:Y:S04]  /*b47b0*/  STL.64 [R1+0x6d38], R4 ;  /* 0x006d380401007387 */ /* 0x0083e80000100a00 */
[----:B0-----:R-:W3:Y:S04]  /*b47c0*/  LDL.LU.64 R6, [R1+0x38] ;  /* 0x0000380001067983 */ /* 0x001ee80000300a00 */
[----:B---3--:R0:W-:Y:S04]  /*b47d0*/  STL.64 [R1+0x6d50], R6 ;  /* 0x006d500601007387 */ /* 0x0081e80000100a00 */
[----:B-1----:R-:W3:Y:S04]  /*b47e0*/  LDL.LU R4, [R1+0x240] ;  /* 0x0002400001047983 */ /* 0x002ee80000300800 */
[----:B------:R-:W3:Y:S04]  /*b47f0*/  LDL.LU R5, [R1+0x244] ;  /* 0x0002440001057983 */ /* 0x000ee80000300800 */
[----:B0-----:R-:W3:Y:S04]  /*b4800*/  LDL.LU R6, [R1+0x248] ;  /* 0x0002480001067983 */ /* 0x001ee80000300800 */
[----:B------:R-:W3:Y:S04]  /*b4810*/  LDL.LU R7, [R1+0x24c] ;  /* 0x00024c0001077983 */ /* 0x000ee80000300800 */
        /* <DEDUP_REMOVED lines=21> */
[----:B------:R0:W-:Y:S04]  /*b4970*/  STL.64 [R1+0x6d20], R10 ;  /* 0x006d200a01007387 */ /* 0x0001e80000100a00 */
[----:B------:R-:W-:Y:S04]  /*b4980*/  STL.64 [R1+0x6d18], R8 ;  /* 0x006d180801007387 */ /* 0x000fe80000100a00 */
[----:B0-----:R-:W4:Y:S04]  /*b4990*/  LDL.LU.64 R10, [R1+0x1c8] ;  /* 0x0001c800010a7983 */ /* 0x001f280000300a00 */
[----:B----4-:R0:W-:Y:S04]  /*b49a0*/  STL.64 [R1+0x6d28], R10 ;  /* 0x006d280a01007387 */ /* 0x0101e80000100a00 */
[----:B0-----:R-:W4:Y:S01]  /*b49b0*/  LDL.LU.64 R10, [R1+0x1d8] ;  /* 0x0001d800010a7983 */ /* 0x001f220000300a00 */
[----:B--2---:R-:W-:Y:S03]  /*b49c0*/  HMMA.16816.F32.BF16 R24, R20, R14, R24 ;  /* 0x0000000e1418723c */ /* 0x004fe60000041818 */
[----:B----4-:R0:W-:Y:S04]  /*b49d0*/  STL.64 [R1+0x6d30], R10 ;  /* 0x006d300a01007387 */ /* 0x0101e80000100a00 */
[----:B0-----:R-:W2:Y:S04]  /*b49e0*/  LDL.LU.64 R10, [R1+0x1e8] ;  /* 0x0001e800010a7983 */ /* 0x001ea80000300a00 */
[----:B--2---:R0:W-:Y:S04]  /*b49f0*/  STL.64 [R1+0x6d48], R10 ;  /* 0x006d480a01007387 */ /* 0x0041e80000100a00 */
[----:B------:R-:W2:Y:S04]  /*b4a00*/  LDL.LU R8, [R1+0x230] ;  /* 0x0002300001087983 */ /* 0x000ea80000300800 */
[----:B------:R-:W2:Y:S04]  /*b4a10*/  LDL.LU R9, [R1+0x234] ;  /* 0x0002340001097983 */ /* 0x000ea80000300800 */
[----:B0-----:R-:W2:Y:S04]  /*b4a20*/  LDL.LU R10, [R1+0x238] ;  /* 0x00023800010a7983 */ /* 0x001ea80000300800 */
[----:B------:R-:W2:Y:S04]  /*b4a30*/  LDL.LU R11, [R1+0x23c] ;  /* 0x00023c00010b7983 */ /* 0x000ea80000300800 */
[----:B------:R-:W-:Y:S04]  /*b4a40*/  STL.64 [R1+0x280], R24 ;  /* 0x0002801801007387 */ /* 0x000fe80000100a00 */
[----:B------:R0:W-:Y:S04]  /*b4a50*/  STL.64 [R1+0x288], R26 ;  /* 0x0002881a01007387 */ /* 0x0001e80000100a00 */
[----:B0-----:R-:W4:Y:S04]  /*b4a60*/  LDL.LU.64 R26, [R1+0x6d88] ;  /* 0x006d8800011a7983 */ /* 0x001f280000300a00 */
[----:B------:R-:W2:Y:S01]  /*b4a70*/  LDL.LU R24, [R1+0x6d80] ;  /* 0x006d800001187983 */ /* 0x000ea20000300800 */
[----:B------:R-:W-:-:S02]  /*b4a80*/  IMAD.MOV.U32 R25, RZ, RZ, R14 ;  /* 0x000000ffff197224 */ /* 0x000fc400078e000e */
[----:B------:R-:W-:Y:S02]  /*b4a90*/  IMAD.MOV.U32 R28, RZ, RZ, R15 ;  /* 0x000000ffff1c7224 */ /* 0x000fe400078e000f */
[----:B------:R-:W2:Y:S04]  /*b4aa0*/  LDL.LU.64 R14, [R1+0x6d78] ;  /* 0x006d7800010e7983 */ /* 0x000ea80000300a00 */
[----:B------:R-:W2:Y:S01]  /*b4ab0*/  LDL.LU.64 R12, [R1+0x6d70] ;  /* 0x006d7000010c7983 */ /* 0x000ea20000300a00 */
[----:B----4-:R-:W-:-:S15]  /*b4ac0*/  HMMA.16816.F32.BF16 R16, R20, R26, R16 ;  /* 0x0000001a1410723c */ /* 0x010fde0000041810 */
[----:B------:R-:W-:-:S04]  /*b4ad0*/  NOP ;  /* 0x0000000000007918 */ /* 0x000fc80000000000 */
[----:B------:R-:W-:Y:S04]  /*b4ae0*/  STL.64 [R1+0x270], R16 ;  /* 0x0002701001007387 */ /* 0x000fe80000100a00 */
[----:B------:R0:W-:Y:S04]  /*b4af0*/  STL.64 [R1+0x278], R18 ;  /* 0x0002781201007387 */ /* 0x0001e80000100a00 */
[----:B0-----:R-:W2:Y:S04]  /*b4b00*/  LDL.LU.64 R18, [R1+0x6d68] ;  /* 0x006d680001127983 */ /* 0x001ea80000300a00 */
[----:B------:R-:W-:Y:S01]  /*b4b10*/  STL.64 [R1+0x6c88], R26 ;  /* 0x006c881a01007387 */ /* 0x000fe20000100a00 */
[----:B--2---:R-:W-:-:S15]  /*b4b20*/  HMMA.16816.F32.BF16 R12, R20, R18, R12 ;  /* 0x00000012140c723c */ /* 0x004fde000004180c */
[----:B------:R-:W-:-:S04]  /*b4b30*/  NOP ;  /* 0x0000000000007918 */ /* 0x000fc80000000000 */
        /* <DEDUP_REMOVED lines=9> */
[----:B------:R0:W-:Y:S04]  /*b4bd0*/  STL.64 [R1+0x6c70], R14 ;  /* 0x006c700e01007387 */ /* 0x0001e80000100a00 */
[----:B--2---:R-:W-:Y:S04]  /*b4be0*/  STL [R1+0x6c68], R12 ;  /* 0x006c680c01007387 */ /* 0x004fe80000100800 */
[----:B0-----:R-:W2:Y:S01]  /*b4bf0*/  LDL.LU.64 R14, [R1+0x1b8] ;  /* 0x0001b800010e7983 */ /* 0x001ea20000300a00 */
        /* <DEDUP_REMOVED lines=18> */
[----:B------:R-:W-:Y:S01]  /*b4d20*/  STL.64 [R1+0x11b8], R6 ;  /* 0x0011b80601007387 */ /* 0x000fe20000100a00 */
[----:B0-----:R-:W-:Y:S02]  /*b4d30*/  IMAD.MOV.U32 R4, RZ, RZ, R11 ;  /* 0x000000ffff047224 */ /* 0x001fe400078e000b */
[----:B------:R-:W-:Y:S02]  /*b4d40*/  IMAD.MOV.U32 R5, RZ, RZ, R10 ;  /* 0x000000ffff057224 */ /* 0x000fe400078e000a */
[----:B------:R-:W3:Y:S04]  /*b4d50*/  LDL.LU.64 R10, [R1+0x6d30] ;  /* 0x006d3000010a7983 */ /* 0x000ee80000300a00 */
[----:B------:R0:W-:Y:S04]  /*b4d60*/  STL [R1+0x6c34], R4 ;  /* 0x006c340401007387 */ /* 0x0001e80000100800 */
[----:B------:R1:W-:Y:S04]  /*b4d70*/  STL [R1+0x6c30], R5 ;  /* 0x006c300501007387 */ /* 0x0003e80000100800 */
[----:B0-----:R-:W3:Y:S04]  /*b4d80*/  LDL.LU R4, [R1+0x210] ;  /* 0x0002100001047983 */ /* 0x001ee80000300800 */
[----:B-1----:R-:W3:Y:S04]  /*b4d90*/  LDL.LU R5, [R1+0x214] ;  /* 0x0002140001057983 */ /* 0x002ee80000300800 */
[----:B------:R-:W3:Y:S04]  /*b4da0*/  LDL.LU R6, [R1+0x218] ;  /* 0x0002180001067983 */ /* 0x000ee80000300800 */
[----:B------:R-:W3:Y:S02]  /*b4db0*/  LDL.LU R7, [R1+0x21c] ;  /* 0x00021c0001077983 */ /* 0x000ee40000300800 */
[----:B---3--:R-:W-:-:S15]  /*b4dc0*/  HMMA.16816.F32.BF16 R4, R20, R10, R4 ;  /* 0x0000000a1404723c */ /* 0x008fde0000041804 */
[----:B------:R-:W-:-:S04]  /*b4dd0*/  NOP ;  /* 0x0000000000007918 */ /* 0x000fc80000000000 */
[----:B------:R-:W-:Y:S04]  /*b4de0*/  STL.64 [R1+0x11a0], R4 ;  /* 0x0011a00401007387 */ /* 0x000fe80000100a00 */
[----:B------:R0:W-:Y:S02]  /*b4df0*/  STL.64 [R1+0x11a8], R6 ;  /* 0x0011a80601007387 */ /* 0x0001e40000100a00 */
[----:B0-----:R-:W-:Y:S02]  /*b4e00*/  IMAD.MOV.U32 R6, RZ, RZ, R11 ;  /* 0x000000ffff067224 */ /* 0x001fe400078e000b */
[----:B------:R-:W-:Y:S02]  /*b4e10*/  IMAD.MOV.U32 R7, RZ, RZ, R10 ;  /* 0x000000ffff077224 */ /* 0x000fe400078e000a */
[----:B------:R-:W3:Y:S04]  /*b4e20*/  LDL.LU.64 R10, [R1+0x6d28] ;  /* 0x006d2800010a7983 */ /* 0x000ee80000300a00 */
[----:B------:R0:W-:Y:S04]  /*b4e30*/  STL [R1+0x6c3c], R6 ;  /* 0x006c3c0601007387 */ /* 0x0001e80000100800 */
[----:B------:R1:W-:Y:S04]  /*b4e40*/  STL [R1+0x6c38], R7 ;  /* 0x006c380701007387 */ /* 0x0003e80000100800 */
[----:B------:R-:W3:Y:S04]  /*b4e50*/  LDL.LU R4, [R1+0x200] ;  /* 0x0002000001047983 */ /* 0x000ee80000300800 */
[----:B------:R-:W3:Y:S04]  /*b4e60*/  LDL.LU R5, [R1+0x204] ;  /* 0x0002040001057983 */ /* 0x000ee80000300800 */
[----:B0-----:R-:W3:Y:S04]  /*b4e70*/  LDL.LU R6, [R1+0x208] ;  /* 0x0002080001067983 */ /* 0x001ee80000300800 */
[----:B-1----:R-:W3:Y:S01]  /*b4e80*/  LDL.LU R7, [R1+0x20c] ;  /* 0x00020c0001077983 */ /* 0x002ee20000300800 */
[C---:B--2---:R-:W-:Y:S08]  /*b4e90*/  HMMA.16816.F32.BF16 R16, R20.reuse, R14, R16 ;  /* 0x0000000e1410723c */ /* 0x044ff00000041810 */
[----:B---3--:R-:W-:-:S15]  /*b4ea0*/  HMMA.16816.F32.BF16 R4, R20, R10, R4 ;  /* 0x0000000a1404723c */ /* 0x008fde0000041804 */
[----:B------:R-:W-:-:S04]  /*b4eb0*/  NOP ;  /* 0x0000000000007918 */ /* 0x000fc80000000000 */
[----:B------:R0:W-:Y:S04]  /*b4ec0*/  STL.64 [R1+0x1190], R4 ;  /* 0x0011900401007387 */ /* 0x0001e80000100a00 */
[----:B------:R1:W-:Y:S01]  /*b4ed0*/  STL.64 [R1+0x1198], R6 ;  /* 0x0011980601007387 */ /* 0x0003e20000100a00 */
[----:B0-----:R-:W-:Y:S02]  /*b4ee0*/  IMAD.MOV.U32 R5, RZ, RZ, R11 ;  /* 0x000000ffff057224 */ /* 0x001fe400078e000b */
[----:B------:R-:W-:Y:S02]  /*b4ef0*/  IMAD.MOV.U32 R4, RZ, RZ, R10 ;  /* 0x000000ffff047224 */ /* 0x000fe400078e000a */
[----:B------:R-:W2:Y:S04]  /*b4f00*/  LDL.LU.64 R10, [R1+0x6d20] ;  /* 0x006d2000010a7983 */ /* 0x000ea80000300a00 */
[----:B------:R-:W3:Y:S04]  /*b4f10*/  LDL.LU.64 R8, [R1+0x6d18] ;  /* 0x006d180001087983 */ /* 0x000ee80000300a00 */
[----:B------:R-:W-:Y:S04]  /*b4f20*/  STL [R1+0x6c44], R5 ;  /* 0x006c440501007387 */ /* 0x000fe80000100800 */
[----:B------:R-:W-:Y:S04]  /*b4f30*/  STL [R1+0x6c40], R4 ;  /* 0x006c400401007387 */ /* 0x000fe80000100800 */
[----:B------:R-:W-:Y:S04]  /*b4f40*/  STL.64 [R1+0x1180], R16 ;  /* 0x0011801001007387 */ /* 0x000fe80000100a00 */
[----:B------:R-:W-:Y:S04]  /*b4f50*/  STL.64 [R1+0x1188], R18 ;  /* 0x0011881201007387 */ /* 0x000fe80000100a00 */
[----:B------:R-:W4:Y:S01]  /*b4f60*/  LDL.LU R12, [R1+0x50] ;  /* 0x00005000010c7983 */ /* 0x000f220000300800 */
[----:B-1----:R-:W-:-:S03]  /*b4f70*/  IMAD.MOV.U32 R6, RZ, RZ, R14 ;  /* 0x000000ffff067224 */ /* 0x002fc600078e000e */
[----:B------:R-:W4:Y:S01]  /*b4f80*/  LDL.LU R13, [R1+0x54] ;  /* 0x00005400010d7983 */ /* 0x000f220000300800 */
[----:B------:R-:W-:-:S03]  /*b4f90*/  IMAD.MOV.U32 R7, RZ, RZ, R15 ;  /* 0x000000ffff077224 */ /* 0x000fc600078e000f */
[----:B------:R-:W2:Y:S04]  /*b4fa0*/  LDL.LU R14, [R1+0x58] ;  /* 0x00005800010e7983 */ /* 0x000ea80000300800 */
[----:B------:R-:W2:Y:S01]  /*b4fb0*/  LDL.LU R15, [R1+0x5c] ;  /* 0x00005c00010f7983 */ /* 0x000ea20000300800 */
[----:B------:R-:W-:Y:S02]  /*b4fc0*/  IMAD.MOV.U32 R26, RZ, RZ, R25 ;  /* 0x000000ffff1a7224 */ /* 0x000fe400078e0019 */
        /* <DEDUP_REMOVED lines=14> */
[----:B------:R-:W-:Y:S04]  /*b50b0*/  STL.64 [R1+0x6cb8], R26 ;  /* 0x006cb81a01007387 */ /* 0x000fe80000100a00 */
[----:B0-----:R-:W2:Y:S04]  /*b50c0*/  LDL.LU R12, [R1+0x80] ;  /* 0x00008000010c7983 */ /* 0x001ea80000300800 */
[----:B------:R-:W2:Y:S04]  /*b50d0*/  LDL.LU R13, [R1+0x84] ;  /* 0x00008400010d7983 */ /* 0x000ea80000300800 */
[----:B------:R-:W2:Y:S04]  /*b50e0*/  LDL.LU R14, [R1+0x88] ;  /* 0x00008800010e7983 */ /* 0x000ea80000300800 */
[----:B------:R-:W2:Y:S04]  /*b50f0*/  LDL.LU R15, [R1+0x8c] ;  /* 0x00008c00010f7983 */ /* 0x000ea80000300800 */
[----:B--2---:R-:W-:Y:S04]  /*b5100*/  STL.64 [R1+0x6cc8], R14 ;  /* 0x006cc80e01007387 */ /* 0x004fe80000100a00 */
[----:B------:R-:W-:Y:S04]  /*b5110*/  STL.64 [R1+0x6cc0], R12 ;  /* 0x006cc00c01007387 */ /* 0x000fe80000100a00 */
[----:B------:R-:W2:Y:S04]  /*b5120*/  LDL.LU.64 R10, [R1+0x178] ;  /* 0x00017800010a7983 */ /* 0x000ea80000300a00 */
[----:B--2---:R0:W-:Y:S04]  /*b5130*/  STL.64 [R1+0x6cf8], R10 ;  /* 0x006cf80a01007387 */ /* 0x0041e80000100a00 */
[----:B0-----:R-:W2:Y:S01]  /*b5140*/  LDL.LU.64 R10, [R1+0x188] ;  /* 0x00018800010a7983 */ /* 0x001ea20000300a00 */
[----:B---3--:R-:W-:-:S02]  /*b5150*/  IMAD.MOV.U32 R26, RZ, RZ, R9 ;  /* 0x000000ffff1a7224 */ /* 0x008fc400078e0009 */
[----:B------:R-:W-:Y:S01]  /*b5160*/  IMAD.MOV.U32 R27, RZ, RZ, R8 ;  /* 0x000000ffff1b7224 */ /* 0x000fe200078e0008 */
[----:B--2---:R0:W-:Y:S04]  /*b5170*/  STL.64 [R1+0x6d00], R10 ;  /* 0x006d000a01007387 */ /* 0x0041e80000100a00 */
[----:B0-----:R-:W2:Y:S04]  /*b5180*/  LDL.LU.64 R10, [R1+0x198] ;  /* 0x00019800010a7983 */ /* 0x001ea80000300a00 */
[----:B--2---:R0:W-:Y:S04]  /*b5190*/  STL.64 [R1+0x6d08], R10 ;  /* 0x006d080a01007387 */ /* 0x0041e80000100a00 */
[----:B0-----:R-:W2:Y:S04]  /*b51a0*/  LDL.LU.64 R10, [R1+0x1a8] ;  /* 0x0001a800010a7983 */ /* 0x001ea80000300a00 */
[----:B------:R-:W-:Y:S04]  /*b51b0*/  STL.64 [R1+0x6ce8], R26 ;  /* 0x006ce81a01007387 */ /* 0x000fe80000100a00 */
        /* <DEDUP_REMOVED lines=13> */
[----:B------:R-:W-:Y:S04]  /*b5290*/  STL [R1+0x6c4c], R7 ;  /* 0x006c4c0701007387 */ /* 0x000fe80000100800 */
[----:B------:R0:W-:Y:S04]  /*b52a0*/  STL [R1+0x6c48], R6 ;  /* 0x006c480601007387 */ /* 0x0001e80000100800 */
[----:B------:R-:W2:Y:S04]  /*b52b0*/  LDL.LU R4, [R1+0x150] ;  /* 0x0001500001047983 */ /* 0x000ea80000300800 */
[----:B------:R-:W2:Y:S04]  /*b52c0*/  LDL.LU R5, [R1+0x154] ;  /* 0x0001540001057983 */ /* 0x000ea80000300800 */
[----:B0-----:R-:W2:Y:S04]  /*b52d0*/  LDL.LU R6, [R1+0x158] ;  /* 0x0001580001067983 */ /* 0x001ea80000300800 */
[----:B------:R-:W2:Y:S02]  /*b52e0*/  LDL.LU R7, [R1+0x15c] ;  /* 0x00015c0001077983 */ /* 0x000ea40000300800 */
[----:B--2---:R-:W-:-:S15]  /*b52f0*/  HMMA.16816.F32.BF16 R4, R20, R10, R4 ;  /* 0x0000000a1404723c */ /* 0x004fde0000041804 */
[----:B------:R-:W-:-:S04]  /*b5300*/  NOP ;  /* 0x0000000000007918 */ /* 0x000fc80000000000 */
[----:B------:R0:W-:Y:S04]  /*b5310*/  STL.64 [R1+0x1170], R4 ;  /* 0x0011700401007387 */ /* 0x0001e80000100a00 */
[----:B------:R-:W-:Y:S01]  /*b5320*/  STL.64 [R1+0x1178], R6 ;  /* 0x0011780601007387 */ /* 0x000fe20000100a00 */
[----:B0-----:R-:W-:Y:S02]  /*b5330*/  IMAD.MOV.U32 R4, RZ, RZ, R11 ;  /* 0x000000ffff047224 */ /* 0x001fe400078e000b */
[----:B------:R-:W-:Y:S02]  /*b5340*/  IMAD.MOV.U32 R5, RZ, RZ, R10 ;  /* 0x000000ffff057224 */ /* 0x000fe400078e000a */
[----:B------:R-:W2:Y:S04]  /*b5350*/  LDL.LU.64 R10, [R1+0x6d08] ;  /* 0x006d0800010a7983 */ /* 0x000ea80000300a00 */
[----:B------:R0:W-:Y:S04]  /*b5360*/  STL [R1+0x6c54], R4 ;  /* 0x006c540401007387 */ /* 0x0001e80000100800 */
[----:B------:R1:W-:Y:S04]  /*b5370*/  STL [R1+0x6c50], R5 ;  /* 0x006c500501007387 */ /* 0x0003e80000100800 */
[----:B0-----:R-:W2:Y:S04]  /*b5380*/  LDL.LU R4, [R1+0x140] ;  /* 0x0001400001047983 */ /* 0x001ea80000300800 */
[----:B-1----:R-:W2:Y:S04]  /*b5390*/  LDL.LU R5, [R1+0x144] ;  /* 0x0001440001057983 */ /* 0x002ea80000300800 */
[----:B------:R-:W2:Y:S04]  /*b53a0*/  LDL.LU R6, [R1+0x148] ;  /* 0x0001480001067983 */ /* 0x000ea80000300800 */
[----:B------:R-:W2:Y:S02]  /*b53b0*/  LDL.LU R7, [R1+0x14c] ;  /* 0x00014c0001077983 */ /* 0x000ea40000300800 */
[----:B--2---:R-:W-:-:S15]  /*b53c0*/  HMMA.16816.F32.BF16 R4, R20, R10, R4 ;  /* 0x0000000a1404723c */ /* 0x004fde0000041804 */
[----:B------:R-:W-:-:S04]  /*b53d0*/  NOP ;  /* 0x0000000000007918 */ /* 0x000fc80000000000 */
[----:B------:R-:W-:Y:S04]  /*b53e0*/  STL.64 [R1+0x1160], R4 ;  /* 0x0011600401007387 */ /* 0x000fe80000100a00 */
[----:B------:R0:W-:Y:S02]  /*b53f0*/  STL.64 [R1+0x1168], R6 ;  /* 0x0011680601007387 */ /* 0x0001e40000100a00 */
[----:B0-----:R-:W-:Y:S02]  /*b5400*/  IMAD.MOV.U32 R6, RZ, RZ, R11 ;  /* 0x000000ffff067224 */ /* 0x001fe400078e000b */
[----:B------:R-:W-:Y:S02]  /*b5410*/  IMAD.MOV.U32 R7, RZ, RZ, R10 ;  /* 0x000000ffff077224 */ /* 0x000fe400078e000a */
[----:B------:R-:W2:Y:S04]  /*b5420*/  LDL.LU.64 R10, [R1+0x6d00] ;  /* 0x006d0000010a7983 */ /* 0x000ea80000300a00 */
[----:B------:R0:W-:Y:S04]  /*b5430*/  STL [R1+0x6c5c], R6 ;  /* 0x006c5c0601007387 */ /* 0x0001e80000100800 */
[----:B------:R1:W-:Y:S04]  /*b5440*/  STL [R1+0x6c58], R7 ;  /* 0x006c580701007387 */ /* 0x0003e80000100800 */
[----:B------:R-:W2:Y:S04]  /*b5450*/  LDL.LU R4, [R1+0x130] ;  /* 0x0001300001047983 */ /* 0x000ea80000300800 */
[----:B------:R-:W2:Y:S04]  /*b5460*/  LDL.LU R5, [R1+0x134] ;  /* 0x0001340001057983 */ /* 0x000ea80000300800 */
[----:B0-----:R-:W2:Y:S04]  /*b5470*/  LDL.LU R6, [R1+0x138] ;  /* 0x0001380001067983 */ /* 0x001ea80000300800 */
[----:B-1----:R-:W2:Y:S02]  /*b5480*/  LDL.LU R7, [R1+0x13c] ;  /* 0x00013c0001077983 */ /* 0x002ea40000300800 */
[----:B--2---:R-:W-:-:S15]  /*b5490*/  HMMA.16816.F32.BF16 R4, R20, R10, R4 ;  /* 0x0000000a1404723c */ /* 0x004fde0000041804 */
[----:B------:R-:W-:-:S04]  /*b54a0*/  NOP ;  /* 0x0000000000007918 */ /* 0x000fc80000000000 */
[----:B------:R0:W-:Y:S04]  /*b54b0*/  STL.64 [R1+0x1150], R4 ;  /* 0x0011500401007387 */ /* 0x0001e80000100a00 */
[----:B------:R-:W-:Y:S01]  /*b54c0*/  STL.64 [R1+0x1158], R6 ;  /* 0x0011580601007387 */ /* 0x000fe20000100a00 */
[----:B0-----:R-:W-:Y:S02]  /*b54d0*/  IMAD.MOV.U32 R5, RZ, RZ, R11 ;  /* 0x000000ffff057224 */ /* 0x001fe400078e000b */
[----:B------:R-:W-:Y:S02]  /*b54e0*/  IMAD.MOV.U32 R4, RZ, RZ, R10 ;  /* 0x000000ffff047224 */ /* 0x000fe400078e000a */
[----:B------:R-:W2:Y:S04]  /*b54f0*/  LDL.LU.64 R10, [R1+0x6cf8] ;  /* 0x006cf800010a7983 */ /* 0x000ea80000300a00 */
[----:B------:R-:W-:Y:S04]  /*b5500*/  STL [R1+0x6c64], R5 ;  /* 0x006c640501007387 */ /* 0x000fe80000100800 */
[----:B------:R0:W-:Y:S04]  /*b5510*/  STL [R1+0x6c60], R4 ;  /* 0x006c600401007387 */ /* 0x0001e80000100800 */
[----:B0-----:R-:W2:Y:S04]  /*b5520*/  LDL.LU R4, [R1+0x120] ;  /* 0x0001200001047983 */ /* 0x001ea80000300800 */
[----:B------:R-:W2:Y:S04]  /*b5530*/  LDL.LU R5, [R1+0x124] ;  /* 0x0001240001057983 */ /* 0x000ea80000300800 */
        /* <DEDUP_REMOVED lines=8> */
[----:B------:R-:W3:Y:S02]  /*b55c0*/  LDL.LU.64 R10, [R1+0x6cf0] ;  /* 0x006cf000010a7983 */ /* 0x000ee40000300a00 */
[----:B---3--:R-:W-:Y:S02]  /*b55d0*/  HMMA.16816.F32.BF16 R20, R20, R10, R24 ;  /* 0x0000000a1414723c */ /* 0x008fe40000041818 */
[----:B------:R-:W2:Y:S04]  /*b55e0*/  LDL.LU.64 R26, [R1+0x6ce8] ;  /* 0x006ce800011a7983 */ /* 0x000ea80000300a00 */
[----:B------:R-:W3:Y:S01]  /*b55f0*/  LDL.LU.64 R24, [R1+0x6ce0] ;  /* 0x006ce00001187983 */ /* 0x000ee20000300a00 */
[----:B------:R-:W-:-:S02]  /*b5600*/  IMAD.MOV.U32 R5, RZ, RZ, R10 ;  /* 0x000000ffff057224 */ /* 0x000fc400078e000a */
[----:B------:R-:W-:-:S10]  /*b5610*/  IMAD.MOV.U32 R4, RZ, RZ, R11 ;  /* 0x000000ffff047224 */ /* 0x000fd400078e000b */
[----:B------:R0:W-:Y:S04]  /*b5620*/  STL.64 [R1+0x1130], R20 ;  /* 0x0011301401007387 */ /* 0x0001e80000100a00 */
[----:B------:R3:W-:Y:S04]  /*b5630*/  STL.64 [R1+0x1138], R22 ;  /* 0x0011381601007387 */ /* 0x0007e80000100a00 */
[----:B------:R-:W2:Y:S04]  /*b5640*/  LDL.LU.64 R10, [R1+0x6cd8] ;  /* 0x006cd800010a7983 */ /* 0x000ea80000300a00 */
[----:B------:R-:W2:Y:S04]  /*b5650*/  LDL.LU.64 R8, [R1+0x6cd0] ;  /* 0x006cd00001087983 */ /* 0x000ea80000300a00 */
[----:B0-----:R-:W4:Y:S01]  /*b5660*/  LDL.LU R20, [R1+0x40] ;  /* 0x0000400001147983 */ /* 0x001f220000300800 */
[----:B---3--:R-:W-:-:S02]  /*b5670*/  IMAD.MOV.U32 R22, RZ, RZ, R25 ;  /* 0x000000ffff167224 */ /* 0x008fc400078e0019 */
[----:B------:R-:W-:Y:S02]  /*b5680*/  IMAD.MOV.U32 R23, RZ, RZ, R24 ;  /* 0x000000ffff177224 */ /* 0x000fe400078e0018 */
[----:B--2---:R-:W-:Y:S01]  /*b5690*/  HMMA.16816.F32.BF16 R24, R8, R26, R12 ;  /* 0x0000001a0818723c */ /* 0x004fe2000004180c */
[----:B------:R-:W2:Y:S04]  /*b56a0*/  LDL.LU.64 R14, [R1+0x6cc8] ;  /* 0x006cc800010e7983 */ /* 0x000ea80000300a00 */
[----:B------:R-:W2:-:S14]  /*b56b0*/  LDL.LU.64 R12, [R1+0x6cc0] ;  /* 0x006cc000010c7983 */ /* 0x000e9c0000300a00 */
        /* <DEDUP_REMOVED lines=16> */
[----:B------:R-:W2:Y:S04]  /*b57c0*/  LDL.LU.64 R18, [R1+0x6c80] ;  /* 0x006c800001127983 */ /* 0x000ea80000300a00 */
[----:B------:R-:W3:-:S13]  /*b57d0*/  LDL.LU.64 R16, [R1+0x6c78] ;  /* 0x006c780001107983 */ /* 0x000eda0000300a00 */
[----:B------:R-:W-:Y:S04]  /*b57e0*/  STL.64 [R1+0x10f0], R24 ;  /* 0x0010f01801007387 */ /* 0x000fe80000100a00 */
[----:B------:R3:W-:Y:S02]  /*b57f0*/  STL.64 [R1+0x10f8], R26 ;  /* 0x0010f81a01007387 */ /* 0x0007e40000100a00 */
[----:B---3--:R-:W-:Y:S02]  /*b5800*/  IMAD.MOV.U32 R26, RZ, RZ, R17 ;  /* 0x000000ffff1a7224 */ /* 0x008fe400078e0011 */
[----:B------:R-:W-:Y:S02]  /*b5810*/  IMAD.MOV.U32 R27, RZ, RZ, R16 ;  /* 0x000000ffff1b7224 */ /* 0x000fe400078e0010 */
[----:B--2---:R-:W-:Y:S01]  /*b5820*/  HMMA.16816.F32.BF16 R16, R8, R18, R12 ;  /* 0x000000120810723c */ /* 0x004fe2000004180c */
[----:B------:R-:W2:Y:S04]  /*b5830*/  LDL.LU.64 R14, [R1+0x6c70] ;  /* 0x006c7000010e7983 */ /* 0x000ea80000300a00 */
[----:B------:R-:W3:Y:S01]  /*b5840*/  LDL.LU R12, [R1+0x6c68] ;  /* 0x006c6800010c7983 */ /* 0x000ee20000300800 */
[----:B----4-:R-:W-:-:S13]  /*b5850*/  IMAD.MOV.U32 R21, RZ, RZ, R28 ;  /* 0x000000ffff157224 */ /* 0x010fda00078e001c */
[----:B------:R0:W-:Y:S04]  /*b5860*/  STL.64 [R1+0x10e0], R16 ;  /* 0x0010e01001007387 */ /* 0x0001e80000100a00 */
[----:B------:R1:W-:Y:S01]  /*b5870*/  STL.64 [R1+0x10e8], R18 ;  /* 0x0010e81201007387 */ /* 0x0003e20000100a00 */
[----:B0-----:R-:W-:Y:S02]  /*b5880*/  IMAD.MOV.U32 R16, RZ, RZ, R3 ;  /* 0x000000ffff107224 */ /* 0x001fe400078e0003 */
[----:B------:R-:W0:Y:S02]  /*b5890*/  S2R R3, SR_TID.X ;  /* 0x0000000000037919 */ /* 0x000e240000002100 */
[C---:B0-----:R-:W-:Y:S01]  /*b58a0*/  LOP3.LUT R13, R3.reuse, 0x7, RZ, 0xc0, !PT ;  /* 0x00000007030d7812 */ /* 0x041fe200078ec0ff */
[----:B------:R-:W-:-:S04]  /*b58b0*/  IMAD.SHL.U32 R28, R3, 0x2, RZ ;  /* 0x00000002031c7824 */ /* 0x000fc800078e00ff */
[----:B------:R-:W-:-:S05]  /*b58c0*/  IMAD R13, R13, 0x110, RZ ;  /* 0x000001100d0d7824 */ /* 0x000fca00078e02ff */
[----:B------:R-:W-:-:S04]  /*b58d0*/  LOP3.LUT R13, R13, 0x30, R28, 0x78, !PT ;  /* 0x000000300d0d7812 */ /* 0x000fc800078e781c */
[----:B------:R-:W-:Y:S01]  /*b58e0*/  LOP3.LUT R13, R13, 0x40, RZ, 0x3c, !PT ;  /* 0x000000400d0d7812 */ /* 0x000fe200078e3cff */
[----:B-1----:R-:W-:Y:S01]  /*b58f0*/  IMAD.MOV.U32 R18, RZ, RZ, R2 ;  /* 0x000000ffff127224 */ /* 0x002fe200078e0002 */
[----:B--2---:R-:W-:-:S15]  /*b5900*/  HMMA.16816.F32.BF16 R20, R8, R14, R20 ;  /* 0x0000000e0814723c */ /* 0x004fde0000041814 */
[----:B------:R-:W-:-:S04]  /*b5910*/  NOP ;  /* 0x0000000000007918 */ /* 0x000fc80000000000 */
[----:B------:R-:W-:Y:S04]  /*b5920*/  STL.64 [R1+0x150], R20 ;  /* 0x0001501401007387 */ /* 0x000fe80000100a00 */
[----:B------:R-:W-:Y:S04]  /*b5930*/  STL.64 [R1+0x158], R22 ;  /* 0x0001581601007387 */ /* 0x000fe80000100a00 */
[----:B------:R-:W0:Y:S04]  /*b5940*/  LDSM.16.MT88.4 R20, [R29+UR5+0x18000] ;  /* 0x018000051d14783b */ /* 0x000e280008004200 */
        /* <DEDUP_REMOVED lines=8> */
[----:B------:R-:W-:Y:S04]  /*b59d0*/  STL [R1+0x5a24], R2 ;  /* 0x005a240201007387 */ /* 0x000fe80000100800 */
[----:B------:R-:W-:Y:S04]  /*b59e0*/  STL [R1+0x5a20], R3 ;  /* 0x005a200301007387 */ /* 0x000fe80000100800 */
[----:B0-----:R-:W-:Y:S04]  /*b59f0*/  STL.64 [R1+0xb0], R20 ;  /* 0x0000b01401007387 */ /* 0x001fe80000100a00 */
[----:B------:R-:W-:Y:S04]  /*b5a00*/  STL.64 [R1+0xb8], R22 ;  /* 0x0000b81601007387 */ /* 0x000fe80000100a00 */
[----:B------:R-:W0:Y:S04]  /*b5a10*/  LDSM.16.M88.4 R20, [R13+UR5+0x21080] ;  /* 0x021080050d14783b */ /* 0x000e280008000200 */
[----:B0-----:R-:W-:Y:S04]  /*b5a20*/  STL.64 [R1+0xa0], R20 ;  /* 0x0000a01401007387 */ /* 0x001fe80000100a00 */
[----:B------:R-:W-:Y:S04]  /*b5a30*/  STL.64 [R1+0xa8], R22 ;  /* 0x0000a81601007387 */ /* 0x000fe80000100a00 */
[----:B------:R-:W0:Y:S04]  /*b5a40*/  LDSM.16.M88.4 R20, [R13+UR5+0x21880] ;  /* 0x021880050d14783b */ /* 0x000e280008000200 */
[----:B0-----:R-:W-:Y:S04]  /*b5a50*/  STL.64 [R1+0x90], R20 ;  /* 0x0000901401007387 */ /* 0x001fe80000100a00 */
[----:B------:R-:W-:Y:S04]  /*b5a60*/  STL.64 [R1+0x98], R22 ;  /* 0x0000981601007387 */ /* 0x000fe80000100a00 */
[----:B------:R-:W0:Y:S01]  /*b5a70*/  LDSM.16.M88.4 R20, [R13+UR5+0x22080] ;  /* 0x022080050d14783b */ /* 0x000e220008000200 */
[----:B---3--:R-:W-:-:S02]  /*b5a80*/  IMAD.MOV.U32 R17, RZ, RZ, R12 ;  /* 0x000000ffff117224 */ /* 0x008fc400078e000c */
[----:B------:R-:W-:-:S07]  /*b5a90*/  IMAD.MOV.U32 R19, RZ, RZ, R0 ;  /* 0x000000ffff137224 */ /* 0x000fce00078e0000 */
[----:B------:R-:W-:Y:S01]  /*b5aa0*/  HMMA.16816.F32.BF16 R16, R8, R26, R16 ;  /* 0x0000001a0810723c */ /* 0x000fe20000041810 */
[----:B------:R-:W-:Y:S04]  /*b5ab0*/  LDSM.16.M88.4 R24, [R13+UR5+0x23880] ;  /* 0x023880050d18783b */ /* 0x000fe80008000200 */
[----:B0-----:R-:W-:Y:S04]  /*b5ac0*/  STL.64 [R1+0x80], R20 ;  /* 0x0000801401007387 */ /* 0x001fe80000100a00 */
[----:B------:R-:W-:Y:S04]  /*b5ad0*/  STL.64 [R1+0x88], R22 ;  /* 0x0000881601007387 */ /* 0x000fe80000100a00 */
[----:B------:R-:W0:Y:S06]  /*b5ae0*/  LDSM.16.M88.4 R20, [R13+UR5+0x22880] ;  /* 0x022880050d14783b */ /* 0x000e2c0008000200 */
[----:B------:R-:W-:-:S02]  /*b5af0*/  IMAD.MOV.U32 R28, RZ, RZ, R18 ;  /* 0x000000ffff1c7224 */ /* 0x000fc400078e0012 */
[----:B------:R-:W-:Y:S01]  /*b5b00*/  IMAD.MOV.U32 R0, RZ, RZ, R19 ;  /* 0x000000ffff007224 */ /* 0x000fe200078e0013 */
[----:B0-----:R-:W-:Y:S04]  /*b5b10*/  STL.64 [R1+0x70], R20 ;  /* 0x0000701401007387 */ /* 0x001fe80000100a00 */
[----:B------:R-:W-:Y:S04]  /*b5b20*/  STL.64 [R1+0x78], R22 ;  /* 0x0000781601007387 */ /* 0x000fe80000100a00 */
[----:B------:R-:W-:Y:S04]  /*b5b30*/  STL.64 [R1+0xd0], R16 ;  /* 0x0000d01001007387 */ /* 0x000fe80000100a00 */
[----:B------:R-:W0:Y:S04]  /*b5b40*/  LDSM.16.M88.4 R16, [R13+UR5+0x23080] ;  /* 0x023080050d10783b */ /* 0x000e280008000200 */
[----:B------:R-:W-:Y:S04]  /*b5b50*/  STL [R1+0x5af4], R0 ;  /* 0x005af40001007387 */ /* 0x000fe80000100800 */
[----:B------:R-:W-:Y:S04]  /*b5b60*/  STL [R1+0x5af0], R28 ;  /* 0x005af01c01007387 */ /* 0x000fe80000100800 */
[----:B------:R-:W1:Y:S04]  /*b5b70*/  LDSM.16.M88.4 R20, [R13+UR5+0x24080] ;  /* 0x024080050d14783b */ /* 0x000e680008000200 */
[----:B0-----:R-:W-:Y:S04]  /*b5b80*/  STL.64 [R1+0x60], R16 ;  /* 0x0000601001007387 */ /* 0x001fe80000100a00 */
[----:B------:R-:W-:Y:S04]  /*b5b90*/  STL.64 [R1+0x68], R18 ;  /* 0x0000681201007387 */ /* 0x000fe80000100a00 */
[----:B------:R-:W0:Y:S04]  /*b5ba0*/  LDSM.16.M88.4 R16, [R13+UR5+0x24880] ;  /* 0x024880050d10783b */ /* 0x000e280008000200 */
[----:B------:R-:W-:Y:S04]  /*b5bb0*/  STL.64 [R1+0x50], R24 ;  /* 0x0000501801007387 */ /* 0x000fe80000100a00 */
[----:B------:R-:W-:Y:S04]  /*b5bc0*/  STL.64 [R1+0x58], R26 ;  /* 0x0000581a01007387 */ /* 0x000fe80000100a00 */
[----:B------:R-:W2:Y:S04]  /*b5bd0*/  LDSM.16.M88.4 R24, [R13+UR5+0x25080] ;  /* 0x025080050d18783b */ /* 0x000ea80008000200 */
[----:B-1----:R-:W-:Y:S04]  /*b5be0*/  STL.64 [R1+0x40], R20 ;  /* 0x0000401401007387 */ /* 0x002fe80000100a00 */
[----:B------:R-:W-:Y:S04]  /*b5bf0*/  STL.64 [R1+0x48], R22 ;  /* 0x0000481601007387 */ /* 0x000fe80000100a00 */
[----:B------:R-:W1:Y:S04]  /*b5c00*/  LDSM.16.M88.4 R20, [R13+UR5+0x25880] ;  /* 0x025880050d14783b */ /* 0x000e680008000200 */
[----:B0-----:R-:W-:Y:S04]  /*b5c10*/  STL.64 [R1+0x30], R16 ;  /* 0x0000301001007387 */ /* 0x001fe80000100a00 */
[----:B------:R-:W-:Y:S04]  /*b5c20*/  STL.64 [R1+0x38], R18 ;  /* 0x0000381201007387 */ /* 0x000fe80000100a00 */
[----:B--2---:R-:W-:Y:S04]  /*b5c30*/  STL.64 [R1+0x20], R24 ;  /* 0x0000201801007387 */ /* 0x004fe80000100a00 */
[----:B------:R-:W-:Y:S04]  /*b5c40*/  STL.64 [R1+0x28], R26 ;  /* 0x0000281a01007387 */ /* 0x000fe80000100a00 */
[----:B------:R-:W0:Y:S04]  /*b5c50*/  LDSM.16.M88.4 R24, [R13+UR5+0x26880] ;  /* 0x026880050d18783b */ /* 0x000e280008000200 */
[----:B------:R-:W2:Y:S04]  /*b5c60*/  LDSM.16.M88.4 R16, [R13+UR5+0x26080] ;  /* 0x026080050d10783b */ /* 0x000ea80008000200 */
[----:B-1----:R-:W-:Y:S04]  /*b5c70*/  STL.64 [R1+0x10], R20 ;  /* 0x0000101401007387 */ /* 0x002fe80000100a00 */
[----:B------:R1:W-:Y:S04]  /*b5c80*/  STL.64 [R1+0x18], R22 ;  /* 0x0000181601007387 */ /* 0x0003e80000100a00 */
[----:B0-----:R-:W-:Y:S04]  /*b5c90*/  STL [R1+0x6a58], R25 ;  /* 0x006a581901007387 */ /* 0x001fe80000100800 */
[----:B--2---:R-:W-:Y:S04]  /*b5ca0*/  STL.64 [R1], R16 ;  /* 0x0000001001007387 */ /* 0x004fe80000100a00 */
[----:B------:R-:W-:Y:S04]  /*b5cb0*/  STL.64 [R1+0x8], R18 ;  /* 0x0000081201007387 */ /* 0x000fe80000100a00 */
[----:B------:R-:W0:Y:S04]  /*b5cc0*/  LDSM.16.M88.4 R16, [R13+UR5+0x27080] ;  /* 0x027080050d10783b */ /* 0x000e280008000200 */
[----:B------:R-:W-:Y:S04]  /*b5cd0*/  STL [R1+0x58a4], R26 ;  /* 0x0058a41a01007387 */ /* 0x000fe80000100800 */
[----:B------:R-:W-:Y:S04]  /*b5ce0*/  STL [R1+0x58a0], R27 ;  /* 0x0058a01b01007387 */ /* 0x000fe80000100800 */
[----:B------:R2:W-:Y:S01]  /*b5cf0*/  STL [R1+0x6b30], R24 ;  /* 0x006b301801007387 */ /* 0x0005e20000100800 */
[----:B-1----:R-:W-:-:S02]  /*b5d00*/  IMAD.MOV.U32 R22, RZ, RZ, R5 ;  /* 0x000000ffff167224 */ /* 0x002fc400078e0005 */
[----:B------:R-:W-:Y:S01]  /*b5d10*/  IMAD.MOV.U32 R23, RZ, RZ, R4 ;  /* 0x000000ffff177224 */ /* 0x000fe200078e0004 */
[----:B------:R-:W1:Y:S04]  /*b5d20*/  LDSM.16.M88.4 R12, [R13+UR5+0x27880] ;  /* 0x027880050d0c783b */ /* 0x000e680008000200 */
[----:B0-----:R-:W-:Y:S04]  /*b5d30*/  STL [R1+0x6a54], R17 ;  /* 0x006a541101007387 */ /* 0x001fe80000100800 */
[----:B------:R-:W-:Y:S04]  /*b5d40*/  STL [R1+0x589c], R18 ;  /* 0x00589c1201007387 */ /* 0x000fe80000100800 */
[----:B------:R-:W-:Y:S04]  /*b5d50*/  STL [R1+0x5898], R19 ;  /* 0x0058981301007387 */ /* 0x000fe80000100800 */
[----:B------:R0:W-:Y:S04]  /*b5d60*/  STL [R1+0x6b48], R16 ;  /* 0x006b481001007387 */ /* 0x0001e80000100800 */
[----:B------:R-:W3:Y:S04]  /*b5d70*/  LDL.LU R5, [R1+0x6c64] ;  /* 0x006c640001057983 */ /* 0x000ee80000300800 */
[----:B------:R-:W4:Y:S04]  /*b5d80*/  LDL.LU R4, [R1+0x6c60] ;  /* 0x006c600001047983 */ /* 0x000f280000300800 */
[----:B------:R0:W-:Y:S04]  /*b5d90*/  STL.64 [R1+0x6b70], R22 ;  /* 0x006b701601007387 */ /* 0x0001e80000100a00 */
[----:B--2---:R-:W2:Y:S04]  /*b5da0*/  LDL.LU R24, [R1+0x1090] ;  /* 0x0010900001187983 */ /* 0x004ea80000300800 */
[----:B------:R-:W2:Y:S04]  /*b5db0*/  LDL.LU R25, [R1+0x1094] ;  /* 0x0010940001197983 */ /* 0x000ea80000300800 */
[----:B------:R-:W2:Y:S04]  /*b5dc0*/  LDL.LU R26, [R1+0x1098] ;  /* 0x00109800011a7983 */ /* 0x000ea80000300800 */
[----:B------:R-:W2:Y:S04]  /*b5dd0*/  LDL.LU R27, [R1+0x109c] ;  /* 0x00109c00011b7983 */ /* 0x000ea80000300800 */
[----:B0-----:R-:W2:Y:S04]  /*b5de0*/  LDL.LU R16, [R1+0x10a0] ;  /* 0x0010a00001107983 */ /* 0x001ea80000300800 */
[----:B------:R-:W2:Y:S04]  /*b5df0*/  LDL.LU R17, [R1+0x10a4] ;  /* 0x0010a40001117983 */ /* 0x000ea80000300800 */
[----:B------:R-:W2:Y:S04]  /*b5e00*/  LDL.LU R18, [R1+0x10a8] ;  /* 0x0010a80001127983 */ /* 0x000ea80000300800 */
[----:B------:R-:W2:Y:S01]  /*b5e10*/  LDL.LU R19, [R1+0x10ac] ;  /* 0x0010ac0001137983 */ /* 0x000ea20000300800 */
[----:B------:R-:W-:-:S02]  /*b5e20*/  IMAD.MOV.U32 R22, RZ, RZ, R6 ;  /* 0x000000ffff167224 */ /* 0x000fc400078e0006 */
[----:B------:R-:W-:Y:S01]  /*b5e30*/  IMAD.MOV.U32 R23, RZ, RZ, R7 ;  /* 0x000000ffff177224 */ /* 0x000fe200078e0007 */
[----:B------:R-:W2:Y:S04]  /*b5e40*/  LDL.LU R6, [R1+0x6c5c] ;  /* 0x006c5c0001067983 */ /* 0x000ea80000300800 */
[----:B------:R-:W2:Y:S04]  /*b5e50*/  LDL.LU R7, [R1+0x6c58] ;  /* 0x006c580001077983 */ /* 0x000ea80000300800 */
[----:B------:R3:W-:Y:S02]  /*b5e60*/  STL.64 [R1+0x6b88], R22 ;  /* 0x006b881601007387 */ /* 0x0007e40000100a00 */
[----:B---3--:R-:W-:-:S02]  /*b5e70*/  IMAD.MOV.U32 R23, RZ, RZ, R5 ;  /* 0x000000ffff177224 */ /* 0x008fc400078e0005 */
[----:B----4-:R-:W-:Y:S02]  /*b5e80*/  IMAD.MOV.U32 R22, RZ, RZ, R4 ;  /* 0x000000ffff167224 */ /* 0x010fe400078e0004 */
[----:B------:R-:W3:Y:S04]  /*b5e90*/  LDL.LU R4, [R1+0x6c54] ;  /* 0x006c540001047983 */ /* 0x000ee80000300800 */
[----:B------:R-:W4:Y:S04]  /*b5ea0*/  LDL.LU R5, [R1+0x6c50] ;  /* 0x006c500001057983 */ /* 0x000f280000300800 */
        /* <DEDUP_REMOVED lines=19> */
[----:B---3--:R-:W-:Y:S01]  /*b5fe0*/  IMAD.MOV.U32 R23, RZ, RZ, R4 ;  /* 0x000000ffff177224 */ /* 0x008fe200078e0004 */
        /* <DEDUP_REMOVED lines=46> */
[----:B----4-:R-:W-:-:S02]  /*b62d0*/  IMAD.MOV.U32 R22, RZ, RZ, R5 ;  /* 0x000000ffff167224 */ /* 0x010fc400078e0005 */
[----:B---3--:R-:W-:Y:S02]  /*b62e0*/  IMAD.MOV.U32 R23, RZ, RZ, R4 ;  /* 0x000000ffff177224 */ /* 0x008fe400078e0004 */
[----:B------:R-:W0:Y:S04]  /*b62f0*/  LDSM.16.MT88.4 R4, [R29+UR5+0x18080] ;  /* 0x018080051d04783b */ /* 0x000e280008004200 */
[----:B--2---:R-:W-:Y:S04]  /*b6300*/  STL.64 [R1+0x6c10], R18 ;  /* 0x006c101201007387 */ /* 0x004fe80000100a00 */
[----:B------:R2:W-:Y:S04]  /*b6310*/  STL.64 [R1+0x6c08], R16 ;  /* 0x006c081001007387 */ /* 0x0005e80000100a00 */
[----:B--2---:R-:W2:Y:S04]  /*b6320*/  LDL.LU R16, [R1+0x1730] ;  /* 0x0017300001107983 */ /* 0x004ea80000300800 */
[----:B------:R-:W2:Y:S04]  /*b6330*/  LDL.LU R17, [R1+0x1734] ;  /* 0x0017340001117983 */ /* 0x000ea80000300800 */
[----:B------:R-:W3:Y:S04]  /*b6340*/  LDL.LU R18, [R1+0x1738] ;  /* 0x0017380001127983 */ /* 0x000ee80000300800 */
[----:B------:R-:W3:Y:S04]  /*b6350*/  LDL.LU R19, [R1+0x173c] ;  /* 0x00173c0001137983 */ /* 0x000ee80000300800 */
[----:B---3--:R-:W-:Y:S04]  /*b6360*/  STL.64 [R1+0x6c28], R18 ;  /* 0x006c281201007387 */ /* 0x008fe80000100a00 */
[----:B--2---:R2:W-:Y:S04]  /*b6370*/  STL.64 [R1+0x6c20], R16 ;  /* 0x006c201001007387 */ /* 0x0045e80000100a00 */
[----:B--2---:R-:W2:Y:S04]  /*b6380*/  LDL.LU R16, [R1+0x1740] ;  /* 0x0017400001107983 */ /* 0x004ea80000300800 */
[----:B------:R-:W2:Y:S04]  /*b6390*/  LDL.LU R17, [R1+0x1744] ;  /* 0x0017440001117983 */ /* 0x000ea80000300800 */
[----:B------:R-:W2:Y:S04]  /*b63a0*/  LDL.LU R18, [R1+0x1748] ;  /* 0x0017480001127983 */ /* 0x000ea80000300800 */
[----:B------:R-:W2:Y:S04]  /*b63b0*/  LDL.LU R19, [R1+0x174c] ;  /* 0x00174c0001137983 */ /* 0x000ea80000300800 */
[----:B------:R-:W-:Y:S04]  /*b63c0*/  STL.64 [R1+0x6b40], R26 ;  /* 0x006b401a01007387 */ /* 0x000fe80000100a00 */
[----:B------:R3:W-:Y:S04]  /*b63d0*/  STL.64 [R1+0x6b38], R24 ;  /* 0x006b381801007387 */ /* 0x0007e80000100a00 */
[----:B---3--:R-:W3:Y:S04]  /*b63e0*/  LDL.64 R24, [R1+0xc0] ;  /* 0x0000c00001187983 */ /* 0x008ee80000100a00 */
[----:B-1----:R-:W-:Y:S04]  /*b63f0*/  STL [R1+0x588c], R14 ;  /* 0x00588c0e01007387 */ /* 0x002fe80000100800 */
[----:B------:R-:W-:Y:S04]  /*b6400*/  STL [R1+0x5888], R15 ;  /* 0x0058880f01007387 */ /* 0x000fe80000100800 */
[----:B0-----:R-:W-:Y:S04]  /*b6410*/  STL.64 [R1+0x6a40], R6 ;  /* 0x006a400601007387 */ /* 0x001fe80000100a00 */
[----:B------:R0:W-:Y:S04]  /*b6420*/  STL.64 [R1+0x6a38], R4 ;  /* 0x006a380401007387 */ /* 0x0001e80000100a00 */
[----:B0-----:R-:W4:Y:S04]  /*b6430*/  LDL.64 R4, [R1+0x90] ;  /* 0x0000900001047983 */ /* 0x001f280000100a00 */
[----:B----4-:R0:W-:Y:S04]  /*b6440*/  STL.64 [R1+0x6b20], R4 ;  /* 0x006b200401007387 */ /* 0x0101e80000100a00 */
[----:B0-----:R-:W4:Y:S01]  /*b6450*/  LDL.64 R4, [R1+0xa0] ;  /* 0x0000a00001047983 */ /* 0x001f220000100a00 */
[----:B--2---:R-:W-:-:S15]  /*b6460*/  HMMA.16816.F32.BF16 R20, R8, R22, R16 ;  /* 0x000000160814723c */ /* 0x004fde0000041810 */
[----:B------:R-:W-:-:S04]  /*b6470*/  NOP ;  /* 0x0000000000007918 */ /* 0x000fc80000000000 */
[----:B------:R-:W-:Y:S02]  /*b6480*/  IMAD.MOV.U32 R0, RZ, RZ, R22 ;  /* 0x000000ffff007224 */ /* 0x000fe400078e0016 */
[----:B------:R-:W-:Y:S01]  /*b6490*/  IMAD.MOV.U32 R28, RZ, RZ, R23 ;  /* 0x000000ffff1c7224 */ /* 0x000fe200078e0017 */
[----:B----4-:R0:W-:Y:S04]  /*b64a0*/  STL.64 [R1+0x6b28], R4 ;  /* 0x006b280401007387 */ /* 0x0101e80000100a00 */
[----:B0-----:R-:W2:Y:S04]  /*b64b0*/  LDL.64 R4, [R1+0xb0] ;  /* 0x0000b00001047983 */ /* 0x001ea80000100a00 */
[----:B------:R-:W4:Y:S04]  /*b64c0*/  LDL.LU.64 R18, [R1+0x6c28] ;  /* 0x006c280001127983 */ /* 0x000f280000300a00 */
[----:B------:R-:W4:Y:S04]  /*b64d0*/  LDL.LU.64 R16, [R1+0x6c20] ;  /* 0x006c200001107983 */ /* 0x000f280000300a00 */
[----:B------:R4:W-:Y:S04]  /*b64e0*/  STL.64 [R1+0x140], R20 ;  /* 0x0001401401007387 */ /* 0x0009e80000100a00 */
        /* <DEDUP_REMOVED lines=47> */
[----:B------:R-:W4:Y:S04]  /*b67e0*/  LDL.LU.64 R16, [R1+0x6b60] ;  /* 0x006b600001107983 */ /* 0x000f280000300a00 */
[----:B------:R-:W4:Y:S04]  /*b67f0*/  LDL.LU.64 R22, [R1+0x6b58] ;  /* 0x006b580001167983 */ /* 0x000f280000300a00 */
[----:B------:R-:W4:Y:S01]  /*b6800*/  LDL.LU.64 R20, [R1+0x6b50] ;  /* 0x006b500001147983 */ /* 0x000f220000300a00 */
[----:B---3--:R-:W-:-:S04]  /*b6810*/  IMAD.MOV.U32 R15, RZ, RZ, R25 ;  /* 0x000000ffff0f7224 */ /* 0x008fc800078e0019 */
[----:B------:R-:W-:Y:S01]  /*b6820*/  IMAD.MOV.U32 R2, RZ, RZ, R10 ;  /* 0x000000ffff027224 */ /* 0x000fe200078e000a */
[----:B------:R0:W-:Y:S01]  /*b6830*/  STL.64 [R1+0x910], R8 ;  /* 0x0009100801007387 */ /* 0x0001e20000100a00 */
[----:B------:R-:W-:-:S03]  /*b6840*/  IMAD.MOV.U32 R3, RZ, RZ, R11 ;  /* 0x000000ffff037224 */ /* 0x000fc600078e000b */
[----:B0-----:R-:W3:Y:S04]  /*b6850*/  LDL.LU R8, [R1+0x1060] ;  /* 0x0010600001087983 */ /* 0x001ee80000300800 */
[----:B------:R-:W3:Y:S04]  /*b6860*/  LDL.LU R9, [R1+0x1064] ;  /* 0x0010640001097983 */ /* 0x000ee80000300800 */
[----:B------:R-:W3:Y:S04]  /*b6870*/  LDL.LU R10, [R1+0x1068] ;  /* 0x00106800010a7983 */ /* 0x000ee80000300800 */
[----:B------:R-:W3:Y:S04]  /*b6880*/  LDL.LU R11, [R1+0x106c] ;  /* 0x00106c00010b7983 */ /* 0x000ee80000300800 */
[----:B------:R-:W-:Y:S04]  /*b6890*/  STL [R1+0x5a2c], R2 ;  /* 0x005a2c0201007387 */ /* 0x000fe80000100800 */
[----:B------:R-:W-:Y:S01]  /*b68a0*/  STL [R1+0x5a28], R3 ;  /* 0x005a280301007387 */ /* 0x000fe20000100800 */
[----:B----4-:R-:W-:-:S15]  /*b68b0*/  HMMA.16816.F32.BF16 R16, R20, R24, R16 ;  /* 0x000000181410723c */ /* 0x010fde0000041810 */
[----:B------:R-:W-:-:S04]  /*b68c0*/  NOP ;  /* 0x0000000000007918 */ /* 0x000fc80000000000 */
[----:B------:R0:W-:Y:S04]  /*b68d0*/  STL.64 [R1+0x900], R16 ;  /* 0x0009001001007387 */ /* 0x0001e80000100a00 */
[----:B------:R1:W-:Y:S04]  /*b68e0*/  STL.64 [R1+0x908], R18 ;  /* 0x0009081201007387 */ /* 0x0003e80000100a00 */
[----:B0-----:R-:W4:Y:S01]  /*b68f0*/  LDL.LU R16, [R1+0x6b48] ;  /* 0x006b480001107983 */ /* 0x001f220000300800 */
[----:B-1----:R-:W-:-:S03]  /*b6900*/  IMAD.MOV.U32 R18, RZ, RZ, R24 ;  /* 0x000000ffff127224 */ /* 0x002fc600078e0018 */
[----:B------:R-:W3:Y:S04]  /*b6910*/  LDL.LU.64 R26, [R1+0x6b40] ;  /* 0x006b4000011a7983 */ /* 0x000ee80000300a00 */
[----:B------:R-:W3:Y:S04]  /*b6920*/  LDL.LU.64 R24, [R1+0x6b38] ;  /* 0x006b380001187983 */ /* 0x000ee80000300a00 */
[----:B------:R-:W-:Y:S04]  /*b6930*/  STL [R1+0x6b00], R15 ;  /* 0x006b000f01007387 */ /* 0x000fe80000100800 */
[----:B------:R0:W-:Y:S01]  /*b6940*/  STL.64 [R1+0x6af8], R12 ;  /* 0x006af80c01007387 */ /* 0x0001e20000100a00 */
[----:B--2---:R-:W-:-:S03]  /*b6950*/  IMAD.MOV.U32 R19, RZ, RZ, R5 ;  /* 0x000000ffff137224 */ /* 0x004fc600078e0005 */
        /* <DEDUP_REMOVED lines=8> */
[----:B0-----:R-:W3:Y:S01]  /*b69e0*/  LDL.LU R24, [R1+0x6b30] ;  /* 0x006b300001187983 */ /* 0x001ee20000300800 */
[----:B-1----:R-:W-:-:S03]  /*b69f0*/  IMAD.MOV.U32 R26, RZ, RZ, R4 ;  /* 0x000000ffff1a7224 */ /* 0x002fc600078e0004 */
[----:B------:R-:W2:Y:S02]  /*b6a00*/  LDL.LU.64 R4, [R1+0x6b28] ;  /* 0x006b280001047983 */ /* 0x000ea40000300a00 */
[----:B--2---:R-:W-:Y:S01]  /*b6a10*/  HMMA.16816.F32.BF16 R12, R20, R4, R12 ;  /* 0x00000004140c723c */ /* 0x004fe2000004180c */
[----:B------:R-:W-:Y:S02]  /*b6a20*/  IMAD.MOV.U32 R28, RZ, RZ, R4 ;  /* 0x000000ffff1c7224 */ /* 0x000fe400078e0004 */
[----:B------:R-:W-:Y:S02]  /*b6a30*/  IMAD.MOV.U32 R27, RZ, RZ, R5 ;  /* 0x000000ffff1b7224 */ /* 0x000fe400078e0005 */
[----:B------:R-:W2:-:S14]  /*b6a40*/  LDL.LU.64 R4, [R1+0x6b20] ;  /* 0x006b200001047983 */ /* 0x000e9c0000300a00 */
[----:B------:R-:W-:Y:S02]  /*b6a50*/  IMAD.MOV.U32 R3, RZ, RZ, R13 ;  /* 0x000000ffff037224 */ /* 0x000fe400078e000d */
[----:B------:R-:W-:Y:S01]  /*b6a60*/  IMAD.MOV.U32 R2, RZ, RZ, R12 ;  /* 0x000000ffff027224 */ /* 0x000fe200078e000c */
[----:B------:R-:W-:Y:S04]  /*b6a70*/  STL.64 [R1+0x8e8], R14 ;  /* 0x0008e80e01007387 */ /* 0x000fe80000100a00 */
[----:B------:R-:W-:Y:S04]  /*b6a80*/  STL [R1+0x5a34], R3 ;  /* 0x005a340301007387 */ /* 0x000fe80000100800 */
[----:B------:R-:W-:Y:S01]  /*b6a90*/  STL [R1+0x5a30], R2 ;  /* 0x005a300201007387 */ /* 0x000fe20000100800 */
[----:B--2---:R-:W-:Y:S01]  /*b6aa0*/  HMMA.16816.F32.BF16 R8, R20, R4, R8 ;  /* 0x000000041408723c */ /* 0x004fe20000041808 */
[----:B------:R-:W-:-:S02]  /*b6ab0*/  IMAD.MOV.U32 R17, RZ, RZ, R5 ;  /* 0x000000ffff117224 */ /* 0x000fc400078e0005 */
[----:B------:R-:W-:-:S15]  /*b6ac0*/  IMAD.MOV.U32 R25, RZ, RZ, R4 ;  /* 0x000000ffff197224 */ /* 0x000fde00078e0004 */
[----:B------:R-:W-:Y:S01]  /*b6ad0*/  NOP ;  /* 0x0000000000007918 */ /* 0x000fe20000000000 */
[----:B------:R-:W-:Y:S04]  /*b6ae0*/  STL.64 [R1+0x8d0], R8 ;  /* 0x0008d00801007387 */ /* 0x000fe80000100a00 */
[----:B------:R-:W-:Y:S04]  /*b6af0*/  STL.64 [R1+0x8d8], R10 ;  /* 0x0008d80a01007387 */ /* 0x000fe80000100a00 */
[----:B------:R-:W-:Y:S04]  /*b6b00*/  STL.64 [R1+0x6a78], R18 ;  /* 0x006a781201007387 */ /* 0x000fe80000100a00 */
[----:B----4-:R0:W-:Y:S04]  /*b6b10*/  STL.64 [R1+0x6a70], R16 ;  /* 0x006a701001007387 */ /* 0x0101e80000100a00 */
[----:B0-----:R-:W2:Y:S04]  /*b6b20*/  LDL.LU R16, [R1+0x1680] ;  /* 0x0016800001107983 */ /* 0x001ea80000300800 */
[----:B------:R-:W2:Y:S04]  /*b6b30*/  LDL.LU R17, [R1+0x1684] ;  /* 0x0016840001117983 */ /* 0x000ea80000300800 */
[----:B------:R-:W4:Y:S04]  /*b6b40*/  LDL.LU R18, [R1+0x1688] ;  /* 0x0016880001127983 */ /* 0x000f280000300800 */
[----:B------:R-:W4:Y:S04]  /*b6b50*/  LDL.LU R19, [R1+0x168c] ;  /* 0x00168c0001137983 */ /* 0x000f280000300800 */
[----:B------:R-:W2:Y:S04]  /*b6b60*/  LDL.64 R4, [R1+0x30] ;  /* 0x0000300001047983 */ /* 0x000ea80000100a00 */
[----:B--2---:R0:W-:Y:S04]  /*b6b70*/  STL.64 [R1+0x6ab0], R4 ;  /* 0x006ab00401007387 */ /* 0x0041e80000100a00 */
[----:B----4-:R-:W-:Y:S04]  /*b6b80*/  STL.64 [R1+0x6a88], R18 ;  /* 0x006a881201007387 */ /* 0x010fe80000100a00 */
[----:B------:R1:W-:Y:S04]  /*b6b90*/  STL.64 [R1+0x6a80], R16 ;  /* 0x006a801001007387 */ /* 0x0003e80000100a00 */
[----:B0-----:R-:W2:Y:S04]  /*b6ba0*/  LDL R4, [R1+0x40] ;  /* 0x0000400001047983 */ /* 0x001ea80000100800 */
[----:B------:R-:W2:Y:S04]  /*b6bb0*/  LDL R5, [R1+0x44] ;  /* 0x0000440001057983 */ /* 0x000ea80000100800 */
[----:B-1----:R-:W4:Y:S04]  /*b6bc0*/  LDL R16, [R1+0x10] ;  /* 0x0000100001107983 */ /* 0x002f280000100800 */
[----:B------:R-:W4:Y:S04]  /*b6bd0*/  LDL R17, [R1+0x14] ;  /* 0x0000140001117983 */ /* 0x000f280000100800 */
[----:B--2---:R-:W-:Y:S04]  /*b6be0*/  STL.64 [R1+0x6ac8], R4 ;  /* 0x006ac80401007387 */ /* 0x004fe80000100a00 */
[----:B----4-:R0:W-:Y:S04]  /*b6bf0*/  STL.64 [R1+0x6a98], R16 ;  /* 0x006a981001007387 */ /* 0x0101e80000100a00 */
[----:B0-----:R-:W2:Y:S04]  /*b6c00*/  LDL.LU R16, [R1+0x16a0] ;  /* 0x0016a00001107983 */ /* 0x001ea80000300800 */
[----:B------:R-:W2:Y:S04]  /*b6c10*/  LDL.LU R17, [R1+0x16a4] ;  /* 0x0016a40001117983 */ /* 0x000ea80000300800 */
[----:B------:R-:W4:Y:S04]  /*b6c20*/  LDL.LU R18, [R1+0x16a8] ;  /* 0x0016a80001127983 */ /* 0x000f280000300800 */
[----:B------:R-:W4:Y:S04]  /*b6c30*/  LDL.LU R19, [R1+0x16ac] ;  /* 0x0016ac0001137983 */ /* 0x000f280000300800 */
[----:B------:R-:W2:Y:S04]  /*b6c40*/  LDL R4, [R1+0x50] ;  /* 0x0000500001047983 */ /* 0x000ea80000100800 */
[----:B------:R-:W2:Y:S04]  /*b6c50*/  LDL R5, [R1+0x54] ;  /* 0x0000540001057983 */ /* 0x000ea80000100800 */
[----:B------:R-:W2:Y:S04]  /*b6c60*/  LDL.LU R12, [R1+0x1040] ;  /* 0x00104000010c7983 */ /* 0x000ea80000300800 */
[----:B------:R-:W2:Y:S04]  /*b6c70*/  LDL.LU R13, [R1+0x1044] ;  /* 0x00104400010d7983 */ /* 0x000ea80000300800 */
[----:B------:R-:W2:Y:S04]  /*b6c80*/  LDL.LU R14, [R1+0x1048] ;  /* 0x00104800010e7983 */ /* 0x000ea80000300800 */
[----:B------:R-:W2:Y:S04]  /*b6c90*/  LDL.LU R15, [R1+0x104c] ;  /* 0x00104c00010f7983 */ /* 0x000ea80000300800 */
[----:B--2---:R-:W-:Y:S04]  /*b6ca0*/  STL.64 [R1+0x6b10], R14 ;  /* 0x006b100e01007387 */ /* 0x004fe80000100a00 */
[----:B------:R0:W-:Y:S04]  /*b6cb0*/  STL.64 [R1+0x6b08], R12 ;  /* 0x006b080c01007387 */ /* 0x0001e80000100a00 */
[----:B------:R-:W2:Y:S04]  /*b6cc0*/  LDL.64 R8, [R1+0x70] ;  /* 0x0000700001087983 */ /* 0x000ea80000100a00 */
[----:B0-----:R-:W3:Y:S04]  /*b6cd0*/  LDL R12, [R1+0x80] ;  /* 0x00008000010c7983 */ /* 0x001ee80000100800 */
[----:B------:R-:W3:Y:S04]  /*b6ce0*/  LDL R13, [R1+0x84] ;  /* 0x00008400010d7983 */ /* 0x000ee80000100800 */
[----:B--2---:R0:W-:Y:S04]  /*b6cf0*/  STL.64 [R1+0x6b18], R8 ;  /* 0x006b180801007387 */ /* 0x0041e80000100a00 */
[----:B0-----:R-:W3:Y:S04]  /*b6d00*/  LDL.LU R8, [R1+0x1050] ;  /* 0x0010500001087983 */ /* 0x001ee80000300800 */
[----:B------:R-:W3:Y:S04]  /*b6d10*/  LDL.LU R9, [R1+0x1054] ;  /* 0x0010540001097983 */ /* 0x000ee80000300800 */
[----:B------:R-:W3:Y:S04]  /*b6d20*/  LDL.LU R10, [R1+0x1058] ;  /* 0x00105800010a7983 */ /* 0x000ee80000300800 */
[----:B------:R-:W3:Y:S04]  /*b6d30*/  LDL.LU R11, [R1+0x105c] ;  /* 0x00105c00010b7983 */ /* 0x000ee80000300800 */
[----:B------:R-:W-:Y:S04]  /*b6d40*/  STL.64 [R1+0x6ae0], R4 ;  /* 0x006ae00401007387 */ /* 0x000fe80000100a00 */
[----:B----4-:R-:W-:Y:S04]  /*b6d50*/  STL.64 [R1+0x6aa8], R18 ;  /* 0x006aa81201007387 */ /* 0x010fe80000100a00 */
[----:B------:R0:W-:Y:S04]  /*b6d60*/  STL.64 [R1+0x6aa0], R16 ;  /* 0x006aa01001007387 */ /* 0x0001e80000100a00 */
[----:B0-----:R-:W2:Y:S04]  /*b6d70*/  LDL.LU R16, [R1+0x16b0] ;  /* 0x0016b00001107983 */ /* 0x001ea80000300800 */
[----:B------:R-:W2:Y:S04]  /*b6d80*/  LDL.LU R17, [R1+0x16b4] ;  /* 0x0016b40001117983 */ /* 0x000ea80000300800 */
[----:B------:R-:W4:Y:S04]  /*b6d90*/  LDL.LU R18, [R1+0x16b8] ;  /* 0x0016b80001127983 */ /* 0x000f280000300800 */
[----:B------:R-:W4:Y:S04]  /*b6da0*/  LDL.LU R19, [R1+0x16bc] ;  /* 0x0016bc0001137983 */ /* 0x000f280000300800 */
[----:B------:R-:W2:Y:S04]  /*b6db0*/  LDL.64 R4, [R1+0x60] ;  /* 0x0000600001047983 */ /* 0x000ea80000100a00 */
        /* <DEDUP_REMOVED lines=21> */
[----:B0-----:R-:W3:Y:S04]  /*b6f10*/  LDL.64 R24, [R1] ;  /* 0x0000000001187983 */ /* 0x001ee80000100a00 */
[----:B---3--:R0:W-:Y:S04]  /*b6f20*/  STL.64 [R1+0x6a90], R24 ;  /* 0x006a901801007387 */ /* 0x0081e80000100a00 */
        /* <DEDUP_REMOVED lines=13> */
[----:B0-----:R-:W4:Y:S04]  /*b7000*/  LDL.LU R15, [R1+0x6b00] ;  /* 0x006b0000010f7983 */ /* 0x001f280000300800 */
[----:B------:R-:W3:Y:S01]  /*b7010*/  LDL.LU.64 R12, [R1+0x6af8] ;  /* 0x006af800010c7983 */ /* 0x000ee20000300a00 */
[----:B------:R-:W-:-:S02]  /*b7020*/  IMAD.MOV.U32 R14, RZ, RZ, R8 ;  /* 0x000000ffff0e7224 */ /* 0x000fc400078e0008 */
[----:B------:R-:W-:Y:S02]  /*b7030*/  IMAD.MOV.U32 R3, RZ, RZ, R9 ;  /* 0x000000ffff037224 */ /* 0x000fe400078e0009 */
[----:B------:R-:W0:Y:S01]  /*b7040*/  LDSM.16.MT88.4 R8, [R29+UR5+0x18100] ;  /* 0x018100051d08783b */ /* 0x000e220008004200 */
[----:B--2---:R-:W-:Y:S03]  /*b7050*/  HMMA.16816.F32.BF16 R16, R20, R4, R16 ;  /* 0x000000041410723c */ /* 0x004fe60000041810 */
[----:B------:R-:W-:Y:S04]  /*b7060*/  STL [R1+0x6a50], R14 ;  /* 0x006a500e01007387 */ /* 0x000fe80000100800 */
[----:B---3--:R-:W-:Y:S04]  /*b7070*/  STL.64 [R1+0x6a48], R12 ;  /* 0x006a480c01007387 */ /* 0x008fe80000100a00 */
[----:B0-----:R-:W-:Y:S04]  /*b7080*/  STL.64 [R1+0x6928], R10 ;  /* 0x0069280a01007387 */ /* 0x001fe80000100a00 */
[----:B------:R0:W-:Y:S04]  /*b7090*/  STL.64 [R1+0x6920], R8 ;  /* 0x0069200801007387 */ /* 0x0001e80000100a00 */
[----:B0-----:R-:W2:Y:S04]  /*b70a0*/  LDL R8, [R1+0x20] ;  /* 0x0000200001087983 */ /* 0x001ea80000100800 */
[----:B------:R-:W2:Y:S04]  /*b70b0*/  LDL R9, [R1+0x24] ;  /* 0x0000240001097983 */ /* 0x000ea80000100800 */
[----:B------:R-:W-:Y:S04]  /*b70c0*/  STL.64 [R1+0x10c0], R16 ;  /* 0x0010c01001007387 */ /* 0x000fe80000100a00 */
[----:B------:R0:W-:Y:S01]  /*b70d0*/  STL.64 [R1+0x10c8], R18 ;  /* 0x0010c81201007387 */ /* 0x0001e20000100a00 */
[----:B------:R-:W-:-:S02]  /*b70e0*/  IMAD.MOV.U32 R11, RZ, RZ, R4 ;  /* 0x000000ffff0b7224 */ /* 0x000fc400078e0004 */
[----:B------:R-:W-:Y:S01]  /*b70f0*/  IMAD.MOV.U32 R10, RZ, RZ, R5 ;  /* 0x000000ffff0a7224 */ /* 0x000fe200078e0005 */
        /* <DEDUP_REMOVED lines=15> */
[----:B---3--:R-:W-:-:S15]  /*b71f0*/  HMMA.16816.F32.BF16 R16, R20, R4, R16 ;  /* 0x000000041410723c */ /* 0x008fde0000041810 */
[----:B------:R-:W-:-:S04]  /*b7200*/  NOP ;  /* 0x0000000000007918 */ /* 0x000fc80000000000 */
[----:B------:R-:W-:Y:S04]  /*b7210*/  STL.64 [R1+0x1090], R16 ;  /* 0x0010901001007387 */ /* 0x000fe80000100a00 */
[----:B------:R0:W-:Y:S04]  /*b7220*/  STL.64 [R1+0x1098], R18 ;  /* 0x0010981201007387 */ /* 0x0001e80000100a00 */
[----:B0-----:R-:W2:Y:S04]  /*b7230*/  LDL.LU.64 R18, [R1+0x6aa8] ;  /* 0x006aa80001127983 */ /* 0x001ea80000300a00 */
[----:B------:R-:W2:Y:S01]  /*b7240*/  LDL.LU.64 R16, [R1+0x6aa0] ;  /* 0x006aa00001107983 */ /* 0x000ea20000300a00 */
        /* <DEDUP_REMOVED lines=8> */
[----:B--2---:R-:W-:-:S15]  /*b72d0*/  HMMA.16816.F32.BF16 R16, R20, R8, R16 ;  /* 0x000000081410723c */ /* 0x004fde0000041810 */
[----:B------:R-:W-:-:S04]  /*b72e0*/  NOP ;  /* 0x0000000000007918 */ /* 0x000fc80000000000 */
[----:B------:R0:W-:Y:S04]  /*b72f0*/  STL.64 [R1+0x1080], R16 ;  /* 0x0010801001007387 */ /* 0x0001e80000100a00 */
[----:B------:R1:W-:Y:S04]  /*b7300*/  STL.64 [R1+0x1088], R18 ;  /* 0x0010881201007387 */ /* 0x0003e80000100a00 */
[----:B0-----:R-:W1:Y:S04]  /*b7310*/  LDL.LU.64 R16, [R1+0x6a98] ;  /* 0x006a980001107983 */ /* 0x001e680000300a00 */
[----:B------:R-:W-:Y:S01]  /*b7320*/  STL.64 [R1+0x6970], R8 ;  /* 0x0069700801007387 */ /* 0x000fe20000100a00 */
[----:B-1----:R-:W-:Y:S03]  /*b7330*/  HMMA.16816.F32.BF16 R16, R20, R16, R24 ;  /* 0x000000101410723c */ /* 0x002fe60000041818 */
[----:B------:R-:W2:-:S15]  /*b7340*/  LDL.LU.64 R24, [R1+0x6a90] ;  /* 0x006a900001187983 */ /* 0x000e9e0000300a00 */
[----:B------:R-:W-:Y:S01]  /*b7350*/  NOP ;  /* 0x0000000000007918 */ /* 0x000fe20000000000 */
[----:B------:R-:W-:Y:S04]  /*b7360*/  STL.64 [R1+0x1070], R16 ;  /* 0x0010701001007387 */ /* 0x000fe80000100a00 */
[----:B------:R0:W-:Y:S04]  /*b7370*/  STL.64 [R1+0x1078], R18 ;  /* 0x0010781201007387 */ /* 0x0001e80000100a00 */
[----:B0-----:R-:W3:Y:S04]  /*b7380*/  LDL.LU.64 R18, [R1+0x6a88] ;  /* 0x006a880001127983 */ /* 0x001ee80000300a00 */
[----:B------:R-:W3:Y:S01]  /*b7390*/  LDL.LU.64 R16, [R1+0x6a80] ;  /* 0x006a800001107983 */ /* 0x000ee20000300a00 */
[----:B------:R-:W-:-:S02]  /*b73a0*/  IMAD.MOV.U32 R8, RZ, RZ, R11 ;  /* 0x000000ffff087224 */ /* 0x000fc400078e000b */
[----:B------:R-:W-:Y:S02]  /*b73b0*/  IMAD.MOV.U32 R9, RZ, RZ, R10 ;  /* 0x000000ffff097224 */ /* 0x000fe400078e000a */
[----:B--2---:R-:W-:Y:S02]  /*b73c0*/  IMAD.MOV.U32 R0, RZ, RZ, R24 ;  /* 0x000000ffff007224 */ /* 0x004fe400078e0018 */
[----:B------:R-:W-:Y:S01]  /*b73d0*/  IMAD.MOV.U32 R2, RZ, RZ, R25 ;  /* 0x000000ffff027224 */ /* 0x000fe200078e0019 */
[----:B---3--:R-:W-:-:S15]  /*b73e0*/  HMMA.16816.F32.BF16 R16, R20, R24, R16 ;  /* 0x000000181410723c */ /* 0x008fde0000041810 */
[----:B------:R-:W-:-:S04]  /*b73f0*/  NOP ;  /* 0x0000000000007918 */ /* 0x000fc80000000000 */
[----:B------:R-:W-:Y:S04]  /*b7400*/  STL.64 [R1+0x1060], R16 ;  /* 0x0010601001007387 */ /* 0x000fe80000100a00 */
[----:B------:R0:W-:Y:S04]  /*b7410*/  STL.64 [R1+0x1068], R18 ;  /* 0x0010681201007387 */ /* 0x0001e80000100a00 */
[----:B0-----:R-:W2:Y:S04]  /*b7420*/  LDL.LU.64 R18, [R1+0x6a78] ;  /* 0x006a780001127983 */ /* 0x001ea80000300a00 */
[----:B------:R-:W3:Y:S04]  /*b7430*/  LDL.LU.64 R16, [R1+0x6a70] ;  /* 0x006a700001107983 */ /* 0x000ee80000300a00 */
[----:B------:R-:W2:Y:S04]  /*b7440*/  LDL.LU.64 R26, [R1+0x6a68] ;  /* 0x006a6800011a7983 */ /* 0x000ea80000300a00 */
[----:B------:R-:W2:Y:S04]  /*b7450*/  LDL.LU.64 R24, [R1+0x6a60] ;  /* 0x006a600001187983 */ /* 0x000ea80000300a00 */
        /* <DEDUP_REMOVED lines=10> */
[----:B------:R-:W2:Y:S01]  /*b7500*/  LDL.LU R25, [R1+0x6a58] ;  /* 0x006a580001197983 */ /* 0x000ea20000300800 */
[----:B---3--:R-:W-:-:S03]  /*b7510*/  IMAD.MOV.U32 R9, RZ, RZ, R17 ;  /* 0x000000ffff097224 */ /* 0x008fc600078e0011 */
[----:B------:R-:W3:Y:S04]  /*b7520*/  LDL.LU R17, [R1+0x6a54] ;  /* 0x006a540001117983 */ /* 0x000ee80000300800 */
[----:B------:R0:W-:Y:S02]  /*b7530*/  STL.64 [R1+0x69f0], R8 ;  /* 0x0069f00801007387 */ /* 0x0001e40000100a00 */
[----:B0-----:R-:W-:Y:S02]  /*b7540*/  IMAD.MOV.U32 R8, RZ, RZ, R28 ;  /* 0x000000ffff087224 */ /* 0x001fe400078e001c */
[----:B------:R-:W-:-:S05]  /*b7550*/  IMAD.MOV.U32 R9, RZ, RZ, R27 ;  /* 0x000000ffff097224 */ /* 0x000fca00078e001b */
[----:B------:R0:W-:Y:S02]  /*b7560*/  STL.64 [R1+0x6a08], R8 ;  /* 0x006a080801007387 */ /* 0x0001e40000100a00 */
[----:B0-----:R-:W-:Y:S02]  /*b7570*/  IMAD.MOV.U32 R8, RZ, RZ, R26 ;  /* 0x000000ffff087224 */ /* 0x001fe400078e001a */
[----:B------:R-:W-:-:S05]  /*b7580*/  IMAD.MOV.U32 R9, RZ, RZ, R19 ;  /* 0x000000ffff097224 */ /* 0x000fca00078e0013 */
[----:B------:R0:W-:Y:S02]  /*b7590*/  STL.64 [R1+0x6a20], R8 ;  /* 0x006a200801007387 */ /* 0x0001e40000100a00 */
[----:B0-----:R-:W-:Y:S02]  /*b75a0*/  IMAD.MOV.U32 R8, RZ, RZ, R18 ;  /* 0x000000ffff087224 */ /* 0x001fe400078e0012 */
[----:B----4-:R-:W-:Y:S01]  /*b75b0*/  IMAD.MOV.U32 R9, RZ, RZ, R15 ;  /* 0x000000ffff097224 */ /* 0x010fe200078e000f */
[----:B--2---:R-:W-:-:S15]  /*b75c0*/  HMMA.16816.F32.BF16 R4, R20, R24, R4 ;  /* 0x000000181404723c */ /* 0x004fde0000041804 */
[----:B------:R-:W-:-:S04]  /*b75d0*/  NOP ;  /* 0x0000000000007918 */ /* 0x000fc80000000000 */
[----:B------:R0:W-:Y:S01]  /*b75e0*/  STL.64 [R1+0x1050], R4 ;  /* 0x0010500401007387 */ /* 0x0001e20000100a00 */
[----:B------:R-:W-:Y:S02]  /*b75f0*/  IMAD.MOV.U32 R18, RZ, RZ, R6 ;  /* 0x000000ffff127224 */ /* 0x000fe400078e0006 */
[----:B------:R-:W-:Y:S01]  /*b7600*/  IMAD.MOV.U32 R19, RZ, RZ, R7 ;  /* 0x000000ffff137224 */ /* 0x000fe200078e0007 */
        /* <DEDUP_REMOVED lines=42> */
[----:B0-----:R-:W3:Y:S04]  /*b78b0*/  LDL.LU R14, [R1+0x6a50] ;  /* 0x006a5000010e7983 */ /* 0x001ee80000300800 */
[----:B------:R-:W4:Y:S02]  /*b78c0*/  LDL.LU.64 R12, [R1+0x6a48] ;  /* 0x006a4800010c7983 */ /* 0x000f240000300a00 */
[----:B----4-:R-:W-:Y:S02]  /*b78d0*/  HMMA.16816.F32.BF16 R20, R20, R12, R4 ;  /* 0x0000000c1414723c */ /* 0x010fe40000041804 */
[----:B------:R-:W2:Y:S04]  /*b78e0*/  LDL.LU.64 R6, [R1+0x6a40] ;  /* 0x006a400001067983 */ /* 0x000ea80000300a00 */
[----:B------:R-:W2:-:S13]  /*b78f0*/  LDL.LU.64 R4, [R1+0x6a38] ;  /* 0x006a380001047983 */ /* 0x000e9a0000300a00 */
[----:B------:R-:W-:Y:S04]  /*b7900*/  STL.64 [R1+0x8a0], R20 ;  /* 0x0008a01401007387 */ /* 0x000fe80000100a00 */
        /* <DEDUP_REMOVED lines=23> */
[----:B0-----:R-:W2:Y:S01]  /*b7a80*/  LDL.LU.64 R8, [R1+0x69d8] ;  /* 0x0069d80001087983 */ /* 0x001ea20000300a00 */
[----:B---3--:R-:W-:Y:S02]  /*b7a90*/  IMAD.MOV.U32 R20, RZ, RZ, R14 ;  /* 0x000000ffff147224 */ /* 0x008fe400078e000e */
[----:B------:R-:W-:Y:S02]  /*b7aa0*/  IMAD.MOV.U32 R15, RZ, RZ, R11 ;  /* 0x000000ffff0f7224 */ /* 0x000fe400078e000b */
[----:B------:R-:W-:-:S03]  /*b7ab0*/  IMAD.MOV.U32 R14, RZ, RZ, R10 ;  /* 0x000000ffff0e7224 */ /* 0x000fc600078e000a */
[----:B------:R-:W-:Y:S04]  /*b7ac0*/  STL [R1+0x5894], R15 ;  /* 0x0058940f01007387 */ /* 0x000fe80000100800 */
[----:B------:R-:W-:Y:S01]  /*b7ad0*/  STL [R1+0x5890], R14 ;  /* 0x0058900e01007387 */ /* 0x000fe20000100800 */
[----:B------:R-:W-:Y:S01]  /*b7ae0*/  IMAD.MOV.U32 R21, RZ, RZ, R3 ;  /* 0x000000ffff157224 */ /* 0x000fe200078e0003 */
[----:B--2---:R-:W-:Y:S01]  /*b7af0*/  HMMA.16816.F32.BF16 R24, R4, R8, R24 ;  /* 0x000000080418723c */ /* 0x004fe20000041818 */
[----:B------:R-:W-:Y:S02]  /*b7b00*/  IMAD.MOV.U32 R28, RZ, RZ, R8 ;  /* 0x000000ffff1c7224 */ /* 0x000fe400078e0008 */
[----:B------:R-:W-:-:S15]  /*b7b10*/  IMAD.MOV.U32 R3, RZ, RZ, R9 ;  /* 0x000000ffff037224 */ /* 0x000fde00078e0009 */
[----:B------:R-:W-:Y:S01]  /*b7b20*/  NOP ;  /* 0x0000000000007918 */ /* 0x000fe20000000000 */
[----:B------:R0:W-:Y:S04]  /*b7b30*/  STL.64 [R1+0x7e0], R24 ;  /* 0x0007e01801007387 */ /* 0x0001e80000100a00 */
[----:B------:R1:W-:Y:S04]  /*b7b40*/  STL.64 [R1+0x7e8], R26 ;  /* 0x0007e81a01007387 */ /* 0x0003e80000100a00 */
[----:B0-----:R-:W2:Y:S04]  /*b7b50*/  LDL.LU.64 R24, [R1+0x69d0] ;  /* 0x0069d00001187983 */ /* 0x001ea80000300a00 */
[----:B------:R-:W3:Y:S04]  /*b7b60*/  LDL.LU.64 R10, [R1+0x69c8] ;  /* 0x0069c800010a7983 */ /* 0x000ee80000300a00 */
[----:B------:R-:W3:Y:S02]  /*b7b70*/  LDL.LU.64 R8, [R1+0x69c0] ;  /* 0x0069c00001087983 */ /* 0x000ee40000300a00 */
[----:B---3--:R-:W-:Y:S02]  /*b7b80*/  HMMA.16816.F32.BF16 R20, R4, R20, R8 ;  /* 0x000000140414723c */ /* 0x008fe40000041808 */
[----:B------:R-:W3:-:S15]  /*b7b90*/  LDL.LU.64 R8, [R1+0x69b8] ;  /* 0x0069b80001087983 */ /* 0x000ede0000300a00 */
[----:B------:R-:W-:Y:S02]  /*b7ba0*/  NOP ;  /* 0x0000000000007918 */ /* 0x000fe40000000000 */
[----:B-1----:R-:W-:Y:S02]  /*b7bb0*/  IMAD.MOV.U32 R27, RZ, RZ, R23 ;  /* 0x000000ffff1b7224 */ /* 0x002fe400078e0017 */
[----:B------:R-:W-:-:S03]  /*b7bc0*/  IMAD.MOV.U32 R26, RZ, RZ, R22 ;  /* 0x000000ffff1a7224 */ /* 0x000fc600078e0016 */
[----:B------:R-:W-:Y:S04]  /*b7bd0*/  STL [R1+0x5d84], R27 ;  /* 0x005d841b01007387 */ /* 0x000fe80000100800 */
[----:B------:R-:W-:Y:S04]  /*b7be0*/  STL [R1+0x5d80], R26 ;  /* 0x005d801a01007387 */ /* 0x000fe80000100800 */
[----:B--2---:R0:W-:Y:S04]  /*b7bf0*/  STL.64 [R1+0x6940], R24 ;  /* 0x0069401801007387 */ /* 0x0041e80000100a00 */
[----:B0-----:R-:W3:Y:S04]  /*b7c00*/  LDL.LU R24, [R1+0x15c0] ;  /* 0x0015c00001187983 */ /* 0x001ee80000300800 */
[----:B------:R-:W3:Y:S04]  /*b7c10*/  LDL.LU R25, [R1+0x15c4] ;  /* 0x0015c40001197983 */ /* 0x000ee80000300800 */
[----:B------:R-:W3:Y:S04]  /*b7c20*/  LDL.LU R26, [R1+0x15c8] ;  /* 0x0015c800011a7983 */ /* 0x000ee80000300800 */
[----:B------:R-:W3:Y:S01]  /*b7c30*/  LDL.LU R27, [R1+0x15cc] ;  /* 0x0015cc00011b7983 */ /* 0x000ee20000300800 */
[----:B------:R-:W-:-:S02]  /*b7c40*/  IMAD.MOV.U32 R19, RZ, RZ, R20 ;  /* 0x000000ffff137224 */ /* 0x000fc400078e0014 */
[----:B------:R-:W-:Y:S02]  /*b7c50*/  IMAD.MOV.U32 R18, RZ, RZ, R21 ;  /* 0x000000ffff127224 */ /* 0x000fe400078e0015 */
[----:B------:R-:W0:Y:S04]  /*b7c60*/  LDSM.16.MT88.4 R20, [R29+UR5+0x18180] ;  /* 0x018180051d14783b */ /* 0x000e280008004200 */
[----:B------:R-:W-:Y:S04]  /*b7c70*/  STL [R1+0x5b04], R18 ;  /* 0x005b041201007387 */ /* 0x000fe80000100800 */
[----:B------:R-:W-:Y:S04]  /*b7c80*/  STL [R1+0x5b00], R19 ;  /* 0x005b001301007387 */ /* 0x000fe80000100800 */
[----:B------:R-:W-:Y:S04]  /*b7c90*/  STL.64 [R1+0x6938], R16 ;  /* 0x0069381001007387 */ /* 0x000fe80000100a00 */
[----:B0-----:R-:W-:Y:S04]  /*b7ca0*/  STL.64 [R1+0x6848], R22 ;  /* 0x0068481601007387 */ /* 0x001fe80000100a00 */
[----:B------:R-:W-:Y:S01]  /*b7cb0*/  STL.64 [R1+0x6840], R20 ;  /* 0x0068401401007387 */ /* 0x000fe20000100a00 */
[----:B---3--:R-:W-:-:S15]  /*b7cc0*/  HMMA.16816.F32.BF16 R8, R4, R8, R24 ;  /* 0x000000080408723c */ /* 0x008fde0000041818 */
[----:B------:R-:W-:-:S04]  /*b7cd0*/  NOP ;  /* 0x0000000000007918 */ /* 0x000fc80000000000 */
[----:B------:R0:W-:Y:S01]  /*b7ce0*/  STL.64 [R1+0xfa0], R8 ;  /* 0x000fa00801007387 */ /* 0x0001e20000100a00 */
[----:B------:R-:W-:Y:S02]  /*b7cf0*/  IMAD.MOV.U32 R15, RZ, RZ, R10 ;  /* 0x000000ffff0f7224 */ /* 0x000fe400078e000a */
[----:B------:R-:W-:Y:S01]  /*b7d00*/  IMAD.MOV.U32 R14, RZ, RZ, R11 ;  /* 0x000000ffff0e7224 */ /* 0x000fe200078e000b */
[----:B0-----:R-:W2:Y:S04]  /*b7d10*/  LDL.LU R8, [R1+0x1590] ;  /* 0x0015900001087983 */ /* 0x001ea80000300800 */
[----:B------:R-:W2:Y:S04]  /*b7d20*/  LDL.LU R9, [R1+0x1594] ;  /* 0x0015940001097983 */ /* 0x000ea80000300800 */
[----:B------:R-:W3:Y:S04]  /*b7d30*/  LDL.LU R10, [R1+0x1598] ;  /* 0x00159800010a7983 */ /* 0x000ee80000300800 */
[----:B------:R-:W3:Y:S04]  /*b7d40*/  LDL.LU R11, [R1+0x159c] ;  /* 0x00159c00010b7983 */ /* 0x000ee80000300800 */
[----:B---3--:R-:W-:Y:S04]  /*b7d50*/  STL.64 [R1+0x6980], R10 ;  /* 0x0069800a01007387 */ /* 0x008fe80000100a00 */
[----:B--2---:R0:W-:Y:S04]  /*b7d60*/  STL.64 [R1+0x6978], R8 ;  /* 0x0069780801007387 */ /* 0x0041e80000100a00 */
[----:B0-----:R-:W2:Y:S04]  /*b7d70*/  LDL R8, [R1+0x40] ;  /* 0x0000400001087983 */ /* 0x001ea80000100800 */
[----:B------:R-:W2:Y:S04]  /*b7d80*/  LDL R9, [R1+0x44] ;  /* 0x0000440001097983 */ /* 0x000ea80000100800 */
[----:B--2---:R0:W-:Y:S04]  /*b7d90*/  STL.64 [R1+0x6998], R8 ;  /* 0x0069980801007387 */ /* 0x0041e80000100a00 */
[----:B------:R-:W2:Y:S04]  /*b7da0*/  LDL.LU R20, [R1+0x1580] ;  /* 0x0015800001147983 */ /* 0x000ea80000300800 */
[----:B------:R-:W2:Y:S04]  /*b7db0*/  LDL.LU R21, [R1+0x1584] ;  /* 0x0015840001157983 */ /* 0x000ea80000300800 */
[----:B------:R-:W3:Y:S04]  /*b7dc0*/  LDL.LU R22, [R1+0x1588] ;  /* 0x0015880001167983 */ /* 0x000ee80000300800 */
[----:B------:R-:W3:Y:S04]  /*b7dd0*/  LDL.LU R23, [R1+0x158c] ;  /* 0x00158c0001177983 */ /* 0x000ee80000300800 */
[----:B0-----:R-:W4:Y:S04]  /*b7de0*/  LDL R8, [R1+0x50] ;  /* 0x0000500001087983 */ /* 0x001f280000100800 */
[----:B------:R-:W4:Y:S04]  /*b7df0*/  LDL R9, [R1+0x54] ;  /* 0x0000540001097983 */ /* 0x000f280000100800 */
        /* <DEDUP_REMOVED lines=16> */
[----:B------:R0:W-:Y:S04]  /*b7f00*/  STL.64 [R1+0x6958], R24 ;  /* 0x0069581801007387 */ /* 0x0001e80000100a00 */
[----:B------:R-:W2:Y:S04]  /*b7f10*/  LDL.LU R16, [R1+0x1550] ;  /* 0x0015500001107983 */ /* 0x000ea80000300800 */
[----:B------:R-:W2:Y:S04]  /*b7f20*/  LDL.LU R17, [R1+0x1554] ;  /* 0x0015540001117983 */ /* 0x000ea80000300800 */
[----:B------:R-:W2:Y:S04]  /*b7f30*/  LDL.LU R18, [R1+0x1558] ;  /* 0x0015580001127983 */ /* 0x000ea80000300800 */
[----:B------:R-:W2:Y:S04]  /*b7f40*/  LDL.LU R19, [R1+0x155c] ;  /* 0x00155c0001137983 */ /* 0x000ea80000300800 */
[----:B0-----:R-:W3:Y:S04]  /*b7f50*/  LDL.64 R24, [R1+0x10] ;  /* 0x0000100001187983 */ /* 0x001ee80000100a00 */
        /* <DEDUP_REMOVED lines=26> */
[----:B0-----:R-:W2:Y:S04]  /*b8100*/  LDL.LU.64 R10, [R1+0x6980] ;  /* 0x00698000010a7983 */ /* 0x001ea80000300a00 */
[----:B------:R-:W2:Y:S01]  /*b8110*/  LDL.LU.64 R8, [R1+0x6978] ;  /* 0x0069780001087983 */ /* 0x000ea20000300a00 */
[----:B---3--:R-:W-:-:S02]  /*b8120*/  IMAD.MOV.U32 R12, RZ, RZ, R2 ;  /* 0x000000ffff0c7224 */ /* 0x008fc400078e0002 */
[----:B------:R-:W-:-:S07]  /*b8130*/  IMAD.MOV.U32 R13, RZ, RZ, R0 ;  /* 0x000000ffff0d7224 */ /* 0x000fce00078e0000 */
[----:B--2---:R-:W-:Y:S01]  /*b8140*/  HMMA.16816.F32.BF16 R12, R4, R12, R8 ;  /* 0x0000000c040c723c */ /* 0x004fe20000041808 */
[----:B------:R-:W4:-:S15]  /*b8150*/  LDL.LU.64 R8, [R1+0x6970] ;  /* 0x0069700001087983 */ /* 0x000f1e0000300a00 */
[----:B------:R-:W-:-:S03]  /*b8160*/  NOP ;  /* 0x0000000000007918 */ /* 0x000fc60000000000 */
[----:B------:R0:W-:Y:S04]  /*b8170*/  STL.64 [R1+0xf70], R12 ;  /* 0x000f700c01007387 */ /* 0x0001e80000100a00 */
[----:B------:R1:W-:Y:S04]  /*b8180*/  STL.64 [R1+0xf78], R14 ;  /* 0x000f780e01007387 */ /* 0x0003e80000100a00 */
[----:B0-----:R-:W2:Y:S04]  /*b8190*/  LDL.LU R12, [R1+0x1540] ;  /* 0x00154000010c7983 */ /* 0x001ea80000300800 */
[----:B------:R-:W2:Y:S04]  /*b81a0*/  LDL.LU R13, [R1+0x1544] ;  /* 0x00154400010d7983 */ /* 0x000ea80000300800 */
[----:B-1----:R-:W2:Y:S04]  /*b81b0*/  LDL.LU R14, [R1+0x1548] ;  /* 0x00154800010e7983 */ /* 0x002ea80000300800 */
[----:B------:R-:W2:Y:S01]  /*b81c0*/  LDL.LU R15, [R1+0x154c] ;  /* 0x00154c00010f7983 */ /* 0x000ea20000300800 */
[----:B----4-:R-:W-:Y:S03]  /*b81d0*/  HMMA.16816.F32.BF16 R20, R4, R8, R20 ;  /* 0x000000080414723c */ /* 0x010fe60000041814 */
[----:B------:R-:W3:-:S15]  /*b81e0*/  LDL.LU R8, [R1+0x830] ;  /* 0x0008300001087983 */ /* 0x000ede0000300800 */
[----:B------:R-:W-:Y:S01]  /*b81f0*/  NOP ;  /* 0x0000000000007918 */ /* 0x000fe20000000000 */
[----:B------:R0:W-:Y:S04]  /*b8200*/  STL.64 [R1+0xf60], R20 ;  /* 0x000f601401007387 */ /* 0x0001e80000100a00 */
[----:B------:R1:W-:Y:S04]  /*b8210*/  STL.64 [R1+0xf68], R22 ;  /* 0x000f681601007387 */ /* 0x0003e80000100a00 */
[----:B------:R-:W3:Y:S04]  /*b8220*/  LDL.LU R9, [R1+0x834] ;  /* 0x0008340001097983 */ /* 0x000ee80000300800 */
        /* <DEDUP_REMOVED lines=8> */
[----:B0-----:R-:W2:Y:S01]  /*b82b0*/  LDL.64 R20, [R1+0xa0] ;  /* 0x0000a00001147983 */ /* 0x001ea20000100a00 */
[----:B------:R-:W-:Y:S03]  /*b82c0*/  HMMA.16816.F32.BF16 R16, R4, R24, R16 ;  /* 0x000000180410723c */ /* 0x000fe60000041810 */
[----:B--2---:R0:W-:Y:S04]  /*b82d0*/  STL.64 [R1+0x6908], R20 ;  /* 0x0069081401007387 */ /* 0x0041e80000100a00 */
[----:B0-----:R-:W2:Y:S01]  /*b82e0*/  LDL.64 R20, [R1+0xb0] ;  /* 0x0000b00001147983 */ /* 0x001ea20000100a00 */
[----:B------:R-:W-:-:S02]  /*b82f0*/  IMAD.MOV.U32 R2, RZ, RZ, R24 ;  /* 0x000000ffff027224 */ /* 0x000fc400078e0018 */
[----:B------:R-:W-:Y:S01]  /*b8300*/  IMAD.MOV.U32 R0, RZ, RZ, R25 ;  /* 0x000000ffff007224 */ /* 0x000fe200078e0019 */
[----:B--2---:R0:W-:Y:S04]  /*b8310*/  STL.64 [R1+0x6918], R20 ;  /* 0x0069181401007387 */ /* 0x0041e80000100a00 */
[----:B0-----:R-:W2:Y:S04]  /*b8320*/  LDL.64 R20, [R1+0xc0] ;  /* 0x0000c00001147983 */ /* 0x001ea80000100a00 */
        /* <DEDUP_REMOVED lines=16> */
[----:B------:R0:W-:Y:S04]  /*b8430*/  STL [R1+0x6860], R24 ;  /* 0x0068601801007387 */ /* 0x0001e80000100800 */
[----:B------:R1:W-:Y:S01]  /*b8440*/  STL [R1+0x685c], R25 ;  /* 0x00685c1901007387 */ /* 0x0003e20000100800 */
[----:B0-----:R-:W-:-:S02]  /*b8450*/  IMAD.MOV.U32 R24, RZ, RZ, R28 ;  /* 0x000000ffff187224 */ /* 0x001fc400078e001c */
[----:B-1----:R-:W-:-:S05]  /*b8460*/  IMAD.MOV.U32 R25, RZ, RZ, R3 ;  /* 0x000000ffff197224 */ /* 0x002fca00078e0003 */
[----:B------:R0:W-:Y:S04]  /*b8470*/  STL.64 [R1+0x6910], R24 ;  /* 0x0069101801007387 */ /* 0x0001e80000100a00 */
        /* <DEDUP_REMOVED lines=8> */
[----:B0-----:R-:W3:Y:S04]  /*b8500*/  LDL.LU.64 R12, [R1+0x6930] ;  /* 0x00693000010c7983 */ /* 0x001ee80000300a00 */
[----:B------:R0:W-:Y:S04]  /*b8510*/  STL [R1+0x6864], R16 ;  /* 0x0068641001007387 */ /* 0x0001e80000100800 */
[----:B------:R1:W-:Y:S04]  /*b8520*/  STL [R1+0x6858], R17 ;  /* 0x0068581101007387 */ /* 0x0003e80000100800 */
[----:B0-----:R-:W4:Y:S04]  /*b8530*/  LDL.LU R16, [R1+0x790] ;  /* 0x0007900001107983 */ /* 0x001f280000300800 */
[----:B-1----:R-:W4:Y:S04]  /*b8540*/  LDL.LU R17, [R1+0x794] ;  /* 0x0007940001117983 */ /* 0x002f280000300800 */
[----:B------:R-:W4:Y:S04]  /*b8550*/  LDL.LU R18, [R1+0x798] ;  /* 0x0007980001127983 */ /* 0x000f280000300800 */
[----:B------:R-:W4:Y:S01]  /*b8560*/  LDL.LU R19, [R1+0x79c] ;  /* 0x00079c0001137983 */ /* 0x000f220000300800 */
[----:B---3--:R-:W-:Y:S03]  /*b8570*/  HMMA.16816.F32.BF16 R4, R4, R12, R8 ;  /* 0x0000000c0404723c */ /* 0x008fe60000041808 */
[----:B------:R-:W3:Y:S04]  /*b8580*/  LDL.LU.64 R10, [R1+0x6928] ;  /* 0x00692800010a7983 */ /* 0x000ee80000300a00 */
[----:B------:R-:W3:-:S12]  /*b8590*/  LDL.LU.64 R8, [R1+0x6920] ;  /* 0x0069200001087983 */ /* 0x000ed80000300a00 */
[----:B------:R0:W-:Y:S04]  /*b85a0*/  STL.64 [R1+0x7c0], R4 ;  /* 0x0007c00401007387 */ /* 0x0001e80000100a00 */
[----:B------:R1:W-:Y:S04]  /*b85b0*/  STL.64 [R1+0x7c8], R6 ;  /* 0x0007c80601007387 */ /* 0x0003e80000100a00 */
[----:B0-----:R-:W3:Y:S04]  /*b85c0*/  LDL.LU R4, [R1+0x770] ;  /* 0x0007700001047983 */ /* 0x001ee80000300800 */
[----:B------:R-:W3:Y:S04]  /*b85d0*/  LDL.LU R5, [R1+0x774] ;  /* 0x0007740001057983 */ /* 0x000ee80000300800 */
[----:B-1----:R-:W3:Y:S04]  /*b85e0*/  LDL.LU R6, [R1+0x778] ;  /* 0x0007780001067983 */ /* 0x002ee80000300800 */
[----:B------:R-:W3:Y:S04]  /*b85f0*/  LDL.LU R7, [R1+0x77c] ;  /* 0x00077c0001077983 */ /* 0x000ee80000300800 */
[----:B------:R0:W-:Y:S04]  /*b8600*/  STL.64 [R1+0x6850], R12 ;  /* 0x0068500c01007387 */ /* 0x0001e80000100a00 */
[----:B0-----:R-:W3:Y:S04]  /*b8610*/  LDL.LU R12, [R1+0x740] ;  /* 0x00074000010c7983 */ /* 0x001ee80000300800 */
[----:B------:R-:W3:Y:S04]  /*b8620*/  LDL.LU R13, [R1+0x744] ;  /* 0x00074400010d7983 */ /* 0x000ee80000300800 */
[----:B------:R-:W3:Y:S04]  /*b8630*/  LDL.LU R14, [R1+0x748] ;  /* 0x00074800010e7983 */ /* 0x000ee80000300800 */
[----:B------:R-:W3:Y:S01]  /*b8640*/  LDL.LU R15, [R1+0x74c] ;  /* 0x00074c00010f7983 */ /* 0x000ee20000300800 */
[----:B--2---:R-:W-:Y:S01]  /*b8650*/  IMAD.MOV.U32 R3, RZ, RZ, R21 ;  /* 0x000000ffff037224 */ /* 0x004fe200078e0015 */
[----:B---3--:R-:W-:-:S15]  /*b8660*/  HMMA.16816.F32.BF16 R12, R8, R20, R12 ;  /* 0x00000014080c723c */ /* 0x008fde000004180c */
[----:B------:R-:W-:-:S04]  /*b8670*/  NOP ;  /* 0x0000000000007918 */ /* 0x000fc80000000000 */
        /* <DEDUP_REMOVED lines=8> */
[----:B------:R0:W-:Y:S04]  /*b8700*/  STL.64 [R1+0x730], R24 ;  /* 0x0007301801007387 */ /* 0x0001e80000100a00 */
[----:B------:R-:W-:Y:S04]  /*b8710*/  STL.64 [R1+0x738], R26 ;  /* 0x0007381a01007387 */ /* 0x000fe80000100a00 */
[----:B0-----:R-:W2:Y:S04]  /*b8720*/  LDL.LU.64 R24, [R1+0x6910] ;  /* 0x0069100001187983 */ /* 0x001ea80000300a00 */
[----:B------:R-:W4:Y:S02]  /*b8730*/  LDL.LU.64 R20, [R1+0x6908] ;  /* 0x0069080001147983 */ /* 0x000f240000300a00 */
[----:B----4-:R-:W-:Y:S01]  /*b8740*/  HMMA.16816.F32.BF16 R16, R8, R20, R16 ;  /* 0x000000140810723c */ /* 0x010fe20000041810 */
[----:B------:R-:W-:-:S15]  /*b8750*/  IMAD.MOV.U32 R15, RZ, RZ, R21 ;  /* 0x000000ffff0f7224 */ /* 0x000fde00078e0015 */
[----:B------:R-:W-:-:S03]  /*b8760*/  NOP ;  /* 0x0000000000007918 */ /* 0x000fc60000000000 */
[----:B------:R-:W-:Y:S04]  /*b8770*/  STL.64 [R1+0x720], R16 ;  /* 0x0007201001007387 */ /* 0x000fe80000100a00 */
[----:B------:R0:W-:Y:S04]  /*b8780*/  STL.64 [R1+0x728], R18 ;  /* 0x0007281201007387 */ /* 0x0001e80000100a00 */
[----:B------:R-:W3:Y:S01]  /*b8790*/  LDL.LU.64 R22, [R1+0x6900] ;  /* 0x0069000001167983 */ /* 0x000ee20000300a00 */
[----:B0-----:R-:W-:-:S03]  /*b87a0*/  IMAD.MOV.U32 R18, RZ, RZ, R20 ;  /* 0x000000ffff127224 */ /* 0x001fc600078e0014 */
[----:B------:R-:W3:Y:S04]  /*b87b0*/  LDL.LU.64 R20, [R1+0x68f8] ;  /* 0x0068f80001147983 */ /* 0x000ee80000300a00 */
[----:B------:R-:W-:Y:S04]  /*b87c0*/  STL.64 [R1+0x6870], R14 ;  /* 0x0068700e01007387 */ /* 0x000fe80000100a00 */
[----:B------:R0:W-:Y:S04]  /*b87d0*/  STL.64 [R1+0x6868], R12 ;  /* 0x0068680c01007387 */ /* 0x0001e80000100a00 */
[----:B0-----:R-:W3:Y:S01]  /*b87e0*/  LDL.64 R12, [R1+0x90] ;  /* 0x00009000010c7983 */ /* 0x001ee20000100a00 */
[C---:B--2---:R-:W-:Y:S08]  /*b87f0*/  HMMA.16816.F32.BF16 R4, R8.reuse, R24, R4 ;  /* 0x000000180804723c */ /* 0x044ff00000041804 */
[----:B---3--:R-:W-:Y:S01]  /*b8800*/  HMMA.16816.F32.BF16 R20, R8, R12, R20 ;  /* 0x0000000c0814723c */ /* 0x008fe20000041814 */
[----:B------:R-:W-:-:S15]  /*b8810*/  IMAD.MOV.U32 R19, RZ, RZ, R13 ;  /* 0x000000ffff137224 */ /* 0x000fde00078e000d */
[----:B------:R-:W-:-:S03]  /*b8820*/  NOP ;  /* 0x0000000000007918 */ /* 0x000fc60000000000 */
[----:B------:R0:W-:Y:S04]  /*b8830*/  STL.64 [R1+0x710], R20 ;  /* 0x0007101401007387 */ /* 0x0001e80000100a00 */
[----:B------:R-:W-:Y:S01]  /*b8840*/  STL.64 [R1+0x718], R22 ;  /* 0x0007181601007387 */ /* 0x000fe20000100a00 */
[----:B0-----:R-:W-:-:S05]  /*b8850*/  IMAD.MOV.U32 R20, RZ, RZ, R12 ;  /* 0x000000ffff147224 */ /* 0x001fca00078e000c */
[----:B------:R-:W-:Y:S04]  /*b8860*/  STL [R1+0x68e0], R20 ;  /* 0x0068e01401007387 */ /* 0x000fe80000100800 */
[----:B------:R-:W-:Y:S04]  /*b8870*/  STL.64 [R1+0x68a0], R18 ;  /* 0x0068a01201007387 */ /* 0x000fe80000100a00 */
[----:B------:R-:W2:Y:S04]  /*b8880*/  LDL.LU R12, [R1+0x1440] ;  /* 0x00144000010c7983 */ /* 0x000ea80000300800 */
[----:B------:R0:W-:Y:S04]  /*b8890*/  STL.64 [R1+0x700], R4 ;  /* 0x0007000401007387 */ /* 0x0001e80000100a00 */
[----:B------:R-:W-:Y:S04]  /*b88a0*/  STL.64 [R1+0x708], R6 ;  /* 0x0007080601007387 */ /* 0x000fe80000100a00 */
[----:B------:R-:W2:Y:S04]  /*b88b0*/  LDL.LU R13, [R1+0x1444] ;  /* 0x00144400010d7983 */ /* 0x000ea80000300800 */
[----:B------:R-:W3:Y:S04]  /*b88c0*/  LDL.LU R14, [R1+0x1448] ;  /* 0x00144800010e7983 */ /* 0x000ee80000300800 */
[----:B------:R-:W3:Y:S04]  /*b88d0*/  LDL.LU R15, [R1+0x144c] ;  /* 0x00144c00010f7983 */ /* 0x000ee80000300800 */
[----:B------:R-:W4:Y:S04]  /*b88e0*/  LDL.64 R16, [R1+0x30] ;  /* 0x0000300001107983 */ /* 0x000f280000100a00 */
[----:B----4-:R-:W-:Y:S04]  /*b88f0*/  STL.64 [R1+0x68b8], R16 ;  /* 0x0068b81001007387 */ /* 0x010fe80000100a00 */
[----:B---3--:R-:W-:Y:S04]  /*b8900*/  STL.64 [R1+0x6880], R14 ;  /* 0x0068800e01007387 */ /* 0x008fe80000100a00 */
        /* <DEDUP_REMOVED lines=18> */
[----:B0-----:R-:W3:Y:S04]  /*b8a30*/  LDL.64 R24, [R1+0x50] ;  /* 0x0000500001187983 */ /* 0x001ee80000100a00 */
[----:B---3--:R0:W-:Y:S04]  /*b8a40*/  STL.64 [R1+0x68d8], R24 ;  /* 0x0068d81801007387 */ /* 0x0081e80000100a00 */
[----:B------:R-:W3:Y:S01]  /*b8a50*/  LDL.64 R16, [R1+0x40] ;  /* 0x0000400001107983 */ /* 0x000ee20000100a00 */
[----:B------:R-:W-:-:S02]  /*b8a60*/  IMAD.MOV.U32 R12, RZ, RZ, R2 ;  /* 0x000000ffff0c7224 */ /* 0x000fc400078e0002 */
[----:B------:R-:W-:Y:S01]  /*b8a70*/  IMAD.MOV.U32 R13, RZ, RZ, R0 ;  /* 0x000000ffff0d7224 */ /* 0x000fe200078e0000 */
[----:B0-----:R-:W4:Y:S04]  /*b8a80*/  LDL.64 R24, [R1+0x60] ;  /* 0x0000600001187983 */ /* 0x001f280000100a00 */
[----:B---3--:R0:W-:Y:S04]  /*b8a90*/  STL.64 [R1+0x68d0], R16 ;  /* 0x0068d01001007387 */ /* 0x0081e80000100a00 */
[----:B0-----:R-:W3:Y:S04]  /*b8aa0*/  LDL.LU R16, [R1+0x1490] ;  /* 0x0014900001107983 */ /* 0x001ee80000300800 */
[----:B------:R-:W3:Y:S04]  /*b8ab0*/  LDL.LU R17, [R1+0x1494] ;  /* 0x0014940001117983 */ /* 0x000ee80000300800 */
[----:B------:R-:W3:Y:S04]  /*b8ac0*/  LDL.LU R18, [R1+0x1498] ;  /* 0x0014980001127983 */ /* 0x000ee80000300800 */
[----:B------:R-:W3:Y:S04]  /*b8ad0*/  LDL.LU R19, [R1+0x149c] ;  /* 0x00149c0001137983 */ /* 0x000ee80000300800 */
[----:B------:R0:W-:Y:S04]  /*b8ae0*/  STL.64 [R1+0x6898], R12 ;  /* 0x0068980c01007387 */ /* 0x0001e80000100a00 */
[----:B0-----:R-:W3:Y:S04]  /*b8af0*/  LDL.LU R12, [R1+0x1460] ;  /* 0x00146000010c7983 */ /* 0x001ee80000300800 */
[----:B------:R-:W3:Y:S04]  /*b8b00*/  LDL.LU R13, [R1+0x1464] ;  /* 0x00146400010d7983 */ /* 0x000ee80000300800 */
[----:B------:R-:W3:Y:S04]  /*b8b10*/  LDL.LU R14, [R1+0x1468] ;  /* 0x00146800010e7983 */ /* 0x000ee80000300800 */
[----:B------:R-:W3:Y:S01]  /*b8b20*/  LDL.LU R15, [R1+0x146c] ;  /* 0x00146c00010f7983 */ /* 0x000ee20000300800 */
[----:B--2---:R-:W-:Y:S01]  /*b8b30*/  HMMA.16816.F32.BF16 R20, R8, R4, R20 ;  /* 0x000000040814723c */ /* 0x004fe20000041814 */
[----:B------:R-:W-:-:S02]  /*b8b40*/  IMAD.MOV.U32 R2, RZ, RZ, R4 ;  /* 0x000000ffff027224 */ /* 0x000fc400078e0004 */
[----:B------:R-:W-:Y:S02]  /*b8b50*/  IMAD.MOV.U32 R0, RZ, RZ, R5 ;  /* 0x000000ffff007224 */ /* 0x000fe400078e0005 */
[----:B------:R-:W0:Y:S04]  /*b8b60*/  LDSM.16.MT88.4 R4, [R29+UR5+0x18200] ;  /* 0x018200051d04783b */ /* 0x000e280008004200 */
[----:B---3--:R-:W-:Y:S04]  /*b8b70*/  STL.64 [R1+0x68b0], R14 ;  /* 0x0068b00e01007387 */ /* 0x008fe80000100a00 */
[----:B------:R1:W-:Y:S04]  /*b8b80*/  STL.64 [R1+0x68a8], R12 ;  /* 0x0068a80c01007387 */ /* 0x0003e80000100a00 */
[----:B-1----:R-:W2:Y:S04]  /*b8b90*/  LDL.LU R12, [R1+0x1470] ;  /* 0x00147000010c7983 */ /* 0x002ea80000300800 */
[----:B------:R-:W2:Y:S04]  /*b8ba0*/  LDL.LU R13, [R1+0x1474] ;  /* 0x00147400010d7983 */ /* 0x000ea80000300800 */
[----:B------:R-:W2:Y:S04]  /*b8bb0*/  LDL.LU R14, [R1+0x1478] ;  /* 0x00147800010e7983 */ /* 0x000ea80000300800 */
[----:B------:R-:W2:Y:S04]  /*b8bc0*/  LDL.LU R15, [R1+0x147c] ;  /* 0x00147c00010f7983 */ /* 0x000ea80000300800 */
[----:B------:R-:W-:Y:S04]  /*b8bd0*/  STL.64 [R1+0x6f0], R20 ;  /* 0x0006f01401007387 */ /* 0x000fe80000100a00 */
[----:B------:R1:W-:Y:S04]  /*b8be0*/  STL.64 [R1+0x6f8], R22 ;  /* 0x0006f81601007387 */ /* 0x0003e80000100a00 */
[----:B-1----:R-:W4:Y:S04]  /*b8bf0*/  LDL.LU.64 R22, [R1+0x68f0] ;  /* 0x0068f00001167983 */ /* 0x002f280000300a00 */
[----:B------:R-:W4:Y:S04]  /*b8c00*/  LDL.LU.64 R20, [R1+0x68e8] ;  /* 0x0068e80001147983 */ /* 0x000f280000300a00 */
[----:B0-----:R-:W-:Y:S04]  /*b8c10*/  STL.64 [R1+0x6710], R6 ;  /* 0x0067100601007387 */ /* 0x001fe80000100a00 */
[----:B------:R0:W-:Y:S04]  /*b8c20*/  STL.64 [R1+0x6708], R4 ;  /* 0x0067080401007387 */ /* 0x0001e80000100a00 */
[----:B0-----:R-:W3:Y:S01]  /*b8c30*/  LDL.64 R4, [R1+0x20] ;  /* 0x0000200001047983 */ /* 0x001ee20000100a00 */
[----:B----4-:R-:W-:-:S15]  /*b8c40*/  HMMA.16816.F32.BF16 R20, R8, R24, R20 ;  /* 0x000000180814723c */ /* 0x010fde0000041814 */
[----:B------:R-:W-:-:S04]  /*b8c50*/  NOP ;  /* 0x0000000000007918 */ /* 0x000fc80000000000 */
[----:B------:R0:W-:Y:S04]  /*b8c60*/  STL.64 [R1+0xe80], R20 ;  /* 0x000e801401007387 */ /* 0x0001e80000100a00 */
[----:B------:R1:W-:Y:S04]  /*b8c70*/  STL.64 [R1+0xe88], R22 ;  /* 0x000e881601007387 */ /* 0x0003e80000100a00 */
[----:B0-----:R-:W4:Y:S01]  /*b8c80*/  LDL.LU R20, [R1+0x68e0] ;  /* 0x0068e00001147983 */ /* 0x001f220000300800 */
[----:B-1----:R-:W-:Y:S02]  /*b8c90*/  IMAD.MOV.U32 R22, RZ, RZ, R24 ;  /* 0x000000ffff167224 */ /* 0x002fe400078e0018 */
[----:B------:R-:W-:-:S02]  /*b8ca0*/  IMAD.MOV.U32 R21, RZ, RZ, R25 ;  /* 0x000000ffff157224 */ /* 0x000fc400078e0019 */
[----:B------:R-:W2:Y:S02]  /*b8cb0*/  LDL.LU.64 R24, [R1+0x68d8] ;  /* 0x0068d80001187983 */ /* 0x000ea40000300a00 */
[----:B--2---:R-:W-:Y:S01]  /*b8cc0*/  HMMA.16816.F32.BF16 R16, R8, R24, R16 ;  /* 0x000000180810723c */ /* 0x004fe20000041810 */
[----:B------:R-:W-:Y:S02]  /*b8cd0*/  IMAD.MOV.U32 R28, RZ, RZ, R24 ;  /* 0x000000ffff1c7224 */ /* 0x000fe400078e0018 */
[----:B------:R-:W-:-:S15]  /*b8ce0*/  IMAD.MOV.U32 R23, RZ, RZ, R25 ;  /* 0x000000ffff177224 */ /* 0x000fde00078e0019 */
[----:B------:R-:W-:Y:S01]  /*b8cf0*/  NOP ;  /* 0x0000000000007918 */ /* 0x000fe20000000000 */
[----:B------:R0:W-:Y:S04]  /*b8d00*/  STL.64 [R1+0xe70], R16 ;  /* 0x000e701001007387 */ /* 0x0001e80000100a00 */
[----:B------:R-:W-:Y:S04]  /*b8d10*/  STL.64 [R1+0xe78], R18 ;  /* 0x000e781201007387 */ /* 0x000fe80000100a00 */
        /* <DEDUP_REMOVED lines=15> */
[----:B------:R-:W2:Y:S02]  /*b8e10*/  LDL.LU.64 R16, [R1+0x68b8] ;  /* 0x0068b80001107983 */ /* 0x000ea40000300a00 */
[----:B--2---:R-:W-:-:S15]  /*b8e20*/  HMMA.16816.F32.BF16 R12, R8, R16, R12 ;  /* 0x00000010080c723c */ /* 0x004fde000004180c */
[----:B------:R-:W-:-:S04]  /*b8e30*/  NOP ;  /* 0x0000000000007918 */ /* 0x000fc80000000000 */
[----:B------:R-:W-:Y:S04]  /*b8e40*/  STL.64 [R1+0xe50], R12 ;  /* 0x000e500c01007387 */ /* 0x000fe80000100a00 */
[----:B------:R0:W-:Y:S04]  /*b8e50*/  STL.64 [R1+0xe58], R14 ;  /* 0x000e580e01007387 */ /* 0x0001e80000100a00 */
[----:B0-----:R-:W2:Y:S04]  /*b8e60*/  LDL.LU.64 R14, [R1+0x68b0] ;  /* 0x0068b000010e7983 */ /* 0x001ea80000300a00 */
[----:B------:R-:W2:Y:S04]  /*b8e70*/  LDL.LU.64 R12, [R1+0x68a8] ;  /* 0x0068a800010c7983 */ /* 0x000ea80000300a00 */
[----:B------:R-:W4:Y:S01]  /*b8e80*/  LDL.LU.64 R18, [R1+0x68a0] ;  /* 0x0068a00001127983 */ /* 0x000f220000300a00 */
[----:B------:R-:W-:-:S02]  /*b8e90*/  IMAD.MOV.U32 R25, RZ, RZ, R16 ;  /* 0x000000ffff197224 */ /* 0x000fc400078e0010 */
[----:B---3--:R-:W-:Y:S02]  /*b8ea0*/  IMAD.MOV.U32 R16, RZ, RZ, R4 ;  /* 0x000000ffff107224 */ /* 0x008fe400078e0004 */
[----:B------:R-:W-:Y:S01]  /*b8eb0*/  IMAD.MOV.U32 R24, RZ, RZ, R5 ;  /* 0x000000ffff187224 */ /* 0x000fe200078e0005 */
[----:B--2---:R-:W-:-:S15]  /*b8ec0*/  HMMA.16816.F32.BF16 R12, R8, R4, R12 ;  /* 0x00000004080c723c */ /* 0x004fde000004180c */
[----:B------:R-:W-:-:S04]  /*b8ed0*/  NOP ;  /* 0x0000000000007918 */ /* 0x000fc80000000000 */
[----:B------:R0:W-:Y:S04]  /*b8ee0*/  STL.64 [R1+0xe40], R12 ;  /* 0x000e400c01007387 */ /* 0x0001e80000100a00 */
[----:B------:R4:W-:Y:S04]  /*b8ef0*/  STL.64 [R1+0xe48], R14 ;  /* 0x000e480e01007387 */ /* 0x0009e80000100a00 */
[----:B0-----:R-:W4:Y:S04]  /*b8f00*/  LDL.LU.64 R12, [R1+0x6898] ;  /* 0x00689800010c7983 */ /* 0x001f280000300a00 */
[----:B------:R-:W2:Y:S04]  /*b8f10*/  LDL.LU R4, [R1+0xfe0] ;  /* 0x000fe00001047983 */ /* 0x000ea80000300800 */
[----:B------:R-:W2:Y:S04]  /*b8f20*/  LDL.LU R5, [R1+0xfe4] ;  /* 0x000fe40001057983 */ /* 0x000ea80000300800 */
[----:B------:R-:W3:Y:S04]  /*b8f30*/  LDL.LU R6, [R1+0xfe8] ;  /* 0x000fe80001067983 */ /* 0x000ee80000300800 */
[----:B------:R-:W3:Y:S01]  /*b8f40*/  LDL.LU R7, [R1+0xfec] ;  /* 0x000fec0001077983 */ /* 0x000ee20000300800 */
[C---:B----4-:R-:W-:Y:S03]  /*b8f50*/  HMMA.16816.F32.BF16 R12, R8.reuse, R12, R20 ;  /* 0x0000000c080c723c */ /* 0x050fe60000041814 */
[----:B---3--:R-:W-:Y:S04]  /*b8f60*/  STL.64 [R1+0x6720], R6 ;  /* 0x0067200601007387 */ /* 0x008fe80000100a00 */
[----:B--2---:R0:W-:Y:S04]  /*b8f70*/  STL.64 [R1+0x6718], R4 ;  /* 0x0067180401007387 */ /* 0x0041e80000100a00 */
[----:B0-----:R-:W2:Y:S04]  /*b8f80*/  LDL R4, [R1] ;  /* 0x0000000001047983 */ /* 0x001ea80000100800 */
[----:B------:R-:W2:Y:S04]  /*b8f90*/  LDL R5, [R1+0x4] ;  /* 0x0000040001057983 */ /* 0x000ea80000100800 */
[----:B------:R-:W3:Y:S04]  /*b8fa0*/  LDL.LU.64 R22, [R1+0x6890] ;  /* 0x0068900001167983 */ /* 0x000ee80000300a00 */
[----:B------:R-:W4:Y:S04]  /*b8fb0*/  LDL.LU.64 R20, [R1+0x6888] ;  /* 0x0068880001147983 */ /* 0x000f280000300a00 */
        /* <DEDUP_REMOVED lines=9> */
[----:B------:R-:W2:Y:S04]  /*b9050*/  LDL.LU.64 R12, [R1+0x6868] ;  /* 0x00686800010c7983 */ /* 0x000ea80000300a00 */
        /* <DEDUP_REMOVED lines=17> */
[----:B0-----:R-:W2:Y:S04]  /*b9170*/  LDL.LU R4, [R1+0x1430] ;  /* 0x0014300001047983 */ /* 0x001ea80000300800 */
[----:B------:R-:W2:Y:S04]  /*b9180*/  LDL.LU R5, [R1+0x1434] ;  /* 0x0014340001057983 */ /* 0x000ea80000300800 */
[----:B------:R-:W2:Y:S04]  /*b9190*/  LDL.LU R6, [R1+0x1438] ;  /* 0x0014380001067983 */ /* 0x000ea80000300800 */
[----:B------:R-:W2:Y:S02]  /*b91a0*/  LDL.LU R7, [R1+0x143c] ;  /* 0x00143c0001077983 */ /* 0x000ea40000300800 */
[----:B--2---:R-:W-:-:S15]  /*b91b0*/  HMMA.16816.F32.BF16 R4, R8, R24, R4 ;  /* 0x000000180804723c */ /* 0x004fde0000041804 */
[----:B------:R-:W-:-:S04]  /*b91c0*/  NOP ;  /* 0x0000000000007918 */ /* 0x000fc80000000000 */
[----:B------:R0:W-:Y:S04]  /*b91d0*/  STL.64 [R1+0xe10], R4 ;  /* 0x000e100401007387 */ /* 0x0001e80000100a00 */
[----:B------:R-:W-:Y:S01]  /*b91e0*/  STL.64 [R1+0xe18], R6 ;  /* 0x000e180601007387 */ /* 0x000fe20000100a00 */
[----:B0-----:R-:W-:Y:S02]  /*b91f0*/  IMAD.MOV.U32 R4, RZ, RZ, R27 ;  /* 0x000000ffff047224 */ /* 0x001fe400078e001b */
[----:B------:R-:W-:-:S05]  /*b9200*/  IMAD.MOV.U32 R5, RZ, RZ, R26 ;  /* 0x000000ffff057224 */ /* 0x000fca00078e001a */
[----:B------:R-:W-:Y:S04]  /*b9210*/  STL.64 [R1+0x6788], R4 ;  /* 0x0067880401007387 */ /* 0x000fe80000100a00 */
[----:B------:R0:W-:Y:S04]  /*b9220*/  STL.64 [R1+0x6728], R24 ;  /* 0x0067281801007387 */ /* 0x0001e80000100a00 */
[----:B0-----:R-:W2:Y:S04]  /*b9230*/  LDL.LU R24, [R1+0xff0] ;  /* 0x000ff00001187983 */ /* 0x001ea80000300800 */
[----:B------:R-:W2:Y:S04]  /*b9240*/  LDL.LU R25, [R1+0xff4] ;  /* 0x000ff40001197983 */ /* 0x000ea80000300800 */
[----:B------:R-:W2:Y:S04]  /*b9250*/  LDL.LU R26, [R1+0xff8] ;  /* 0x000ff800011a7983 */ /* 0x000ea80000300800 */
[----:B------:R-:W2:Y:S01]  /*b9260*/  LDL.LU R27, [R1+0xffc] ;  /* 0x000ffc00011b7983 */ /* 0x000ea20000300800 */
[----:B------:R-:W-:-:S02]  /*b9270*/  IMAD.MOV.U32 R4, RZ, RZ, R28 ;  /* 0x000000ffff047224 */ /* 0x000fc400078e001c */
[----:B---3--:R-:W-:-:S05]  /*b9280*/  IMAD.MOV.U32 R5, RZ, RZ, R23 ;  /* 0x000000ffff057224 */ /* 0x008fca00078e0017 */
[----:B------:R0:W-:Y:S02]  /*b9290*/  STL.64 [R1+0x67a0], R4 ;  /* 0x0067a00401007387 */ /* 0x0001e40000100a00 */
[----:B0-----:R-:W-:Y:S02]  /*b92a0*/  IMAD.MOV.U32 R4, RZ, RZ, R22 ;  /* 0x000000ffff047224 */ /* 0x001fe400078e0016 */
[----:B----4-:R-:W-:Y:S01]  /*b92b0*/  IMAD.MOV.U32 R5, RZ, RZ, R21 ;  /* 0x000000ffff057224 */ /* 0x010fe200078e0015 */
        /* <DEDUP_REMOVED lines=92> */
[----:B---3--:R-:W-:Y:S02]  /*b9880*/  HMMA.16816.F32.BF16 R8, R8, R12, R20 ;  /* 0x0000000c0808723c */ /* 0x008fe40000041814 */
        /* <DEDUP_REMOVED lines=40> */
[----:B---3--:R-:W-:Y:S02]  /*b9b10*/  HMMA.16816.F32.BF16 R8, R20, R8, R4 ;  /* 0x000000081408723c */ /* 0x008fe40000041804 */
[----:B------:R-:W2:-:S15]  /*b9b20*/  LDL.LU.64 R4, [R1+0x67b8] ;  /* 0x0067b80001047983 */ /* 0x000e9e0000300a00 */
[----:B------:R-:W-:Y:S02]  /*b9b30*/  NOP ;  /* 0x0000000000007918 */ /* 0x000fe40000000000 */
[----:B------:R-:W-:Y:S04]  /*b9b40*/  STL.64 [R1+0x610], R8 ;  /* 0x0006100801007387 */ /* 0x000fe80000100a00 */
[----:B------:R-:W-:Y:S04]  /*b9b50*/  STL.64 [R1+0x618], R10 ;  /* 0x0006180a01007387 */ /* 0x000fe80000100a00 */
[----:B------:R-:W0:Y:S04]  /*b9b60*/  LDSM.16.MT88.4 R8, [R29+UR5+0x18280] ;  /* 0x018280051d08783b */ /* 0x000e280008004200 */
        /* <DEDUP_REMOVED lines=36> */
[----:B------:R0:W-:Y:S04]  /*b9db0*/  STL.64 [R1+0xd10], R4 ;  /* 0x000d100401007387 */ /* 0x0001e80000100a00 */
[----:B------:R-:W-:Y:S04]  /*b9dc0*/  STL.64 [R1+0xd18], R6 ;  /* 0x000d180601007387 */ /* 0x000fe80000100a00 */
[----:B0-----:R-:W2:Y:S04]  /*b9dd0*/  LDL.LU.64 R4, [R1+0x6730] ;  /* 0x0067300001047983 */ /* 0x001ea80000300a00 */
[----:B------:R0:W-:Y:S04]  /*b9de0*/  STL [R1+0x6674], R8 ;  /* 0x0066740801007387 */ /* 0x0001e80000100800 */
[----:B------:R1:W-:Y:S04]  /*b9df0*/  STL [R1+0x6670], R9 ;  /* 0x0066700901007387 */ /* 0x0003e80000100800 */
[----:B0-----:R-:W3:Y:S04]  /*b9e00*/  LDL.LU R8, [R1+0x670] ;  /* 0x0006700001087983 */ /* 0x001ee80000300800 */
[----:B-1----:R-:W3:Y:S04]  /*b9e10*/  LDL.LU R9, [R1+0x674] ;  /* 0x0006740001097983 */ /* 0x002ee80000300800 */
[----:B------:R-:W3:Y:S04]  /*b9e20*/  LDL.LU R10, [R1+0x678] ;  /* 0x00067800010a7983 */ /* 0x000ee80000300800 */
[----:B------:R-:W3:Y:S01]  /*b9e30*/  LDL.LU R11, [R1+0x67c] ;  /* 0x00067c00010b7983 */ /* 0x000ee20000300800 */
        /* <DEDUP_REMOVED lines=14> */
[----:B0-----:R-:W4:Y:S04]  /*b9f20*/  LDL.LU R24, [R1+0xfd0] ;  /* 0x000fd00001187983 */ /* 0x001f280000300800 */
[----:B------:R-:W4:Y:S04]  /*b9f30*/  LDL.LU R25, [R1+0xfd4] ;  /* 0x000fd40001197983 */ /* 0x000f280000300800 */
[----:B------:R-:W4:Y:S04]  /*b9f40*/  LDL.LU R26, [R1+0xfd8] ;  /* 0x000fd800011a7983 */ /* 0x000f280000300800 */
[----:B------:R-:W4:Y:S04]  /*b9f50*/  LDL.LU R27, [R1+0xfdc] ;  /* 0x000fdc00011b7983 */ /* 0x000f280000300800 */
[----:B------:R3:W-:Y:S01]  /*b9f60*/  STL.64 [R1+0x6660], R16 ;  /* 0x0066601001007387 */ /* 0x0007e20000100a00 */
[C---:B----4-:R-:W-:Y:S08]  /*b9f70*/  HMMA.16816.F32.BF16 R24, R20.reuse, R16, R24 ;  /* 0x000000101418723c */ /* 0x050ff00000041818 */
[----:B---3--:R-:W-:Y:S11]  /*b9f80*/  HMMA.16816.F32.BF16 R16, R20, R12, R8 ;  /* 0x0000000c1410723c */ /* 0x008ff60000041808 */
[----:B------:R0:W-:Y:S04]  /*b9f90*/  STL.64 [R1+0xce0], R24 ;  /* 0x000ce01801007387 */ /* 0x0001e80000100a00 */
[----:B------:R-:W-:Y:S04]  /*b9fa0*/  STL.64 [R1+0xce8], R26 ;  /* 0x000ce81a01007387 */ /* 0x000fe80000100a00 */
[----:B------:R-:W2:Y:S04]  /*b9fb0*/  LDL.LU R8, [R1+0x5d0] ;  /* 0x0005d00001087983 */ /* 0x000ea80000300800 */
[----:B------:R-:W-:Y:S04]  /*b9fc0*/  STL.64 [R1+0x600], R16 ;  /* 0x0006001001007387 */ /* 0x000fe80000100a00 */
[----:B------:R-:W-:Y:S04]  /*b9fd0*/  STL.64 [R1+0x608], R18 ;  /* 0x0006081201007387 */ /* 0x000fe80000100a00 */
[----:B------:R-:W2:Y:S04]  /*b9fe0*/  LDL.LU R9, [R1+0x5d4] ;  /* 0x0005d40001097983 */ /* 0x000ea80000300800 */
[----:B------:R-:W2:Y:S04]  /*b9ff0*/  LDL.LU R10, [R1+0x5d8] ;  /* 0x0005d800010a7983 */ /* 0x000ea80000300800 */
[----:B------:R-:W2:Y:S04]  /*ba000*/  LDL.LU R11, [R1+0x5dc] ;  /* 0x0005dc00010b7983 */ /* 0x000ea80000300800 */
[----:B0-----:R-:W2:Y:S04]  /*ba010*/  LDL.64 R24, [R1+0xc0] ;  /* 0x0000c00001187983 */ /* 0x001ea80000100a00 */
[----:B------:R0:W-:Y:S04]  /*ba020*/  STL.64 [R1+0x66b0], R12 ;  /* 0x0066b00c01007387 */ /* 0x0001e80000100a00 */
[----:B0-----:R-:W3:Y:S04]  /*ba030*/  LDL.LU R12, [R1+0x580] ;  /* 0x00058000010c7983 */ /* 0x001ee80000300800 */
[----:B------:R-:W3:Y:S04]  /*ba040*/  LDL.LU R13, [R1+0x584] ;  /* 0x00058400010d7983 */ /* 0x000ee80000300800 */
[----:B------:R-:W4:Y:S04]  /*ba050*/  LDL.LU R14, [R1+0x588] ;  /* 0x00058800010e7983 */ /* 0x000f280000300800 */
[----:B------:R-:W4:Y:S04]  /*ba060*/  LDL.LU R15, [R1+0x58c] ;  /* 0x00058c00010f7983 */ /* 0x000f280000300800 */
[----:B----4-:R-:W-:Y:S04]  /*ba070*/  STL.64 [R1+0x66c0], R14 ;  /* 0x0066c00e01007387 */ /* 0x010fe80000100a00 */
[----:B---3--:R0:W-:Y:S02]  /*ba080*/  STL.64 [R1+0x66b8], R12 ;  /* 0x0066b80c01007387 */ /* 0x0081e40000100a00 */
[----:B0-----:R-:W-:-:S02]  /*ba090*/  IMAD.MOV.U32 R12, RZ, RZ, R2 ;  /* 0x000000ffff0c7224 */ /* 0x001fc400078e0002 */
[----:B------:R-:W-:-:S05]  /*ba0a0*/  IMAD.MOV.U32 R13, RZ, RZ, R0 ;  /* 0x000000ffff0d7224 */ /* 0x000fca00078e0000 */
[----:B------:R0:W-:Y:S04]  /*ba0b0*/  STL.64 [R1+0x66d0], R12 ;  /* 0x0066d00c01007387 */ /* 0x0001e80000100a00 */
[----:B0-----:R-:W3:Y:S04]  /*ba0c0*/  LDL.64 R12, [R1+0x90] ;  /* 0x00009000010c7983 */ /* 0x001ee80000100a00 */
[----:B---3--:R-:W-:Y:S04]  /*ba0d0*/  STL.64 [R1+0x66e8], R12 ;  /* 0x0066e80c01007387 */ /* 0x008fe80000100a00 */
[----:B------:R-:W3:Y:S04]  /*ba0e0*/  LDL.64 R20, [R1+0x70] ;  /* 0x0000700001147983 */ /* 0x000ee80000100a00 */
[----:B---3--:R0:W-:Y:S04]  /*ba0f0*/  STL.64 [R1+0x66c8], R20 ;  /* 0x0066c81401007387 */ /* 0x0081e80000100a00 */
[----:B0-----:R-:W3:Y:S04]  /*ba100*/  LDL.LU R20, [R1+0x590] ;  /* 0x0005900001147983 */ /* 0x001ee80000300800 */
[----:B------:R-:W3:Y:S04]  /*ba110*/  LDL.LU R21, [R1+0x594] ;  /* 0x0005940001157983 */ /* 0x000ee80000300800 */
[----:B------:R-:W4:Y:S04]  /*ba120*/  LDL.LU R22, [R1+0x598] ;  /* 0x0005980001167983 */ /* 0x000f280000300800 */
[----:B------:R-:W4:Y:S04]  /*ba130*/  LDL.LU R23, [R1+0x59c] ;  /* 0x00059c0001177983 */ /* 0x000f280000300800 */
[----:B------:R-:W3:Y:S01]  /*ba140*/  LDL.64 R12, [R1+0xa0] ;  /* 0x0000a000010c7983 */ /* 0x000ee20000100a00 */
[----:B--2---:R-:W-:Y:S03]  /*ba150*/  HMMA.16816.F32.BF16 R16, R4, R24, R8 ;  /* 0x000000180410723c */ /* 0x004fe60000041808 */
[----:B---3--:R0:W-:Y:S04]  /*ba160*/  STL.64 [R1+0x6700], R12 ;  /* 0x0067000c01007387 */ /* 0x0081e80000100a00 */
[----:B0-----:R-:W2:Y:S04]  /*ba170*/  LDL.64 R12, [R1+0xb0] ;  /* 0x0000b000010c7983 */ /* 0x001ea80000100a00 */
[----:B----4-:R-:W-:Y:S04]  /*ba180*/  STL.64 [R1+0x66e0], R22 ;  /* 0x0066e01601007387 */ /* 0x010fe80000100a00 */
        /* <DEDUP_REMOVED lines=15> */
[----:B------:R-:W4:Y:S04]  /*ba280*/  LDL.64 R24, [R1+0x40] ;  /* 0x0000400001187983 */ /* 0x000f280000100a00 */
[----:B----4-:R0:W-:Y:S04]  /*ba290*/  STL.64 [R1+0x6690], R24 ;  /* 0x0066901801007387 */ /* 0x0101e80000100a00 */
[----:B0-----:R-:W4:Y:S04]  /*ba2a0*/  LDL.64 R24, [R1+0x50] ;  /* 0x0000500001187983 */ /* 0x001f280000100a00 */
[----:B----4-:R0:W-:Y:S04]  /*ba2b0*/  STL.64 [R1+0x6698], R24 ;  /* 0x0066981801007387 */ /* 0x0101e80000100a00 */
[----:B------:R-:W4:Y:S04]  /*ba2c0*/  LDL.64 R16, [R1+0x30] ;  /* 0x0000300001107983 */ /* 0x000f280000100a00 */
[----:B0-----:R-:W2:Y:S04]  /*ba2d0*/  LDL.64 R24, [R1+0x60] ;  /* 0x0000600001187983 */ /* 0x001ea80000100a00 */
[----:B----4-:R0:W-:Y:S04]  /*ba2e0*/  STL.64 [R1+0x6688], R16 ;  /* 0x0066881001007387 */ /* 0x0101e80000100a00 */
        /* <DEDUP_REMOVED lines=10> */
[----:B------:R0:W-:Y:S04]  /*ba390*/  STL [R1+0x667c], R10 ;  /* 0x00667c0a01007387 */ /* 0x0001e80000100800 */
[----:B------:R1:W-:Y:S04]  /*ba3a0*/  STL [R1+0x6678], R11 ;  /* 0x0066780b01007387 */ /* 0x0003e80000100800 */
[----:B------:R-:W4:Y:S04]  /*ba3b0*/  LDL.LU R8, [R1+0x5c0] ;  /* 0x0005c00001087983 */ /* 0x000f280000300800 */
[----:B------:R-:W4:Y:S04]  /*ba3c0*/  LDL.LU R9, [R1+0x5c4] ;  /* 0x0005c40001097983 */ /* 0x000f280000300800 */
[----:B0-----:R-:W4:Y:S04]  /*ba3d0*/  LDL.LU R10, [R1+0x5c8] ;  /* 0x0005c800010a7983 */ /* 0x001f280000300800 */
[----:B-1----:R-:W4:Y:S02]  /*ba3e0*/  LDL.LU R11, [R1+0x5cc] ;  /* 0x0005cc00010b7983 */ /* 0x002f240000300800 */
[----:B----4-:R-:W-:-:S15]  /*ba3f0*/  HMMA.16816.F32.BF16 R8, R4, R12, R8 ;  /* 0x0000000c0408723c */ /* 0x010fde0000041808 */
[----:B------:R-:W-:-:S04]  /*ba400*/  NOP ;  /* 0x0000000000007918 */ /* 0x000fc80000000000 */
[----:B------:R0:W-:Y:S04]  /*ba410*/  STL.64 [R1+0x4f0], R8 ;  /* 0x0004f00801007387 */ /* 0x0001e80000100a00 */
[----:B------:R1:W-:Y:S01]  /*ba420*/  STL.64 [R1+0x4f8], R10 ;  /* 0x0004f80a01007387 */ /* 0x0003e20000100a00 */
[----:B0-----:R-:W-:Y:S02]  /*ba430*/  IMAD.MOV.U32 R8, RZ, RZ, R12 ;  /* 0x000000ffff087224 */ /* 0x001fe400078e000c */
[----:B------:R-:W-:Y:S02]  /*ba440*/  IMAD.MOV.U32 R9, RZ, RZ, R13 ;  /* 0x000000ffff097224 */ /* 0x000fe400078e000d */
[----:B------:R-:W3:Y:S04]  /*ba450*/  LDL.LU.64 R12, [R1+0x6700] ;  /* 0x00670000010c7983 */ /* 0x000ee80000300a00 */
[----:B------:R-:W-:Y:S01]  /*ba460*/  STL [R1+0x6680], R9 ;  /* 0x0066800901007387 */ /* 0x000fe20000100800 */
        /* <DEDUP_REMOVED lines=24> */
[----:B--2---:R-:W-:Y:S01]  /*ba5f0*/  HMMA.16816.F32.BF16 R16, R4, R24, R16 ;  /* 0x000000180410723c */ /* 0x004fe20000041810 */
[----:B------:R-:W-:-:S02]  /*ba600*/  IMAD.MOV.U32 R3, RZ, RZ, R25 ;  /* 0x000000ffff037224 */ /* 0x000fc400078e0019 */
[----:B---3--:R-:W-:-:S05]  /*ba610*/  IMAD.MOV.U32 R28, RZ, RZ, R20 ;  /* 0x000000ffff1c7224 */ /* 0x008fca00078e0014 */
[----:B----4-:R-:W-:-:S15]  /*ba620*/  HMMA.16816.F32.BF16 R12, R4, R20, R12 ;  /* 0x00000014040c723c */ /* 0x010fde000004180c */
[----:B------:R-:W-:-:S04]  /*ba630*/  NOP ;  /* 0x0000000000007918 */ /* 0x000fc80000000000 */
[----:B------:R0:W-:Y:S04]  /*ba640*/  STL.64 [R1+0x4b0], R12 ;  /* 0x0004b00c01007387 */ /* 0x0001e80000100a00 */
[----:B------:R1:W-:Y:S04]  /*ba650*/  STL.64 [R1+0x4b8], R14 ;  /* 0x0004b80e01007387 */ /* 0x0003e80000100a00 */
[----:B0-----:R-:W2:Y:S01]  /*ba660*/  LDL.LU.64 R12, [R1+0x66b0] ;  /* 0x0066b000010c7983 */ /* 0x001ea20000300a00 */
[----:B-1----:R-:W-:-:S03]  /*ba670*/  IMAD.MOV.U32 R15, RZ, RZ, R21 ;  /* 0x000000ffff0f7224 */ /* 0x002fc600078e0015 */
[----:B------:R-:W0:Y:S01]  /*ba680*/  LDSM.16.MT88.4 R20, [R29+UR5+0x18300] ;  /* 0x018300051d14783b */ /* 0x000e220008004200 */
[----:B------:R-:W-:-:S03]  /*ba690*/  IMAD.MOV.U32 R14, RZ, RZ, R24 ;  /* 0x000000ffff0e7224 */ /* 0x000fc600078e0018 */
[----:B0-----:R-:W-:Y:S04]  /*ba6a0*/  STL.64 [R1+0x6500], R22 ;  /* 0x0065001601007387 */ /* 0x001fe80000100a00 */
        /* <DEDUP_REMOVED lines=9> */
[----:B------:R-:W3:Y:S04]  /*ba740*/  LDL.LU.64 R24, [R1+0x6698] ;  /* 0x0066980001187983 */ /* 0x000ee80000300a00 */
[----:B------:R-:W-:Y:S04]  /*ba750*/  STL.64 [R1+0x6640], R14 ;  /* 0x0066400e01007387 */ /* 0x000fe80000100a00 */
[----:B--2---:R0:W-:Y:S04]  /*ba760*/  STL.64 [R1+0x6638], R12 ;  /* 0x0066380c01007387 */ /* 0x0041e80000100a00 */
        /* <DEDUP_REMOVED lines=10> */
[----:B------:R-:W4:Y:S02]  /*ba810*/  LDL.LU.64 R24, [R1+0x6690] ;  /* 0x0066900001187983 */ /* 0x000f240000300a00 */
[----:B----4-:R-:W-:-:S15]  /*ba820*/  HMMA.16816.F32.BF16 R16, R4, R24, R16 ;  /* 0x000000180410723c */ /* 0x010fde0000041810 */
[----:B------:R-:W-:-:S04]  /*ba830*/  NOP ;  /* 0x0000000000007918 */ /* 0x000fc80000000000 */
[----:B------:R0:W-:Y:S04]  /*ba840*/  STL.64 [R1+0xca0], R16 ;  /* 0x000ca01001007387 */ /* 0x0001e80000100a00 */
[----:B------:R-:W-:Y:S04]  /*ba850*/  STL.64 [R1+0xca8], R18 ;  /* 0x000ca81201007387 */ /* 0x000fe80000100a00 */
[----:B0-----:R-:W2:Y:S01]  /*ba860*/  LDL.LU.64 R16, [R1+0x6688] ;  /* 0x0066880001107983 */ /* 0x001ea20000300a00 */
[----:B------:R-:W-:Y:S02]  /*ba870*/  IMAD.MOV.U32 R2, RZ, RZ, R24 ;  /* 0x000000ffff027224 */ /* 0x000fe400078e0018 */
[----:B------:R-:W-:Y:S01]  /*ba880*/  IMAD.MOV.U32 R0, RZ, RZ, R25 ;  /* 0x000000ffff007224 */ /* 0x000fe200078e0019 */
[----:B------:R-:W3:Y:S04]  /*ba890*/  LDL.LU R24, [R1+0xc80] ;  /* 0x000c800001187983 */ /* 0x000ee80000300800 */
[----:B------:R-:W3:Y:S04]  /*ba8a0*/  LDL.LU R25, [R1+0xc84] ;  /* 0x000c840001197983 */ /* 0x000ee80000300800 */
[----:B------:R-:W3:Y:S04]  /*ba8b0*/  LDL.LU R26, [R1+0xc88] ;  /* 0x000c8800011a7983 */ /* 0x000ee80000300800 */
[----:B------:R-:W3:Y:S01]  /*ba8c0*/  LDL.LU R27, [R1+0xc8c] ;  /* 0x000c8c00011b7983 */ /* 0x000ee20000300800 */
[----:B--2---:R-:W-:Y:S01]  /*ba8d0*/  HMMA.16816.F32.BF16 R12, R4, R16, R12 ;  /* 0x00000010040c723c */ /* 0x004fe2000004180c */
[----:B------:R-:W-:-:S02]  /*ba8e0*/  IMAD.MOV.U32 R23, RZ, RZ, R16 ;  /* 0x000000ffff177224 */ /* 0x000fc400078e0010 */
[----:B------:R-:W-:-:S15]  /*ba8f0*/  IMAD.MOV.U32 R22, RZ, RZ, R17 ;  /* 0x000000ffff167224 */ /* 0x000fde00078e0011 */
[----:B------:R-:W-:Y:S01]  /*ba900*/  NOP ;  /* 0x0000000000007918 */ /* 0x000fe20000000000 */
        /* <DEDUP_REMOVED lines=10> */
[----:B------:R-:W2:Y:S04]  /*ba9b0*/  LDL.LU R22, [R1+0x448] ;  /* 0x0004480001167983 */ /* 0x000ea80000300800 */
[----:B------:R-:W2:Y:S04]  /*ba9c0*/  LDL.LU R23, [R1+0x44c] ;  /* 0x00044c0001177983 */ /* 0x000ea80000300800 */
[----:B------:R-:W3:Y:S04]  /*ba9d0*/  LDL.LU R16, [R1+0xc60] ;  /* 0x000c600001107983 */ /* 0x000ee80000300800 */
[----:B------:R-:W3:Y:S04]  /*ba9e0*/  LDL.LU R17, [R1+0xc64] ;  /* 0x000c640001117983 */ /* 0x000ee80000300800 */
[----:B------:R-:W3:Y:S04]  /*ba9f0*/  LDL.LU R18, [R1+0xc68] ;  /* 0x000c680001127983 */ /* 0x000ee80000300800 */
[----:B------:R-:W3:Y:S04]  /*baa00*/  LDL.LU R19, [R1+0xc6c] ;  /* 0x000c6c0001137983 */ /* 0x000ee80000300800 */
[----:B--2---:R-:W-:Y:S04]  /*baa10*/  STL.64 [R1+0x65d0], R22 ;  /* 0x0065d01601007387 */ /* 0x004fe80000100a00 */
[----:B----4-:R0:W-:Y:S02]  /*baa20*/  STL.64 [R1+0x65c8], R20 ;  /* 0x0065c81401007387 */ /* 0x0101e40000100a00 */
[----:B0-----:R-:W-:-:S02]  /*baa30*/  IMAD.MOV.U32 R20, RZ, RZ, R9 ;  /* 0x000000ffff147224 */ /* 0x001fc400078e0009 */
[----:B------:R-:W2:Y:S04]  /*baa40*/  LDL.LU R9, [R1+0x6680] ;  /* 0x0066800001097983 */ /* 0x000ea80000300800 */
[----:B------:R-:W4:Y:S04]  /*baa50*/  LDL R21, [R1+0x94] ;  /* 0x0000940001157983 */ /* 0x000f280000100800 */
[----:B----4-:R0:W-:Y:S02]  /*baa60*/  STL.64 [R1+0x65e0], R20 ;  /* 0x0065e01401007387 */ /* 0x0101e40000100a00 */
[----:B0-----:R-:W-:-:S02]  /*baa70*/  IMAD.MOV.U32 R20, RZ, RZ, R10 ;  /* 0x000000ffff147224 */ /* 0x001fc400078e000a */
[----:B------:R-:W-:Y:S01]  /*baa80*/  IMAD.MOV.U32 R21, RZ, RZ, R11 ;  /* 0x000000ffff157224 */ /* 0x000fe200078e000b */
[----:B------:R-:W4:Y:S04]  /*baa90*/  LDL.LU R10, [R1+0x667c] ;  /* 0x00667c00010a7983 */ /* 0x000f280000300800 */
[----:B------:R-:W3:Y:S04]  /*baaa0*/  LDL.LU R11, [R1+0x6678] ;  /* 0x00667800010b7983 */ /* 0x000ee80000300800 */
[----:B------:R0:W-:Y:S02]  /*baab0*/  STL.64 [R1+0x65f8], R20 ;  /* 0x0065f81401007387 */ /* 0x0001e40000100a00 */
[----:B0-----:R-:W-:-:S02]  /*baac0*/  IMAD.MOV.U32 R20, RZ, RZ, R8 ;  /* 0x000000ffff147224 */ /* 0x001fc400078e0008 */
[----:B--2---:R-:W-:Y:S01]  /*baad0*/  IMAD.MOV.U32 R21, RZ, RZ, R9 ;  /* 0x000000ffff157224 */ /* 0x004fe200078e0009 */
[----:B------:R-:W2:Y:S04]  /*baae0*/  LDL.LU R8, [R1+0x6674] ;  /* 0x0066740001087983 */ /* 0x000ea80000300800 */
[----:B------:R-:W2:Y:S04]  /*baaf0*/  LDL.LU R9, [R1+0x6670] ;  /* 0x0066700001097983 */ /* 0x000ea80000300800 */
[----:B------:R0:W-:Y:S04]  /*bab00*/  STL.64 [R1+0x6610], R20 ;  /* 0x0066101401007387 */ /* 0x0001e80000100a00 */
[----:B0-----:R-:W3:Y:S04]  /*bab10*/  LDL R20, [R1+0x20] ;  /* 0x0000200001147983 */ /* 0x001ee80000100800 */
[----:B------:R-:W3:Y:S02]  /*bab20*/  LDL R21, [R1+0x24] ;  /* 0x0000240001157983 */ /* 0x000ee40000100800 */
[----:B---3--:R-:W-:Y:S02]  /*bab30*/  HMMA.16816.F32.BF16 R20, R4, R20, R24 ;  /* 0x000000140414723c */ /* 0x008fe40000041818 */
[----:B------:R-:W3:-:S15]  /*bab40*/  LDL.LU.64 R24, [R1+0x6668] ;  /* 0x0066680001187983 */ /* 0x000ede0000300a00 */
[----:B------:R-:W-:Y:S02]  /*bab50*/  NOP ;  /* 0x0000000000007918 */ /* 0x000fe40000000000 */
[----:B------:R0:W-:Y:S04]  /*bab60*/  STL.64 [R1+0xc80], R20 ;  /* 0x000c801401007387 */ /* 0x0001e80000100a00 */
[----:B------:R-:W-:Y:S01]  /*bab70*/  STL.64 [R1+0xc88], R22 ;  /* 0x000c881601007387 */ /* 0x000fe20000100a00 */
[----:B0-----:R-:W-:Y:S02]  /*bab80*/  IMAD.MOV.U32 R20, RZ, RZ, R11 ;  /* 0x000000ffff147224 */ /* 0x001fe400078e000b */
[----:B----4-:R-:W-:-:S05]  /*bab90*/  IMAD.MOV.U32 R21, RZ, RZ, R10 ;  /* 0x000000ffff157224 */ /* 0x010fca00078e000a */
[----:B------:R0:W-:Y:S04]  /*baba0*/  STL.64 [R1+0x6648], R20 ;  /* 0x0066481401007387 */ /* 0x0001e80000100a00 */
[----:B0-----:R-:W4:Y:S04]  /*babb0*/  LDL.LU R20, [R1+0xc50] ;  /* 0x000c500001147983 */ /* 0x001f280000300800 */
[----:B------:R-:W4:Y:S04]  /*babc0*/  LDL.LU R21, [R1+0xc54] ;  /* 0x000c540001157983 */ /* 0x000f280000300800 */
[----:B------:R-:W3:Y:S04]  /*babd0*/  LDL.LU R22, [R1+0xc58] ;  /* 0x000c580001167983 */ /* 0x000ee80000300800 */
[----:B------:R-:W3:Y:S01]  /*babe0*/  LDL.LU R23, [R1+0xc5c] ;  /* 0x000c5c0001177983 */ /* 0x000ee20000300800 */
[----:B--2---:R-:W-:Y:S03]  /*babf0*/  HMMA.16816.F32.BF16 R12, R4, R8, R12 ;  /* 0x00000008040c723c */ /* 0x004fe6000004180c */
[----:B---3--:R-:W-:Y:S04]  /*bac00*/  STL.64 [R1+0x6658], R22 ;  /* 0x0066581601007387 */ /* 0x008fe80000100a00 */
[----:B----4-:R0:W-:Y:S04]  /*bac10*/  STL.64 [R1+0x6650], R20 ;  /* 0x0066501401007387 */ /* 0x0101e80000100a00 */
[----:B0-----:R-:W2:Y:S08]  /*bac20*/  LDL.64 R20, [R1] ;  /* 0x0000000001147983 */ /* 0x001eb00000100a00 */
[----:B------:R0:W-:Y:S04]  /*bac30*/  STL.64 [R1+0xc70], R12 ;  /* 0x000c700c01007387 */ /* 0x0001e80000100a00 */
[----:B------:R1:W-:Y:S01]  /*bac40*/  STL.64 [R1+0xc78], R14 ;  /* 0x000c780e01007387 */ /* 0x0003e20000100a00 */
[----:B------:R-:W-:-:S02]  /*bac50*/  IMAD.MOV.U32 R27, RZ, RZ, R8 ;  /* 0x000000ffff1b7224 */ /* 0x000fc400078e0008 */
[----:B------:R-:W-:Y:S01]  /*bac60*/  IMAD.MOV.U32 R26, RZ, RZ, R9 ;  /* 0x000000ffff1a7224 */ /* 0x000fe200078e0009 */
[----:B0-----:R-:W3:Y:S04]  /*bac70*/  LDL.LU R12, [R1+0xfc0] ;  /* 0x000fc000010c7983 */ /* 0x001ee80000300800 */
[----:B------:R-:W3:Y:S04]  /*bac80*/  LDL.LU R13, [R1+0xfc4] ;  /* 0x000fc400010d7983 */ /* 0x000ee80000300800 */
[----:B-1----:R-:W3:Y:S04]  /*bac90*/  LDL.LU R14, [R1+0xfc8] ;  /* 0x000fc800010e7983 */ /* 0x002ee80000300800 */
[----:B------:R-:W3:Y:S04]  /*baca0*/  LDL.LU R15, [R1+0xfcc] ;  /* 0x000fcc00010f7983 */ /* 0x000ee80000300800 */
[----:B------:R-:W4:Y:S04]  /*bacb0*/  LDL.LU R8, [R1+0x570] ;  /* 0x0005700001087983 */ /* 0x000f280000300800 */
[----:B------:R-:W4:Y:S04]  /*bacc0*/  LDL.LU R9, [R1+0x574] ;  /* 0x0005740001097983 */ /* 0x000f280000300800 */
[----:B------:R-:W4:Y:S04]  /*bacd0*/  LDL.LU R10, [R1+0x578] ;  /* 0x00057800010a7983 */ /* 0x000f280000300800 */
[----:B------:R-:W4:Y:S01]  /*bace0*/  LDL.LU R11, [R1+0x57c] ;  /* 0x00057c00010b7983 */ /* 0x000f220000300800 */
        /* <DEDUP_REMOVED lines=8> */
[----:B------:R-:W2:Y:S02]  /*bad70*/  LDL.LU.64 R20, [R1+0x6650] ;  /* 0x0066500001147983 */ /* 0x000ea40000300a00 */
[----:B--2---:R-:W-:-:S15]  /*bad80*/  HMMA.16816.F32.BF16 R20, R4, R24, R20 ;  /* 0x000000180414723c */ /* 0x004fde0000041814 */
[----:B------:R-:W-:-:S04]  /*bad90*/  NOP ;  /* 0x0000000000007918 */ /* 0x000fc80000000000 */
[----:B------:R0:W-:Y:S04]  /*bada0*/  STL.64 [R1+0xc50], R20 ;  /* 0x000c501401007387 */ /* 0x0001e80000100a00 */
[----:B------:R-:W-:Y:S04]  /*badb0*/  STL.64 [R1+0xc58], R22 ;  /* 0x000c581601007387 */ /* 0x000fe80000100a00 */
[----:B0-----:R-:W2:Y:S04]  /*badc0*/  LDL.LU.64 R20, [R1+0x6648] ;  /* 0x0066480001147983 */ /* 0x001ea80000300a00 */
        /* <DEDUP_REMOVED lines=29> */
[----:B------:R-:W-:Y:S01]  /*bafa0*/  STL.64 [R1+0x6510], R16 ;  /* 0x0065101001007387 */ /* 0x000fe20000100a00 */
[----:B----4-:R-:W-:Y:S03]  /*bafb0*/  HMMA.16816.F32.BF16 R4, R4, R12, R8 ;  /* 0x0000000c0404723c */ /* 0x010fe60000041808 */
[----:B------:R-:W2:Y:S04]  /*bafc0*/  LDL.LU.64 R10, [R1+0x6630] ;  /* 0x00663000010a7983 */ /* 0x000ea80000300a00 */
[----:B------:R-:W2:-:S12]  /*bafd0*/  LDL.LU.64 R8, [R1+0x6628] ;  /* 0x0066280001087983 */ /* 0x000e980000300a00 */
[----:B------:R0:W-:Y:S04]  /*bafe0*/  STL.64 [R1+0x4a0], R4 ;  /* 0x0004a00401007387 */ /* 0x0001e80000100a00 */
[----:B------:R-:W-:Y:S04]  /*baff0*/  STL.64 [R1+0x4a8], R6 ;  /* 0x0004a80601007387 */ /* 0x000fe80000100a00 */
[----:B0-----:R-:W4:Y:S04]  /*bb000*/  LDL R4, [R1+0x80] ;  /* 0x0000800001047983 */ /* 0x001f280000100800 */
[----:B------:R-:W4:Y:S04]  /*bb010*/  LDL R5, [R1+0x84] ;  /* 0x0000840001057983 */ /* 0x000f280000100800 */
        /* <DEDUP_REMOVED lines=26> */
[----:B------:R-:W-:-:S02]  /*bb1c0*/  IMAD.MOV.U32 R24, RZ, RZ, R19 ;  /* 0x000000ffff187224 */ /* 0x000fc400078e0013 */
[----:B------:R-:W-:Y:S01]  /*bb1d0*/  IMAD.MOV.U32 R25, RZ, RZ, R18 ;  /* 0x000000ffff197224 */ /* 0x000fe200078e0012 */
[----:B----4-:R-:W-:Y:S01]  /*bb1e0*/  HMMA.16816.F32.BF16 R4, R8, R4, R20 ;  /* 0x000000040804723c */ /* 0x010fe20000041814 */
[----:B------:R-:W4:Y:S04]  /*bb1f0*/  LDL.LU.64 R22, [R1+0x65c0] ;  /* 0x0065c00001167983 */ /* 0x000f280000300a00 */
[----:B------:R-:W3:-:S14]  /*bb200*/  LDL.LU.64 R20, [R1+0x65b8] ;  /* 0x0065b80001147983 */ /* 0x000edc0000300a00 */
[----:B------:R-:W-:Y:S04]  /*bb210*/  STL.64 [R1+0x3d0], R4 ;  /* 0x0003d00401007387 */ /* 0x000fe80000100a00 */
[----:B------:R-:W-:Y:S04]  /*bb220*/  STL.64 [R1+0x3d8], R6 ;  /* 0x0003d80601007387 */ /* 0x000fe80000100a00 */
[----:B------:R2:W-:Y:S04]  /*bb230*/  STL.64 [R1+0x6530], R24 ;  /* 0x0065301801007387 */ /* 0x0005e80000100a00 */
[----:B------:R-:W3:Y:S04]  /*bb240*/  LDL.LU R16, [R1+0xeb0] ;  /* 0x000eb00001107983 */ /* 0x000ee80000300800 */
[----:B------:R-:W3:Y:S04]  /*bb250*/  LDL.LU R17, [R1+0xeb4] ;  /* 0x000eb40001117983 */ /* 0x000ee80000300800 */
[----:B------:R-:W3:Y:S04]  /*bb260*/  LDL.LU R18, [R1+0xeb8] ;  /* 0x000eb80001127983 */ /* 0x000ee80000300800 */
[----:B------:R-:W3:Y:S01]  /*bb270*/  LDL.LU R19, [R1+0xebc] ;  /* 0x000ebc0001137983 */ /* 0x000ee20000300800 */
[----:B--2---:R-:W-:-:S02]  /*bb280*/  IMAD.MOV.U32 R24, RZ, RZ, R27 ;  /* 0x000000ffff187224 */ /* 0x004fc400078e001b */
        /* <DEDUP_REMOVED lines=9> */
[----:B--2---:R4:W-:Y:S04]  /*bb320*/  STL.64 [R1+0x6560], R24 ;  /* 0x0065601801007387 */ /* 0x0049e80000100a00 */
[----:B---3--:R-:W-:Y:S04]  /*bb330*/  STL.64 [R1+0x6540], R18 ;  /* 0x0065401201007387 */ /* 0x008fe80000100a00 */
[----:B------:R0:W-:Y:S01]  /*bb340*/  STL.64 [R1+0x6538], R16 ;  /* 0x0065381001007387 */ /* 0x0001e20000100a00 */
[----:B----4-:R-:W-:-:S02]  /*bb350*/  IMAD.MOV.U32 R24, RZ, RZ, R23 ;  /* 0x000000ffff187224 */ /* 0x010fc400078e0017 */
[----:B------:R-:W-:Y:S01]  /*bb360*/  IMAD.MOV.U32 R25, RZ, RZ, R22 ;  /* 0x000000ffff197224 */ /* 0x000fe200078e0016 */
        /* <DEDUP_REMOVED lines=11> */
[----:B------:R-:W2:Y:S04]  /*bb420*/  LDL.LU R4, [R1+0x430] ;  /* 0x0004300001047983 */ /* 0x000ea80000300800 */
[----:B------:R-:W2:Y:S04]  /*bb430*/  LDL.LU R5, [R1+0x434] ;  /* 0x0004340001057983 */ /* 0x000ea80000300800 */
[----:B------:R-:W2:Y:S04]  /*bb440*/  LDL.LU R6, [R1+0x438] ;  /* 0x0004380001067983 */ /* 0x000ea80000300800 */
[----:B------:R-:W2:Y:S01]  /*bb450*/  LDL.LU R7, [R1+0x43c] ;  /* 0x00043c0001077983 */ /* 0x000ea20000300800 */
[----:B0-----:R-:W-:-:S02]  /*bb460*/  IMAD.MOV.U32 R24, RZ, RZ, R21 ;  /* 0x000000ffff187224 */ /* 0x001fc400078e0015 */
[----:B------:R-:W-:-:S05]  /*bb470*/  IMAD.MOV.U32 R25, RZ, RZ, R20 ;  /* 0x000000ffff197224 */ /* 0x000fca00078e0014 */
[----:B------:R-:W-:Y:S04]  /*bb480*/  STL.64 [R1+0x65a0], R24 ;  /* 0x0065a01801007387 */ /* 0x000fe80000100a00 */
        /* <DEDUP_REMOVED lines=19> */
[----:B------:R-:W-:-:S07]  /*bb5c0*/  IMAD.MOV.U32 R21, RZ, RZ, R15 ;  /* 0x000000ffff157224 */ /* 0x000fce00078e000f */
[----:B--2---:R-:W-:Y:S01]  /*bb5d0*/  HMMA.16816.F32.BF16 R4, R8, R20, R4 ;  /* 0x000000140804723c */ /* 0x004fe20000041804 */
[----:B------:R-:W-:Y:S01]  /*bb5e0*/  IMAD.MOV.U32 R24, RZ, RZ, R14 ;  /* 0x000000ffff187224 */ /* 0x000fe200078e000e */
        /* <DEDUP_REMOVED lines=11> */
[----:B------:R-:W-:Y:S04]  /*bb6a0*/  STL.64 [R1+0x3c0], R4 ;  /* 0x0003c00401007387 */ /* 0x000fe80000100a00 */
[----:B------:R-:W-:Y:S04]  /*bb6b0*/  STL.64 [R1+0x3c8], R6 ;  /* 0x0003c80601007387 */ /* 0x000fe80000100a00 */
[----:B------:R-:W0:Y:S01]  /*bb6c0*/  LDSM.16.MT88.4 R4, [R29+UR5+0x18380] ;  /* 0x018380051d04783b */ /* 0x000e220008004200 */
[----:B------:R-:W-:-:S03]  /*bb6d0*/  IMAD.MOV.U32 R25, RZ, RZ, R3 ;  /* 0x000000ffff197224 */ /* 0x000fc600078e0003 */
[----:B------:R-:W4:Y:S04]  /*bb6e0*/  LDL.LU R21, [R1+0x424] ;  /* 0x0004240001157983 */ /* 0x000f280000300800 */
[----:B------:R-:W4:Y:S04]  /*bb6f0*/  LDL.LU R22, [R1+0x428] ;  /* 0x0004280001167983 */ /* 0x000f280000300800 */
[----:B------:R-:W4:Y:S04]  /*bb700*/  LDL.LU R23, [R1+0x42c] ;  /* 0x00042c0001177983 */ /* 0x000f280000300800 */
[----:B0-----:R-:W-:Y:S04]  /*bb710*/  STL.64 [R1+0x63f8], R6 ;  /* 0x0063f80601007387 */ /* 0x001fe80000100a00 */
        /* <DEDUP_REMOVED lines=14> */
[----:B------:R-:W-:-:S02]  /*bb800*/  IMAD.MOV.U32 R4, RZ, RZ, R2 ;  /* 0x000000ffff047224 */ /* 0x000fc400078e0002 */
[----:B------:R-:W-:-:S07]  /*bb810*/  IMAD.MOV.U32 R5, RZ, RZ, R0 ;  /* 0x000000ffff057224 */ /* 0x000fce00078e0000 */
[----:B--2---:R-:W-:Y:S01]  /*bb820*/  HMMA.16816.F32.BF16 R4, R8, R4, R24 ;  /* 0x000000040804723c */ /* 0x004fe20000041818 */
        /* <DEDUP_REMOVED lines=42> */
[----:B------:R0:W-:Y:S04]  /*bbad0*/  STL.64 [R1+0xb40], R16 ;  /* 0x000b401001007387 */ /* 0x0001e80000100a00 */
[----:B------:R-:W-:Y:S04]  /*bbae0*/  STL.64 [R1+0xb48], R18 ;  /* 0x000b481201007387 */ /* 0x000fe80000100a00 */
[----:B0-----:R-:W3:Y:S04]  /*bbaf0*/  LDL.LU.64 R16, [R1+0x6510] ;  /* 0x0065100001107983 */ /* 0x001ee80000300a00 */
[----:B------:R-:W-:Y:S04]  /*bbb00*/  STL [R1+0x6424], R24 ;  /* 0x0064241801007387 */ /* 0x000fe80000100800 */
[----:B------:R0:W-:Y:S04]  /*bbb10*/  STL [R1+0x6420], R25 ;  /* 0x0064201901007387 */ /* 0x0001e80000100800 */
[----:B0-----:R-:W2:Y:S01]  /*bbb20*/  LDL.64 R24, [R1+0xc0] ;  /* 0x0000c00001187983 */ /* 0x001ea20000100a00 */
[----:B---3--:R-:W-:-:S15]  /*bbb30*/  HMMA.16816.F32.BF16 R12, R8, R16, R12 ;  /* 0x00000010080c723c */ /* 0x008fde000004180c */
[----:B------:R-:W-:-:S04]  /*bbb40*/  NOP ;  /* 0x0000000000007918 */ /* 0x000fc80000000000 */
[----:B------:R0:W-:Y:S04]  /*bbb50*/  STL.64 [R1+0xb30], R12 ;  /* 0x000b300c01007387 */ /* 0x0001e80000100a00 */
[----:B------:R-:W-:Y:S04]  /*bbb60*/  STL.64 [R1+0xb38], R14 ;  /* 0x000b380e01007387 */ /* 0x000fe80000100a00 */
[----:B0-----:R-:W4:Y:S04]  /*bbb70*/  LDL.LU.64 R12, [R1+0x6508] ;  /* 0x00650800010c7983 */ /* 0x001f280000300a00 */
[----:B------:R0:W-:Y:S04]  /*bbb80*/  STL.64 [R1+0x6498], R16 ;  /* 0x0064981001007387 */ /* 0x0001e80000100a00 */
[----:B0-----:R-:W3:Y:S04]  /*bbb90*/  LDL.64 R16, [R1+0x80] ;  /* 0x0000800001107983 */ /* 0x001ee80000100a00 */
[----:B---3--:R0:W-:Y:S04]  /*bbba0*/  STL.64 [R1+0x64c8], R16 ;  /* 0x0064c81001007387 */ /* 0x0081e80000100a00 */
[----:B0-----:R-:W3:Y:S01]  /*bbbb0*/  LDL.64 R16, [R1+0xa0] ;  /* 0x0000a00001107983 */ /* 0x001ee20000100a00 */
[----:B----4-:R-:W-:Y:S03]  /*bbbc0*/  HMMA.16816.F32.BF16 R8, R8, R12, R20 ;  /* 0x0000000c0808723c */ /* 0x010fe60000041814 */
[----:B---3--:R0:W-:Y:S04]  /*bbbd0*/  STL.64 [R1+0x64e0], R16 ;  /* 0x0064e01001007387 */ /* 0x0081e80000100a00 */
[----:B0-----:R-:W3:Y:S04]  /*bbbe0*/  LDL.64 R16, [R1+0xb0] ;  /* 0x0000b00001107983 */ /* 0x001ee80000100a00 */
[----:B------:R-:W2:Y:S04]  /*bbbf0*/  LDL.LU.64 R22, [R1+0x6500] ;  /* 0x0065000001167983 */ /* 0x000ea80000300a00 */
[----:B------:R-:W2:Y:S04]  /*bbc00*/  LDL.LU.64 R20, [R1+0x64f8] ;  /* 0x0064f80001147983 */ /* 0x000ea80000300a00 */
[----:B------:R0:W-:Y:S04]  /*bbc10*/  STL.64 [R1+0x3b0], R8 ;  /* 0x0003b00801007387 */ /* 0x0001e80000100a00 */
[----:B------:R1:W-:Y:S04]  /*bbc20*/  STL.64 [R1+0x3b8], R10 ;  /* 0x0003b80a01007387 */ /* 0x0003e80000100a00 */
[----:B0-----:R-:W4:Y:S04]  /*bbc30*/  LDL.LU R8, [R1+0x340] ;  /* 0x0003400001087983 */ /* 0x001f280000300800 */
[----:B------:R-:W4:Y:S04]  /*bbc40*/  LDL.LU R9, [R1+0x344] ;  /* 0x0003440001097983 */ /* 0x000f280000300800 */
[----:B-1----:R-:W3:Y:S04]  /*bbc50*/  LDL.LU R10, [R1+0x348] ;  /* 0x00034800010a7983 */ /* 0x002ee80000300800 */
        /* <DEDUP_REMOVED lines=8> */
[----:B------:R0:W-:Y:S04]  /*bbce0*/  STL.64 [R1+0x64b0], R12 ;  /* 0x0064b00c01007387 */ /* 0x0001e80000100a00 */
[----:B0-----:R-:W3:Y:S04]  /*bbcf0*/  LDL.64 R12, [R1+0x90] ;  /* 0x00009000010c7983 */ /* 0x001ee80000100a00 */
        /* <DEDUP_REMOVED lines=21> */
[----:B------:R0:W-:Y:S04]  /*bbe50*/  STL.64 [R1+0x6428], R4 ;  /* 0x0064280401007387 */ /* 0x0001e80000100a00 */
[----:B0-----:R-:W4:Y:S04]  /*bbe60*/  LDL.LU R4, [R1+0x350] ;  /* 0x0003500001047983 */ /* 0x001f280000300800 */
[----:B------:R-:W4:Y:S04]  /*bbe70*/  LDL.LU R5, [R1+0x354] ;  /* 0x0003540001057983 */ /* 0x000f280000300800 */
[----:B------:R-:W4:Y:S04]  /*bbe80*/  LDL.LU R6, [R1+0x358] ;  /* 0x0003580001067983 */ /* 0x000f280000300800 */
[----:B------:R-:W4:Y:S01]  /*bbe90*/  LDL.LU R7, [R1+0x35c] ;  /* 0x00035c0001077983 */ /* 0x000f220000300800 */
[----:B------:R-:W-:-:S02]  /*bbea0*/  IMAD.MOV.U32 R27, RZ, RZ, R25 ;  /* 0x000000ffff1b7224 */ /* 0x000fc400078e0019 */
[----:B---3--:R-:W-:Y:S02]  /*bbeb0*/  IMAD.MOV.U32 R24, RZ, RZ, R12 ;  /* 0x000000ffff187224 */ /* 0x008fe400078e000c */
[----:B------:R-:W-:Y:S01]  /*bbec0*/  IMAD.MOV.U32 R25, RZ, RZ, R13 ;  /* 0x000000ffff197224 */ /* 0x000fe200078e000d */
[----:B------:R-:W-:Y:S01]  /*bbed0*/  STL [R1+0x5d54], R29 ;  /* 0x005d541d01007387 */ /* 0x000fe20000100800 */
[C---:B--2---:R-:W-:Y:S08]  /*bbee0*/  HMMA.16816.F32.BF16 R8, R20.reuse, R16, R8 ;  /* 0x000000101408723c */ /* 0x044ff00000041808 */
[----:B----4-:R-:W-:-:S15]  /*bbef0*/  HMMA.16816.F32.BF16 R4, R20, R12, R4 ;  /* 0x0000000c1404723c */ /* 0x010fde0000041804 */
[----:B------:R-:W-:-:S04]  /*bbf00*/  NOP ;  /* 0x0000000000007918 */ /* 0x000fc80000000000 */
[----:B------:R0:W-:Y:S04]  /*bbf10*/  STL.64 [R1+0x360], R4 ;  /* 0x0003600401007387 */ /* 0x0001e80000100a00 */
[----:B------:R1:W-:Y:S04]  /*bbf20*/  STL.64 [R1+0x368], R6 ;  /* 0x0003680601007387 */ /* 0x0003e80000100a00 */
[----:B------:R-:W-:Y:S04]  /*bbf30*/  STL [R1+0x6480], R27 ;  /* 0x0064801b01007387 */ /* 0x000fe80000100800 */
[----:B------:R-:W-:Y:S04]  /*bbf40*/  STL.64 [R1+0x6478], R24 ;  /* 0x0064781801007387 */ /* 0x000fe80000100a00 */
[----:B0-----:R-:W2:Y:S04]  /*bbf50*/  LDL.LU R4, [R1+0xda0] ;  /* 0x000da00001047983 */ /* 0x001ea80000300800 */
[----:B------:R0:W-:Y:S04]  /*bbf60*/  STL.64 [R1+0x350], R8 ;  /* 0x0003500801007387 */ /* 0x0001e80000100a00 */
[----:B------:R-:W-:Y:S04]  /*bbf70*/  STL.64 [R1+0x358], R10 ;  /* 0x0003580a01007387 */ /* 0x000fe80000100a00 */
[----:B------:R-:W2:Y:S04]  /*bbf80*/  LDL.LU R5, [R1+0xda4] ;  /* 0x000da40001057983 */ /* 0x000ea80000300800 */
[----:B-1----:R-:W3:Y:S04]  /*bbf90*/  LDL.LU R6, [R1+0xda8] ;  /* 0x000da80001067983 */ /* 0x002ee80000300800 */
[----:B------:R-:W3:Y:S04]  /*bbfa0*/  LDL.LU R7, [R1+0xdac] ;  /* 0x000dac0001077983 */ /* 0x000ee80000300800 */
[----:B0-----:R-:W4:Y:S01]  /*bbfb0*/  LDL.64 R8, [R1+0x70] ;  /* 0x0000700001087983 */ /* 0x001f220000100a00 */
[----:B------:R-:W-:Y:S01]  /*bbfc0*/  LOP3.LUT R28, R29, 0x40, RZ, 0x3c, !PT ;  /* 0x000000401d1c7812 */ /* 0x000fe200078e3cff */
[----:B------:R-:W-:-:S02]  /*bbfd0*/  IMAD.MOV.U32 R29, RZ, RZ, R17 ;  /* 0x000000ffff1d7224 */ /* 0x000fc400078e0011 */
        /* <DEDUP_REMOVED lines=27> */
[----:B------:R-:W-:Y:S04]  /*bc190*/  STL.64 [R1+0x6490], R26 ;  /* 0x0064901a01007387 */ /* 0x000fe80000100a00 */
[----:B------:R0:W-:Y:S04]  /*bc1a0*/  STL.64 [R1+0x6488], R24 ;  /* 0x0064881801007387 */ /* 0x0001e80000100a00 */
[----:B0-----:R-:W2:Y:S04]  /*bc1b0*/  LDL.64 R24, [R1+0x50] ;  /* 0x0000500001187983 */ /* 0x001ea80000100a00 */
[----:B---3--:R-:W-:Y:S04]  /*bc1c0*/  STL.64 [R1+0x6450], R6 ;  /* 0x0064500601007387 */ /* 0x008fe80000100a00 */
[----:B------:R0:W-:Y:S04]  /*bc1d0*/  STL.64 [R1+0x6448], R4 ;  /* 0x0064480401007387 */ /* 0x0001e80000100a00 */
[----:B0-----:R-:W3:Y:S04]  /*bc1e0*/  LDL.LU R4, [R1+0xdc0] ;  /* 0x000dc00001047983 */ /* 0x001ee80000300800 */
[----:B------:R-:W3:Y:S04]  /*bc1f0*/  LDL.LU R5, [R1+0xdc4] ;  /* 0x000dc40001057983 */ /* 0x000ee80000300800 */
[----:B------:R-:W2:Y:S04]  /*bc200*/  LDL.LU R6, [R1+0xdc8] ;  /* 0x000dc80001067983 */ /* 0x000ea80000300800 */
[----:B------:R-:W2:Y:S01]  /*bc210*/  LDL.LU R7, [R1+0xdcc] ;  /* 0x000dcc0001077983 */ /* 0x000ea20000300800 */
[----:B----4-:R-:W-:-:S02]  /*bc220*/  IMAD.MOV.U32 R2, RZ, RZ, R8 ;  /* 0x000000ffff027224 */ /* 0x010fc400078e0008 */
[----:B------:R-:W-:Y:S01]  /*bc230*/  IMAD.MOV.U32 R0, RZ, RZ, R9 ;  /* 0x000000ffff007224 */ /* 0x000fe200078e0009 */
[----:B--2---:R-:W-:Y:S04]  /*bc240*/  STL.64 [R1+0x6460], R6 ;  /* 0x0064600601007387 */ /* 0x004fe80000100a00 */
[----:B---3--:R0:W-:Y:S04]  /*bc250*/  STL.64 [R1+0x6458], R4 ;  /* 0x0064580401007387 */ /* 0x0081e80000100a00 */
[----:B0-----:R-:W2:Y:S01]  /*bc260*/  LDL.64 R4, [R1+0x30] ;  /* 0x0000300001047983 */ /* 0x001ea20000100a00 */
[----:B------:R-:W-:Y:S03]  /*bc270*/  HMMA.16816.F32.BF16 R12, R20, R8, R12 ;  /* 0x00000008140c723c */ /* 0x000fe6000004180c */
[----:B------:R-:W0:Y:S04]  /*bc280*/  LDSM.16.MT88.4 R8, [R28+UR5+0x18000] ;  /* 0x018000051c08783b */ /* 0x000e280008004200 */
[----:B--2---:R1:W-:Y:S04]  /*bc290*/  STL.64 [R1+0x6470], R4 ;  /* 0x0064700401007387 */ /* 0x0043e80000100a00 */
[----:B-1----:R-:W2:Y:S08]  /*bc2a0*/  LDL.64 R4, [R1+0x40] ;  /* 0x0000400001047983 */ /* 0x002eb00000100a00 */
[----:B------:R-:W-:Y:S04]  /*bc2b0*/  STL.64 [R1+0x340], R12 ;  /* 0x0003400c01007387 */ /* 0x000fe80000100a00 */
[----:B------:R1:W-:Y:S04]  /*bc2c0*/  STL.64 [R1+0x348], R14 ;  /* 0x0003480e01007387 */ /* 0x0003e80000100a00 */
[----:B-1----:R-:W3:Y:S04]  /*bc2d0*/  LDL.LU.64 R14, [R1+0x64c0] ;  /* 0x0064c000010e7983 */ /* 0x002ee80000300a00 */
[----:B------:R-:W3:Y:S04]  /*bc2e0*/  LDL.LU.64 R12, [R1+0x64b8] ;  /* 0x0064b800010c7983 */ /* 0x000ee80000300a00 */
[----:B0-----:R-:W-:Y:S04]  /*bc2f0*/  STL.64 [R1+0x62e0], R10 ;  /* 0x0062e00a01007387 */ /* 0x001fe80000100a00 */
[----:B------:R0:W-:Y:S04]  /*bc300*/  STL.64 [R1+0x62d8], R8 ;  /* 0x0062d80801007387 */ /* 0x0001e80000100a00 */
[----:B0-----:R-:W4:Y:S01]  /*bc310*/  LDL R8, [R1+0x20] ;  /* 0x0000200001087983 */ /* 0x001f220000100800 */
[----:B------:R-:W-:-:S02]  /*bc320*/  IMAD.MOV.U32 R9, RZ, RZ, R3 ;  /* 0x000000ffff097224 */ /* 0x000fc400078e0003 */
[----:B------:R-:W-:Y:S01]  /*bc330*/  IMAD.MOV.U32 R3, RZ, RZ, R17 ;  /* 0x000000ffff037224 */ /* 0x000fe200078e0011 */
[----:B---3--:R-:W-:Y:S02]  /*bc340*/  HMMA.16816.F32.BF16 R12, R20, R16, R12 ;  /* 0x00000010140c723c */ /* 0x008fe4000004180c */
[----:B----4-:R0:W-:Y:S04]  /*bc350*/  STL.64 [R1+0x6468], R8 ;  /* 0x0064680801007387 */ /* 0x0101e80000100a00 */
[----:B0-----:R-:W3:Y:S04]  /*bc360*/  LDL.LU R8, [R1+0xdd0] ;  /* 0x000dd00001087983 */ /* 0x001ee80000300800 */
[----:B------:R-:W3:Y:S04]  /*bc370*/  LDL.LU R9, [R1+0xdd4] ;  /* 0x000dd40001097983 */ /* 0x000ee80000300800 */
[----:B------:R-:W3:Y:S04]  /*bc380*/  LDL.LU R10, [R1+0xdd8] ;  /* 0x000dd800010a7983 */ /* 0x000ee80000300800 */
[----:B------:R-:W3:Y:S04]  /*bc390*/  LDL.LU R11, [R1+0xddc] ;  /* 0x000ddc00010b7983 */ /* 0x000ee80000300800 */
[----:B------:R0:W-:Y:S04]  /*bc3a0*/  STL.64 [R1+0xa30], R12 ;  /* 0x000a300c01007387 */ /* 0x0001e80000100a00 */
[----:B------:R1:W-:Y:S04]  /*bc3b0*/  STL.64 [R1+0xa38], R14 ;  /* 0x000a380e01007387 */ /* 0x0003e80000100a00 */
[----:B0-----:R-:W4:Y:S01]  /*bc3c0*/  LDL.LU.64 R12, [R1+0x64b0] ;  /* 0x0064b000010c7983 */ /* 0x001f220000300a00 */
[----:B-1----:R-:W-:-:S03]  /*bc3d0*/  IMAD.MOV.U32 R14, RZ, RZ, R16 ;  /* 0x000000ffff0e7224 */ /* 0x002fc600078e0010 */
[----:B------:R-:W2:Y:S04]  /*bc3e0*/  LDL.LU.64 R18, [R1+0x64a8] ;  /* 0x0064a80001127983 */ /* 0x000ea80000300a00 */
[----:B------:R-:W2:Y:S01]  /*bc3f0*/  LDL.LU.64 R16, [R1+0x64a0] ;  /* 0x0064a00001107983 */ /* 0x000ea20000300a00 */
[----:B------:R-:W-:Y:S01]  /*bc400*/  IMAD.MOV.U32 R15, RZ, RZ, R25 ;  /* 0x000000ffff0f7224 */ /* 0x000fe200078e0019 */
[----:B--2---:R-:W-:-:S15]  /*bc410*/  HMMA.16816.F32.BF16 R16, R20, R24, R16 ;  /* 0x000000181410723c */ /* 0x004fde0000041810 */
[----:B------:R-:W-:-:S04]  /*bc420*/  NOP ;  /* 0x0000000000007918 */ /* 0x000fc80000000000 */
[----:B------:R0:W-:Y:S04]  /*bc430*/  STL.64 [R1+0xa20], R16 ;  /* 0x000a201001007387 */ /* 0x0001e80000100a00 */
[----:B------:R1:W-:Y:S04]  /*bc440*/  STL.64 [R1+0xa28], R18 ;  /* 0x000a281201007387 */ /* 0x0003e80000100a00 */
[----:B0-----:R-:W2:Y:S01]  /*bc450*/  LDL.LU.64 R16, [R1+0x6498] ;  /* 0x0064980001107983 */ /* 0x001ea20000300a00 */
[----:B-1----:R-:W-:-:S03]  /*bc460*/  IMAD.MOV.U32 R18, RZ, RZ, R24 ;  /* 0x000000ffff127224 */ /* 0x002fc600078e0018 */
[----:B------:R-:W2:Y:S04]  /*bc470*/  LDL.LU.64 R26, [R1+0x6490] ;  /* 0x00649000011a7983 */ /* 0x000ea80000300a00 */
[----:B------:R-:W2:Y:S04]  /*bc480*/  LDL.LU.64 R24, [R1+0x6488] ;  /* 0x0064880001187983 */ /* 0x000ea80000300a00 */
[----:B------:R-:W-:Y:S04]  /*bc490*/  STL.64 [R1+0x6408], R14 ;  /* 0x0064080e01007387 */ /* 0x000fe80000100a00 */
[----:B----4-:R0:W-:Y:S01]  /*bc4a0*/  STL.64 [R1+0x6400], R12 ;  /* 0x0064000c01007387 */ /* 0x0101e20000100a00 */
[----:B------:R-:W-:-:S03]  /*bc4b0*/  IMAD.MOV.U32 R19, RZ, RZ, R5 ;  /* 0x000000ffff137224 */ /* 0x000fc600078e0005 */
[----:B0-----:R-:W4:Y:S01]  /*bc4c0*/  LDL.64 R12, [R1] ;  /* 0x00000000010c7983 */ /* 0x001f220000100a00 */
[----:B--2---:R-:W-:-:S15]  /*bc4d0*/  HMMA.16816.F32.BF16 R24, R20, R4, R24 ;  /* 0x000000041418723c */ /* 0x004fde0000041818 */
[----:B------:R-:W-:-:S04]  /*bc4e0*/  NOP ;  /* 0x0000000000007918 */ /* 0x000fc80000000000 */
[----:B------:R-:W-:Y:S04]  /*bc4f0*/  STL.64 [R1+0xa10], R24 ;  /* 0x000a101801007387 */ /* 0x000fe80000100a00 */
[----:B------:R0:W-:Y:S04]  /*bc500*/  STL.64 [R1+0xa18], R26 ;  /* 0x000a181a01007387 */ /* 0x0001e80000100a00 */
[----:B0-----:R-:W2:Y:S04]  /*bc510*/  LDL.LU R27, [R1+0x6480] ;  /* 0x00648000011b7983 */ /* 0x001ea80000300800 */
[----:B------:R-:W2:Y:S01]  /*bc520*/  LDL.LU.64 R24, [R1+0x6478] ;  /* 0x0064780001187983 */ /* 0x000ea20000300a00 */
[----:B------:R-:W-:-:S03]  /*bc530*/  IMAD.MOV.U32 R26, RZ, RZ, R4 ;  /* 0x000000ffff1a7224 */ /* 0x000fc600078e0004 */
[----:B------:R-:W3:Y:S04]  /*bc540*/  LDL.LU.64 R4, [R1+0x6470] ;  /* 0x0064700001047983 */ /* 0x000ee80000300a00 */
[----:B------:R-:W-:Y:S04]  /*bc550*/  STL.64 [R1+0x6418], R18 ;  /* 0x0064181201007387 */ /* 0x000fe80000100a00 */
[----:B------:R0:W-:Y:S04]  /*bc560*/  STL.64 [R1+0x6410], R16 ;  /* 0x0064101001007387 */ /* 0x0001e80000100a00 */
[----:B0-----:R-:W2:Y:S04]  /*bc570*/  LDL R16, [R1+0x10] ;  /* 0x0000100001107983 */ /* 0x001ea80000100800 */
[----:B------:R-:W2:Y:S01]  /*bc580*/  LDL R17, [R1+0x14] ;  /* 0x0000140001117983 */ /* 0x000ea20000100800 */
[----:B---3--:R-:W-:-:S15]  /*bc590*/  HMMA.16816.F32.BF16 R8, R20, R4, R8 ;  /* 0x000000041408723c */ /* 0x008fde0000041808 */
[----:B------:R-:W-:-:S04]  /*bc5a0*/  NOP ;  /* 0x0000000000007918 */ /* 0x000fc80000000000 */
[----:B------:R0:W-:Y:S04]  /*bc5b0*/  STL.64 [R1+0xa00], R8 ;  /* 0x000a000801007387 */ /* 0x0001e80000100a00 */
[----:B------:R1:W-:Y:S04]  /*bc5c0*/  STL.64 [R1+0xa08], R10 ;  /* 0x000a080a01007387 */ /* 0x0003e80000100a00 */
[----:B0-----:R-:W3:Y:S01]  /*bc5d0*/  LDL.LU.64 R8, [R1+0x6468] ;  /* 0x0064680001087983 */ /* 0x001ee20000300a00 */
        /* <DEDUP_REMOVED lines=8> */
[----:B0-----:R-:W2:Y:S04]  /*bc660*/  LDL.LU.64 R6, [R1+0x6450] ;  /* 0x0064500001067983 */ /* 0x001ea80000300a00 */
[----:B------:R-:W2:Y:S04]  /*bc670*/  LDL.LU.64 R4, [R1+0x6448] ;  /* 0x0064480001047983 */ /* 0x000ea80000300a00 */
[----:B------:R4:W-:Y:S01]  /*bc680*/  STL.64 [R1+0x6328], R8 ;  /* 0x0063280801007387 */ /* 0x0009e20000100a00 */
[----:B--2---:R-:W-:Y:S03]  /*bc690*/  HMMA.16816.F32.BF16 R16, R20, R16, R4 ;  /* 0x000000101410723c */ /* 0x004fe60000041804 */
[----:B------:R-:W2:Y:S04]  /*bc6a0*/  LDL.LU.64 R6, [R1+0x6440] ;  /* 0x0064400001067983 */ /* 0x000ea80000300a00 */
[----:B------:R-:W2:Y:S01]  /*bc6b0*/  LDL.LU.64 R4, [R1+0x6438] ;  /* 0x0064380001047983 */ /* 0x000ea20000300a00 */
[----:B----4-:R-:W-:-:S02]  /*bc6c0*/  IMAD.MOV.U32 R9, RZ, RZ, R12 ;  /* 0x000000ffff097224 */ /* 0x010fc400078e000c */
[----:B------:R-:W-:-:S09]  /*bc6d0*/  IMAD.MOV.U32 R8, RZ, RZ, R13 ;  /* 0x000000ffff087224 */ /* 0x000fd200078e000d */
[----:B------:R0:W-:Y:S04]  /*bc6e0*/  STL.64 [R1+0x9e0], R16 ;  /* 0x0009e01001007387 */ /* 0x0001e80000100a00 */
[----:B------:R1:W-:Y:S04]  /*bc6f0*/  STL.64 [R1+0x9e8], R18 ;  /* 0x0009e81201007387 */ /* 0x0003e80000100a00 */
        /* <DEDUP_REMOVED lines=20> */
[----:B------:R-:W3:Y:S04]  /*bc840*/  LDL.LU R24, [R1+0x6424] ;  /* 0x0064240001187983 */ /* 0x000ee80000300800 */
[----:B------:R-:W3:Y:S04]  /*bc850*/  LDL.LU R25, [R1+0x6420] ;  /* 0x0064200001197983 */ /* 0x000ee80000300800 */
        /* <DEDUP_REMOVED lines=9> */
[----:B------:R-:W-:Y:S02]  /*bc8f0*/  IMAD.MOV.U32 R9, RZ, RZ, R4 ;  /* 0x000000ffff097224 */ /* 0x000fe400078e0004 */
[----:B------:R-:W4:Y:S04]  /*bc900*/  LDL.LU R4, [R1+0x320] ;  /* 0x0003200001047983 */ /* 0x000f280000300800 */
[----:B------:R-:W4:Y:S04]  /*bc910*/  LDL.LU R5, [R1+0x324] ;  /* 0x0003240001057983 */ /* 0x000f280000300800 */
[----:B------:R-:W4:Y:S04]  /*bc920*/  LDL.LU R6, [R1+0x328] ;  /* 0x0003280001067983 */ /* 0x000f280000300800 */
[----:B------:R-:W4:Y:S04]  /*bc930*/  LDL.LU R7, [R1+0x32c] ;  /* 0x00032c0001077983 */ /* 0x000f280000300800 */
[----:B------:R0:W-:Y:S04]  /*bc940*/  STL.64 [R1+0x63d8], R8 ;  /* 0x0063d80801007387 */ /* 0x0001e80000100a00 */
[----:B0-----:R-:W2:Y:S01]  /*bc950*/  LDL R8, [R1+0xc0] ;  /* 0x0000c00001087983 */ /* 0x001ea20000100800 */
[----:B------:R-:W-:Y:S01]  /*bc960*/  IMAD.MOV.U32 R9, RZ, RZ, R27 ;  /* 0x000000ffff097224 */ /* 0x000fe200078e001b */
[----:B---3--:R-:W-:-:S15]  /*bc970*/  HMMA.16816.F32.BF16 R16, R20, R24, R16 ;  /* 0x000000181410723c */ /* 0x008fde0000041810 */
[----:B------:R-:W-:-:S04]  /*bc980*/  NOP ;  /* 0x0000000000007918 */ /* 0x000fc80000000000 */
[----:B------:R-:W-:Y:S04]  /*bc990*/  STL.64 [R1+0x9c0], R16 ;  /* 0x0009c01001007387 */ /* 0x000fe80000100a00 */
[----:B------:R0:W-:Y:S04]  /*bc9a0*/  STL.64 [R1+0x9c8], R18 ;  /* 0x0009c81201007387 */ /* 0x0001e80000100a00 */
[----:B0-----:R-:W3:Y:S04]  /*bc9b0*/  LDL.LU.64 R18, [R1+0x6418] ;  /* 0x0064180001127983 */ /* 0x001ee80000300a00 */
[----:B------:R-:W2:Y:S04]  /*bc9c0*/  LDL.LU.64 R16, [R1+0x6410] ;  /* 0x0064100001107983 */ /* 0x000ea80000300a00 */
[----:B------:R0:W-:Y:S04]  /*bc9d0*/  STL.64 [R1+0x62f8], R24 ;  /* 0x0062f81801007387 */ /* 0x0001e80000100a00 */
[----:B------:R1:W-:Y:S04]  /*bc9e0*/  STL [R1+0x63a0], R26 ;  /* 0x0063a01a01007387 */ /* 0x0003e80000100800 */
        /* <DEDUP_REMOVED lines=54> */
[----:B------:R-:W2:-:S15]  /*bcd50*/  LDL.LU R26, [R1+0x63a0] ;  /* 0x0063a000011a7983 */ /* 0x000e9e0000300800 */
[----:B------:R-:W-:Y:S02]  /*bcd60*/  NOP ;  /* 0x0000000000007918 */ /* 0x000fe40000000000 */
[----:B------:R-:W-:Y:S04]  /*bcd70*/  STL.64 [R1+0x200], R8 ;  /* 0x0002000801007387 */ /* 0x000fe80000100a00 */
[----:B------:R0:W-:Y:S04]  /*bcd80*/  STL.64 [R1+0x208], R10 ;  /* 0x0002080a01007387 */ /* 0x0001e80000100a00 */
[----:B0-----:R-:W4:Y:S04]  /*bcd90*/  LDL.LU.64 R10, [R1+0x6398] ;  /* 0x00639800010a7983 */ /* 0x001f280000300a00 */
[----:B------:R-:W4:Y:S01]  /*bcda0*/  LDL.LU.64 R8, [R1+0x6390] ;  /* 0x0063900001087983 */ /* 0x000f220000300a00 */
[----:B------:R-:W-:-:S07]  /*bcdb0*/  IMAD.MOV.U32 R21, RZ, RZ, R29 ;  /* 0x000000ffff157224 */ /* 0x000fce00078e001d */
[----:B----4-:R-:W-:Y:S01]  /*bcdc0*/  HMMA.16816.F32.BF16 R20, R4, R20, R8 ;  /* 0x000000140414723c */ /* 0x010fe20000041808 */
[----:B------:R-:W4:Y:S04]  /*bcdd0*/  LDL.LU.64 R10, [R1+0x6388] ;  /* 0x00638800010a7983 */ /* 0x000f280000300a00 */
[----:B------:R-:W2:-:S14]  /*bcde0*/  LDL.LU.64 R8, [R1+0x6380] ;  /* 0x0063800001087983 */ /* 0x000e9c0000300a00 */
[----:B------:R-:W-:Y:S04]  /*bcdf0*/  STL.64 [R1+0x1f0], R20 ;  /* 0x0001f01401007387 */ /* 0x000fe80000100a00 */
[----:B------:R-:W-:Y:S01]  /*bce00*/  STL.64 [R1+0x1f8], R22 ;  /* 0x0001f81601007387 */ /* 0x000fe20000100a00 */
[----:B----4-:R-:W-:Y:S02]  /*bce10*/  IMAD.MOV.U32 R12, RZ, RZ, R11 ;  /* 0x000000ffff0c7224 */ /* 0x010fe400078e000b */
[----:B------:R-:W-:Y:S02]  /*bce20*/  IMAD.MOV.U32 R13, RZ, RZ, R10 ;  /* 0x000000ffff0d7224 */ /* 0x000fe400078e000a */
[----:B--2---:R-:W-:Y:S02]  /*bce30*/  IMAD.MOV.U32 R25, RZ, RZ, R8 ;  /* 0x000000ffff197224 */ /* 0x004fe400078e0008 */
[----:B------:R-:W-:Y:S01]  /*bce40*/  IMAD.MOV.U32 R24, RZ, RZ, R9 ;  /* 0x000000ffff187224 */ /* 0x000fe200078e0009 */
[----:B------:R0:W-:Y:S04]  /*bce50*/  STL.64 [R1+0x6330], R12 ;  /* 0x0063300c01007387 */ /* 0x0001e80000100a00 */
[----:B------:R-:W2:Y:S04]  /*bce60*/  LDL.LU R8, [R1+0x970] ;  /* 0x0009700001087983 */ /* 0x000ea80000300800 */
[----:B------:R-:W2:Y:S04]  /*bce70*/  LDL.LU R9, [R1+0x974] ;  /* 0x0009740001097983 */ /* 0x000ea80000300800 */
[----:B------:R-:W4:Y:S04]  /*bce80*/  LDL.LU R10, [R1+0x978] ;  /* 0x00097800010a7983 */ /* 0x000f280000300800 */
[----:B------:R-:W4:Y:S01]  /*bce90*/  LDL.LU R11, [R1+0x97c] ;  /* 0x00097c00010b7983 */ /* 0x000f220000300800 */
[----:B0-----:R-:W-:-:S02]  /*bcea0*/  IMAD.MOV.U32 R12, RZ, RZ, R26 ;  /* 0x000000ffff0c7224 */ /* 0x001fc400078e001a */
[----:B---3--:R-:W-:Y:S01]  /*bceb0*/  IMAD.MOV.U32 R13, RZ, RZ, R19 ;  /* 0x000000ffff0d7224 */ /* 0x008fe200078e0013 */
[----:B----4-:R-:W-:Y:S04]  /*bcec0*/  STL.64 [R1+0x6340], R10 ;  /* 0x0063400a01007387 */ /* 0x010fe80000100a00 */
        /* <DEDUP_REMOVED lines=11> */
[----:B------:R0:W-:Y:S04]  /*bcf80*/  STL.64 [R1+0x6378], R12 ;  /* 0x0063780c01007387 */ /* 0x0001e80000100a00 */
[----:B0-----:R-:W4:Y:S04]  /*bcf90*/  LDL.LU R12, [R1+0x2b0] ;  /* 0x0002b000010c7983 */ /* 0x001f280000300800 */
        /* <DEDUP_REMOVED lines=18> */
[----:B------:R-:W2:Y:S04]  /*bd0c0*/  LDL.LU R18, [R1+0x938] ;  /* 0x0009380001127983 */ /* 0x000ea80000300800 */
[----:B------:R-:W2:Y:S04]  /*bd0d0*/  LDL.LU R19, [R1+0x93c] ;  /* 0x00093c0001137983 */ /* 0x000ea80000300800 */
[----:B0-----:R-:W3:Y:S04]  /*bd0e0*/  LDL.64 R24, [R1+0x10] ;  /* 0x0000100001187983 */ /* 0x001ee80000100a00 */
[----:B--2---:R-:W-:Y:S04]  /*bd0f0*/  STL.64 [R1+0x6308], R18 ;  /* 0x0063081201007387 */ /* 0x004fe80000100a00 */
[----:B---3--:R0:W-:Y:S04]  /*bd100*/  STL.64 [R1+0x6300], R16 ;  /* 0x0063001001007387 */ /* 0x0081e80000100a00 */
[----:B0-----:R-:W2:Y:S04]  /*bd110*/  LDL.LU R16, [R1+0x940] ;  /* 0x0009400001107983 */ /* 0x001ea80000300800 */
[----:B------:R-:W2:Y:S04]  /*bd120*/  LDL.LU R17, [R1+0x944] ;  /* 0x0009440001117983 */ /* 0x000ea80000300800 */
[----:B------:R-:W3:Y:S04]  /*bd130*/  LDL.LU R18, [R1+0x948] ;  /* 0x0009480001127983 */ /* 0x000ee80000300800 */
[----:B------:R-:W3:Y:S01]  /*bd140*/  LDL.LU R19, [R1+0x94c] ;  /* 0x00094c0001137983 */ /* 0x000ee20000300800 */
[----:B------:R-:W-:-:S02]  /*bd150*/  IMAD.MOV.U32 R20, RZ, RZ, R2 ;  /* 0x000000ffff147224 */ /* 0x000fc400078e0002 */
[----:B------:R-:W-:-:S07]  /*bd160*/  IMAD.MOV.U32 R21, RZ, RZ, R0 ;  /* 0x000000ffff157224 */ /* 0x000fce00078e0000 */
[C---:B----4-:R-:W-:Y:S01]  /*bd170*/  HMMA.16816.F32.BF16 R20, R4.reuse, R20, R12 ;  /* 0x000000140414723c */ /* 0x050fe2000004180c */
        /* <DEDUP_REMOVED lines=10> */
[----:B0-----:R0:W-:Y:S04]  /*bd220*/  STL [R1+0x61b4], R20 ;  /* 0x0061b41401007387 */ /* 0x0011e80000100800 */
[----:B------:R1:W-:Y:S04]  /*bd230*/  STL [R1+0x61b0], R21 ;  /* 0x0061b01501007387 */ /* 0x0003e80000100800 */
[----:B------:R4:W-:Y:S04]  /*bd240*/  STL [R1+0x61ac], R22 ;  /* 0x0061ac1601007387 */ /* 0x0009e80000100800 */
[----:B------:R4:W-:Y:S04]  /*bd250*/  STL [R1+0x61a8], R23 ;  /* 0x0061a81701007387 */ /* 0x0009e80000100800 */
[----:B0-----:R-:W2:Y:S04]  /*bd260*/  LDL.LU R20, [R1+0x960] ;  /* 0x0009600001147983 */ /* 0x001ea80000300800 */
[----:B-1----:R-:W2:Y:S04]  /*bd270*/  LDL.LU R21, [R1+0x964] ;  /* 0x0009640001157983 */ /* 0x002ea80000300800 */
[----:B----4-:R-:W2:Y:S04]  /*bd280*/  LDL.LU R22, [R1+0x968] ;  /* 0x0009680001167983 */ /* 0x010ea80000300800 */
        /* <DEDUP_REMOVED lines=20> */
[----:B------:R-:W2:-:S15]  /*bd3d0*/  LDL.LU.64 R8, [R1+0x6328] ;  /* 0x0063280001087983 */ /* 0x000e9e0000300a00 */
[----:B------:R-:W-:Y:S02]  /*bd3e0*/  NOP ;  /* 0x0000000000007918 */ /* 0x000fe40000000000 */
[----:B------:R0:W-:Y:S04]  /*bd3f0*/  STL.64 [R1+0x970], R12 ;  /* 0x0009700c01007387 */ /* 0x0001e80000100a00 */
[----:B------:R1:W-:Y:S04]  /*bd400*/  STL.64 [R1+0x978], R14 ;  /* 0x0009780e01007387 */ /* 0x0003e80000100a00 */
[----:B0-----:R-:W3:Y:S04]  /*bd410*/  LDL.LU R12, [R1+0x920] ;  /* 0x00092000010c7983 */ /* 0x001ee80000300800 */
[----:B------:R-:W3:Y:S04]  /*bd420*/  LDL.LU R13, [R1+0x924] ;  /* 0x00092400010d7983 */ /* 0x000ee80000300800 */
[----:B-1----:R-:W3:Y:S04]  /*bd430*/  LDL.LU R14, [R1+0x928] ;  /* 0x00092800010e7983 */ /* 0x002ee80000300800 */
[----:B------:R-:W3:Y:S01]  /*bd440*/  LDL.LU R15, [R1+0x92c] ;  /* 0x00092c00010f7983 */ /* 0x000ee20000300800 */
[----:B--2---:R-:W-:Y:S03]  /*bd450*/  HMMA.16816.F32.BF16 R8, R4, R8, R20 ;  /* 0x000000080408723c */ /* 0x004fe60000041814 */
[----:B------:R-:W2:-:S15]  /*bd460*/  LDL.LU R20, [R1+0x880] ;  /* 0x0008800001147983 */ /* 0x000e9e0000300800 */
[----:B------:R-:W-:Y:S01]  /*bd470*/  NOP ;  /* 0x0000000000007918 */ /* 0x000fe20000000000 */
[----:B------:R0:W-:Y:S04]  /*bd480*/  STL.64 [R1+0x960], R8 ;  /* 0x0009600801007387 */ /* 0x0001e80000100a00 */
[----:B------:R1:W-:Y:S04]  /*bd490*/  STL.64 [R1+0x968], R10 ;  /* 0x0009680a01007387 */ /* 0x0003e80000100a00 */
[----:B------:R-:W2:Y:S04]  /*bd4a0*/  LDL.LU R21, [R1+0x884] ;  /* 0x0008840001157983 */ /* 0x000ea80000300800 */
[----:B------:R-:W4:Y:S04]  /*bd4b0*/  LDL.LU R22, [R1+0x888] ;  /* 0x0008880001167983 */ /* 0x000f280000300800 */
[----:B------:R-:W4:Y:S01]  /*bd4c0*/  LDL.LU R23, [R1+0x88c] ;  /* 0x00088c0001177983 */ /* 0x000f220000300800 */
[----:B------:R-:W-:Y:S03]  /*bd4d0*/  HMMA.16816.F32.BF16 R16, R4, R24, R16 ;  /* 0x000000180410723c */ /* 0x000fe60000041810 */
[----:B0-----:R-:W2:Y:S04]  /*bd4e0*/  LDL.LU R8, [R1+0x2a0] ;  /* 0x0002a00001087983 */ /* 0x001ea80000300800 */
[----:B------:R-:W3:Y:S04]  /*bd4f0*/  LDL.LU R9, [R1+0x2a4] ;  /* 0x0002a40001097983 */ /* 0x000ee80000300800 */
[----:B-1----:R-:W3:Y:S04]  /*bd500*/  LDL.LU R10, [R1+0x2a8] ;  /* 0x0002a800010a7983 */ /* 0x002ee80000300800 */
[----:B------:R-:W3:Y:S01]  /*bd510*/  LDL.LU R11, [R1+0x2ac] ;  /* 0x0002ac00010b7983 */ /* 0x000ee20000300800 */
[----:B------:R-:W-:-:S02]  /*bd520*/  IMAD.MOV.U32 R2, RZ, RZ, R24 ;  /* 0x000000ffff027224 */ /* 0x000fc400078e0018 */
[----:B------:R-:W-:Y:S01]  /*bd530*/  IMAD.MOV.U32 R0, RZ, RZ, R25 ;  /* 0x000000ffff007224 */ /* 0x000fe200078e0019 */
[----:B----4-:R-:W-:Y:S04]  /*bd540*/  STL.64 [R1+0x62c8], R22 ;  /* 0x0062c81601007387 */ /* 0x010fe80000100a00 */
        /* <DEDUP_REMOVED lines=17> */
[----:B0-----:R-:W3:Y:S04]  /*bd660*/  LDL.LU.64 R16, [R1+0x62f0] ;  /* 0x0062f00001107983 */ /* 0x001ee80000300a00 */
[----:B------:R0:W-:Y:S04]  /*bd670*/  STL.64 [R1+0x6268], R24 ;  /* 0x0062681801007387 */ /* 0x0001e80000100a00 */
[----:B0-----:R-:W4:Y:S04]  /*bd680*/  LDL.64 R24, [R1+0x70] ;  /* 0x0000700001187983 */ /* 0x001f280000100a00 */
[----:B----4-:R0:W-:Y:S04]  /*bd690*/  STL.64 [R1+0x6298], R24 ;  /* 0x0062981801007387 */ /* 0x0101e80000100a00 */
[----:B0-----:R-:W4:Y:S04]  /*bd6a0*/  LDL.64 R24, [R1+0x90] ;  /* 0x0000900001187983 */ /* 0x001f280000100a00 */
[----:B----4-:R0:W-:Y:S04]  /*bd6b0*/  STL.64 [R1+0x62b0], R24 ;  /* 0x0062b01801007387 */ /* 0x0101e80000100a00 */
[----:B0-----:R-:W4:Y:S01]  /*bd6c0*/  LDL.64 R24, [R1+0xa0] ;  /* 0x0000a00001187983 */ /* 0x001f220000100a00 */
[C---:B---3--:R-:W-:Y:S03]  /*bd6d0*/  HMMA.16816.F32.BF16 R12, R4.reuse, R16, R12 ;  /* 0x00000010040c723c */ /* 0x048fe6000004180c */
[----:B----4-:R0:W-:Y:S04]  /*bd6e0*/  STL.64 [R1+0x62b8], R24 ;  /* 0x0062b81801007387 */ /* 0x0101e80000100a00 */
[----:B0-----:R-:W3:Y:S04]  /*bd6f0*/  LDL.64 R24, [R1+0xb0] ;  /* 0x0000b00001187983 */ /* 0x001ee80000100a00 */
[----:B---3--:R0:W-:Y:S04]  /*bd700*/  STL.64 [R1+0x62d0], R24 ;  /* 0x0062d01801007387 */ /* 0x0081e80000100a00 */
[----:B0-----:R-:W3:Y:S04]  /*bd710*/  LDL.LU R24, [R1+0x890] ;  /* 0x0008900001187983 */ /* 0x001ee80000300800 */
[----:B------:R-:W3:Y:S04]  /*bd720*/  LDL.LU R25, [R1+0x894] ;  /* 0x0008940001197983 */ /* 0x000ee80000300800 */
[----:B------:R-:W3:Y:S04]  /*bd730*/  LDL.LU R26, [R1+0x898] ;  /* 0x00089800011a7983 */ /* 0x000ee80000300800 */
[----:B------:R-:W3:Y:S04]  /*bd740*/  LDL.LU R27, [R1+0x89c] ;  /* 0x00089c00011b7983 */ /* 0x000ee80000300800 */
[----:B------:R0:W-:Y:S04]  /*bd750*/  STL.64 [R1+0x920], R12 ;  /* 0x0009200c01007387 */ /* 0x0001e80000100a00 */
[----:B------:R-:W-:Y:S04]  /*bd760*/  STL.64 [R1+0x928], R14 ;  /* 0x0009280e01007387 */ /* 0x000fe80000100a00 */
[----:B0-----:R-:W4:Y:S04]  /*bd770*/  LDL.LU.64 R12, [R1+0x62e8] ;  /* 0x0062e800010c7983 */ /* 0x001f280000300a00 */
[----:B------:R0:W-:Y:S04]  /*bd780*/  STL.64 [R1+0x6290], R16 ;  /* 0x0062901001007387 */ /* 0x0001e80000100a00 */
[----:B0-----:R-:W2:Y:S04]  /*bd790*/  LDL.LU R16, [R1+0xc20] ;  /* 0x000c200001107983 */ /* 0x001ea80000300800 */
        /* <DEDUP_REMOVED lines=16> */
[----:B0-----:R-:W4:Y:S01]  /*bd8a0*/  LDL.64 R4, [R1+0x80] ;  /* 0x0000800001047983 */ /* 0x001f220000100a00 */
[----:B---3--:R-:W-:-:S15]  /*bd8b0*/  HMMA.16816.F32.BF16 R24, R8, R20, R24 ;  /* 0x000000140818723c */ /* 0x008fde0000041818 */
[----:B------:R-:W-:-:S04]  /*bd8c0*/  NOP ;  /* 0x0000000000007918 */ /* 0x000fc80000000000 */
[----:B------:R0:W-:Y:S04]  /*bd8d0*/  STL.64 [R1+0x890], R24 ;  /* 0x0008901801007387 */ /* 0x0001e80000100a00 */
[----:B------:R-:W-:Y:S04]  /*bd8e0*/  STL.64 [R1+0x898], R26 ;  /* 0x0008981a01007387 */ /* 0x000fe80000100a00 */
[----:B0-----:R-:W3:Y:S04]  /*bd8f0*/  LDL.LU.64 R24, [R1+0x62d0] ;  /* 0x0062d00001187983 */ /* 0x001ee80000300a00 */
[----:B------:R-:W3:Y:S04]  /*bd900*/  LDL.LU.64 R22, [R1+0x62c8] ;  /* 0x0062c80001167983 */ /* 0x000ee80000300a00 */
[----:B------:R-:W3:Y:S04]  /*bd910*/  LDL.LU.64 R20, [R1+0x62c0] ;  /* 0x0062c00001147983 */ /* 0x000ee80000300a00 */
[----:B------:R-:W-:Y:S04]  /*bd920*/  STL [R1+0x61bc], R14 ;  /* 0x0061bc0e01007387 */ /* 0x000fe80000100800 */
[----:B------:R-:W-:Y:S01]  /*bd930*/  STL [R1+0x61b8], R15 ;  /* 0x0061b80f01007387 */ /* 0x000fe20000100800 */
[----:B---3--:R-:W-:-:S15]  /*bd940*/  HMMA.16816.F32.BF16 R20, R8, R24, R20 ;  /* 0x000000180814723c */ /* 0x008fde0000041814 */
[----:B------:R-:W-:-:S04]  /*bd950*/  NOP ;  /* 0x0000000000007918 */ /* 0x000fc80000000000 */
[----:B------:R-:W-:Y:S04]  /*bd960*/  STL.64 [R1+0x880], R20 ;  /* 0x0008801401007387 */ /* 0x000fe80000100a00 */
[----:B------:R0:W-:Y:S02]  /*bd970*/  STL.64 [R1+0x888], R22 ;  /* 0x0008881601007387 */ /* 0x0001e40000100a00 */
[----:B0-----:R-:W-:Y:S02]  /*bd980*/  IMAD.MOV.U32 R23, RZ, RZ, R25 ;  /* 0x000000ffff177224 */ /* 0x001fe400078e0019 */
[----:B------:R-:W-:Y:S02]  /*bd990*/  IMAD.MOV.U32 R22, RZ, RZ, R24 ;  /* 0x000000ffff167224 */ /* 0x000fe400078e0018 */
[----:B------:R-:W3:Y:S04]  /*bd9a0*/  LDL.LU.64 R24, [R1+0x62b8] ;  /* 0x0062b80001187983 */ /* 0x000ee80000300a00 */
[----:B------:R-:W-:Y:S04]  /*bd9b0*/  STL [R1+0x61c4], R23 ;  /* 0x0061c41701007387 */ /* 0x000fe80000100800 */
[----:B------:R0:W-:Y:S04]  /*bd9c0*/  STL [R1+0x61c0], R22 ;  /* 0x0061c01601007387 */ /* 0x0001e80000100800 */
[----:B------:R-:W3:Y:S04]  /*bd9d0*/  LDL.LU R20, [R1+0xd70] ;  /* 0x000d700001147983 */ /* 0x000ee80000300800 */
[----:B------:R-:W3:Y:S04]  /*bd9e0*/  LDL.LU R21, [R1+0xd74] ;  /* 0x000d740001157983 */ /* 0x000ee80000300800 */
[----:B0-----:R-:W3:Y:S04]  /*bd9f0*/  LDL.LU R22, [R1+0xd78] ;  /* 0x000d780001167983 */ /* 0x001ee80000300800 */
[----:B------:R-:W3:Y:S02]  /*bda00*/  LDL.LU R23, [R1+0xd7c] ;  /* 0x000d7c0001177983 */ /* 0x000ee40000300800 */
[----:B---3--:R-:W-:-:S15]  /*bda10*/  HMMA.16816.F32.BF16 R20, R8, R24, R20 ;  /* 0x000000180814723c */ /* 0x008fde0000041814 */
        /* <DEDUP_REMOVED lines=8> */
[----:B0-----:R-:W4:Y:S04]  /*bdaa0*/  LDL.LU R20, [R1+0xc30] ;  /* 0x000c300001147983 */ /* 0x001f280000300800 */
[----:B------:R-:W4:Y:S04]  /*bdab0*/  LDL.LU R21, [R1+0xc34] ;  /* 0x000c340001157983 */ /* 0x000f280000300800 */
[----:B------:R-:W4:Y:S04]  /*bdac0*/  LDL.LU R22, [R1+0xc38] ;  /* 0x000c380001167983 */ /* 0x000f280000300800 */
        /* <DEDUP_REMOVED lines=11> */
[----:B------:R4:W-:Y:S02]  /*bdb80*/  STL.64 [R1+0x61e0], R12 ;  /* 0x0061e00c01007387 */ /* 0x0009e40000100a00 */
[----:B----4-:R-:W-:Y:S01]  /*bdb90*/  HMMA.16816.F32.BF16 R12, R8, R4, R20 ;  /* 0x00000004080c723c */ /* 0x010fe20000041814 */
[----:B------:R-:W-:-:S02]  /*bdba0*/  IMAD.MOV.U32 R23, RZ, RZ, R4 ;  /* 0x000000ffff177224 */ /* 0x000fc400078e0004 */
[----:B------:R-:W-:-:S15]  /*bdbb0*/  IMAD.MOV.U32 R22, RZ, RZ, R5 ;  /* 0x000000ffff167224 */ /* 0x000fde00078e0005 */
[----:B------:R-:W-:Y:S01]  /*bdbc0*/  NOP ;  /* 0x0000000000007918 */ /* 0x000fe20000000000 */
[----:B------:R0:W-:Y:S04]  /*bdbd0*/  STL.64 [R1+0x850], R12 ;  /* 0x0008500c01007387 */ /* 0x0001e80000100a00 */
[----:B------:R1:W-:Y:S01]  /*bdbe0*/  STL.64 [R1+0x858], R14 ;  /* 0x0008580e01007387 */ /* 0x0003e20000100a00 */
[----:B--2---:R-:W-:-:S15]  /*bdbf0*/  HMMA.16816.F32.BF16 R4, R8, R24, R16 ;  /* 0x000000180804723c */ /* 0x004fde0000041810 */
[----:B------:R-:W-:-:S04]  /*bdc00*/  NOP ;  /* 0x0000000000007918 */ /* 0x000fc80000000000 */
[----:B------:R-:W-:Y:S04]  /*bdc10*/  STL.64 [R1+0x840], R4 ;  /* 0x0008400401007387 */ /* 0x000fe80000100a00 */
[----:B------:R-:W-:Y:S04]  /*bdc20*/  STL.64 [R1+0x848], R6 ;  /* 0x0008480601007387 */ /* 0x000fe80000100a00 */
[----:B0-----:R-:W2:Y:S04]  /*bdc30*/  LDL.LU R12, [R1+0x15d0] ;  /* 0x0015d000010c7983 */ /* 0x001ea80000300800 */
[----:B------:R-:W2:Y:S04]  /*bdc40*/  LDL.LU R13, [R1+0x15d4] ;  /* 0x0015d400010d7983 */ /* 0x000ea80000300800 */
[----:B-1----:R-:W3:Y:S04]  /*bdc50*/  LDL.LU R14, [R1+0x15d8] ;  /* 0x0015d800010e7983 */ /* 0x002ee80000300800 */
[----:B------:R-:W3:Y:S01]  /*bdc60*/  LDL.LU R15, [R1+0x15dc] ;  /* 0x0015dc00010f7983 */ /* 0x000ee20000300800 */
[----:B------:R-:W-:-:S02]  /*bdc70*/  IMAD.MOV.U32 R21, RZ, RZ, R24 ;  /* 0x000000ffff157224 */ /* 0x000fc400078e0018 */
[----:B------:R-:W-:Y:S01]  /*bdc80*/  IMAD.MOV.U32 R20, RZ, RZ, R25 ;  /* 0x000000ffff147224 */ /* 0x000fe200078e0019 */
[----:B------:R-:W0:Y:S04]  /*bdc90*/  LDSM.16.MT88.4 R4, [R28+UR5+0x18100] ;  /* 0x018100051c04783b */ /* 0x000e280008004200 */
        /* <DEDUP_REMOVED lines=8> */
[----:B-1----:R-:W2:Y:S04]  /*bdd20*/  LDL.64 R12, [R1] ;  /* 0x00000000010c7983 */ /* 0x002ea80000100a00 */
[----:B--2---:R1:W-:Y:S02]  /*bdd30*/  STL.64 [R1+0x6220], R12 ;  /* 0x0062200c01007387 */ /* 0x0043e40000100a00 */
[----:B-1----:R-:W-:-:S02]  /*bdd40*/  IMAD.MOV.U32 R12, RZ, RZ, R2 ;  /* 0x000000ffff0c7224 */ /* 0x002fc400078e0002 */
[----:B------:R-:W-:-:S05]  /*bdd50*/  IMAD.MOV.U32 R13, RZ, RZ, R0 ;  /* 0x000000ffff0d7224 */ /* 0x000fca00078e0000 */
[----:B------:R1:W-:Y:S04]  /*bdd60*/  STL.64 [R1+0x6238], R12 ;  /* 0x0062380c01007387 */ /* 0x0003e80000100a00 */
        /* <DEDUP_REMOVED lines=13> */
[----:B----4-:R1:W-:Y:S04]  /*bde40*/  STL.64 [R1+0x6270], R24 ;  /* 0x0062701801007387 */ /* 0x0103e80000100a00 */
[----:B-1----:R-:W2:Y:S04]  /*bde50*/  LDL.64 R24, [R1+0x50] ;  /* 0x0000500001187983 */ /* 0x002ea80000100a00 */
[----:B--2---:R1:W-:Y:S04]  /*bde60*/  STL.64 [R1+0x6288], R24 ;  /* 0x0062881801007387 */ /* 0x0043e80000100a00 */
[----:B-1----:R-:W2:Y:S04]  /*bde70*/  LDL.64 R24, [R1+0x60] ;  /* 0x0000600001187983 */ /* 0x002ea80000100a00 */
[----:B---3--:R-:W-:Y:S04]  /*bde80*/  STL.64 [R1+0x6248], R14 ;  /* 0x0062480e01007387 */ /* 0x008fe80000100a00 */
[----:B------:R1:W-:Y:S04]  /*bde90*/  STL.64 [R1+0x6240], R12 ;  /* 0x0062400c01007387 */ /* 0x0003e80000100a00 */
[----:B-1----:R-:W3:Y:S04]  /*bdea0*/  LDL.64 R12, [R1+0x30] ;  /* 0x00003000010c7983 */ /* 0x002ee80000100a00 */
[----:B---3--:R1:W-:Y:S04]  /*bdeb0*/  STL.64 [R1+0x6260], R12 ;  /* 0x0062600c01007387 */ /* 0x0083e80000100a00 */
[----:B-1----:R-:W3:Y:S04]  /*bdec0*/  LDL.64 R12, [R1+0x40] ;  /* 0x00004000010c7983 */ /* 0x002ee80000100a00 */
[----:B---3--:R1:W-:Y:S04]  /*bded0*/  STL.64 [R1+0x6280], R12 ;  /* 0x0062800c01007387 */ /* 0x0083e80000100a00 */
[----:B-1----:R-:W3:Y:S04]  /*bdee0*/  LDL.LU R12, [R1+0x1640] ;  /* 0x00164000010c7983 */ /* 0x002ee80000300800 */
[----:B------:R-:W3:Y:S04]  /*bdef0*/  LDL.LU R13, [R1+0x1644] ;  /* 0x00164400010d7983 */ /* 0x000ee80000300800 */
[----:B------:R-:W3:Y:S04]  /*bdf00*/  LDL.LU R14, [R1+0x1648] ;  /* 0x00164800010e7983 */ /* 0x000ee80000300800 */
[----:B------:R-:W3:Y:S04]  /*bdf10*/  LDL.LU R15, [R1+0x164c] ;  /* 0x00164c00010f7983 */ /* 0x000ee80000300800 */
[----:B------:R-:W-:Y:S04]  /*bdf20*/  STL.64 [R1+0x61d8], R22 ;  /* 0x0061d81601007387 */ /* 0x000fe80000100a00 */
[----:B------:R1:W-:Y:S04]  /*bdf30*/  STL.64 [R1+0x61d0], R20 ;  /* 0x0061d01401007387 */ /* 0x0003e80000100a00 */
[----:B-1----:R-:W4:Y:S04]  /*bdf40*/  LDL.LU R20, [R1+0xc10] ;  /* 0x000c100001147983 */ /* 0x002f280000300800 */
        /* <DEDUP_REMOVED lines=8> */
[----:B------:R-:W4:Y:S01]  /*bdfd0*/  LDL.LU R23, [R1+0x15fc] ;  /* 0x0015fc0001177983 */ /* 0x000f220000300800 */
[----:B------:R-:W-:Y:S03]  /*bdfe0*/  HMMA.16816.F32.BF16 R16, R8, R24, R16 ;  /* 0x000000180810723c */ /* 0x000fe60000041810 */
[----:B----4-:R-:W-:Y:S04]  /*bdff0*/  STL.64 [R1+0x6230], R22 ;  /* 0x0062301601007387 */ /* 0x010fe80000100a00 */
[----:B--2---:R1:W-:Y:S04]  /*be000*/  STL.64 [R1+0x6228], R20 ;  /* 0x0062281401007387 */ /* 0x0043e80000100a00 */
        /* <DEDUP_REMOVED lines=10> */
[----:B0-----:R-:W-:Y:S04]  /*be0b0*/  STL.64 [R1+0x60b0], R6 ;  /* 0x0060b00601007387 */ /* 0x001fe80000100a00 */
[----:B------:R0:W-:Y:S04]  /*be0c0*/  STL.64 [R1+0x60a8], R4 ;  /* 0x0060a80401007387 */ /* 0x0001e80000100a00 */
[----:B0-----:R-:W4:Y:S04]  /*be0d0*/  LDL.64 R4, [R1+0x20] ;  /* 0x0000200001047983 */ /* 0x001f280000100a00 */
[----:B------:R0:W-:Y:S04]  /*be0e0*/  STL.64 [R1+0x1030], R16 ;  /* 0x0010301001007387 */ /* 0x0001e80000100a00 */
[----:B------:R1:W-:Y:S04]  /*be0f0*/  STL.64 [R1+0x1038], R18 ;  /* 0x0010381201007387 */ /* 0x0003e80000100a00 */
[----:B0-----:R-:W2:Y:S01]  /*be100*/  LDL.LU.64 R16, [R1+0x6290] ;  /* 0x0062900001107983 */ /* 0x001ea20000300a00 */
[----:B-1----:R-:W-:-:S02]  /*be110*/  IMAD.MOV.U32 R19, RZ, RZ, R24 ;  /* 0x000000ffff137224 */ /* 0x002fc400078e0018 */
[----:B------:R-:W-:Y:S02]  /*be120*/  IMAD.MOV.U32 R18, RZ, RZ, R25 ;  /* 0x000000ffff127224 */ /* 0x000fe400078e0019 */
[----:B------:R-:W3:Y:S02]  /*be130*/  LDL.LU.64 R24, [R1+0x6288] ;  /* 0x0062880001187983 */ /* 0x000ee40000300a00 */
[----:B---3--:R-:W-:Y:S01]  /*be140*/  HMMA.16816.F32.BF16 R12, R8, R24, R12 ;  /* 0x00000018080c723c */ /* 0x008fe2000004180c */
[----:B------:R-:W-:Y:S02]  /*be150*/  IMAD.MOV.U32 R7, RZ, RZ, R24 ;  /* 0x000000ffff077224 */ /* 0x000fe400078e0018 */
        /* <DEDUP_REMOVED lines=23> */
[----:B------:R-:W4:Y:S04]  /*be2d0*/  LDL.LU.64 R14, [R1+0x6248] ;  /* 0x00624800010e7983 */ /* 0x000f280000300a00 */
[----:B------:R-:W4:Y:S02]  /*be2e0*/  LDL.LU.64 R12, [R1+0x6240] ;  /* 0x00624000010c7983 */ /* 0x000f240000300a00 */
[----:B----4-:R-:W-:-:S15]  /*be2f0*/  HMMA.16816.F32.BF16 R12, R8, R4, R12 ;  /* 0x00000004080c723c */ /* 0x010fde000004180c */
[----:B------:R-:W-:-:S04]  /*be300*/  NOP ;  /* 0x0000000000007918 */ /* 0x000fc80000000000 */
[----:B------:R0:W-:Y:S04]  /*be310*/  STL.64 [R1+0xff0], R12 ;  /* 0x000ff00c01007387 */ /* 0x0001e80000100a00 */
[----:B------:R2:W-:Y:S04]  /*be320*/  STL.64 [R1+0xff8], R14 ;  /* 0x000ff80e01007387 */ /* 0x0005e80000100a00 */
[----:B0-----:R-:W2:Y:S04]  /*be330*/  LDL.LU.64 R12, [R1+0x6238] ;  /* 0x00623800010c7983 */ /* 0x001ea80000300a00 */
[----:B------:R-:W-:Y:S01]  /*be340*/  STL.64 [R1+0x60f8], R4 ;  /* 0x0060f80401007387 */ /* 0x000fe20000100a00 */
        /* <DEDUP_REMOVED lines=29> */
[----:B------:R0:W-:Y:S01]  /*be520*/  STL.64 [R1+0x60c0], R16 ;  /* 0x0060c01001007387 */ /* 0x0001e20000100a00 */
[----:B--2---:R-:W-:Y:S03]  /*be530*/  HMMA.16816.F32.BF16 R8, R8, R12, R20 ;  /* 0x0000000c0808723c */ /* 0x004fe60000041814 */
[----:B------:R-:W2:Y:S04]  /*be540*/  LDL.LU.64 R22, [R1+0x61d8] ;  /* 0x0061d80001167983 */ /* 0x000ea80000300a00 */
[----:B------:R-:W0:Y:S02]  /*be550*/  LDL.LU.64 R20, [R1+0x61d0] ;  /* 0x0061d00001147983 */ /* 0x000e240000300a00 */
[----:B0-----:R-:W-:-:S02]  /*be560*/  IMAD.MOV.U32 R16, RZ, RZ, R21 ;  /* 0x000000ffff107224 */ /* 0x001fc400078e0015 */
[----:B------:R-:W-:Y:S01]  /*be570*/  IMAD.MOV.U32 R17, RZ, RZ, R20 ;  /* 0x000000ffff117224 */ /* 0x000fe200078e0014 */
[----:B------:R-:W4:Y:S07]  /*be580*/  LDL.LU R21, [R1+0x61cc] ;  /* 0x0061cc0001157983 */ /* 0x000f2e0000300800 */
[----:B------:R0:W-:Y:S04]  /*be590*/  STL.64 [R1+0x830], R8 ;  /* 0x0008300801007387 */ /* 0x0001e80000100a00 */
[----:B------:R1:W-:Y:S04]  /*be5a0*/  STL.64 [R1+0x838], R10 ;  /* 0x0008380a01007387 */ /* 0x0003e80000100a00 */
[----:B------:R-:W3:Y:S04]  /*be5b0*/  LDL.LU R20, [R1+0x61c8] ;  /* 0x0061c80001147983 */ /* 0x000ee80000300800 */
[----:B------:R2:W-:Y:S04]  /*be5c0*/  STL.64 [R1+0x6130], R16 ;  /* 0x0061301001007387 */ /* 0x0005e80000100a00 */
[----:B0-----:R-:W3:Y:S04]  /*be5d0*/  LDL.LU R8, [R1+0xbd0] ;  /* 0x000bd00001087983 */ /* 0x001ee80000300800 */
[----:B------:R-:W3:Y:S04]  /*be5e0*/  LDL.LU R9, [R1+0xbd4] ;  /* 0x000bd40001097983 */ /* 0x000ee80000300800 */
[----:B-1----:R-:W3:Y:S04]  /*be5f0*/  LDL.LU R10, [R1+0xbd8] ;  /* 0x000bd800010a7983 */ /* 0x002ee80000300800 */
[----:B------:R-:W3:Y:S01]  /*be600*/  LDL.LU R11, [R1+0xbdc] ;  /* 0x000bdc00010b7983 */ /* 0x000ee20000300800 */
[----:B--2---:R-:W-:-:S02]  /*be610*/  IMAD.MOV.U32 R16, RZ, RZ, R23 ;  /* 0x000000ffff107224 */ /* 0x004fc400078e0017 */
[----:B------:R-:W-:Y:S01]  /*be620*/  IMAD.MOV.U32 R17, RZ, RZ, R22 ;  /* 0x000000ffff117224 */ /* 0x000fe200078e0016 */
[----:B---3--:R-:W-:Y:S04]  /*be630*/  STL.64 [R1+0x6140], R10 ;  /* 0x0061400a01007387 */ /* 0x008fe80000100a00 */
[----:B------:R0:W-:Y:S04]  /*be640*/  STL.64 [R1+0x6138], R8 ;  /* 0x0061380801007387 */ /* 0x0001e80000100a00 */
[----:B------:R-:W2:Y:S04]  /*be650*/  LDL.LU R23, [R1+0x61c4] ;  /* 0x0061c40001177983 */ /* 0x000ea80000300800 */
[----:B------:R-:W3:Y:S04]  /*be660*/  LDL.LU R22, [R1+0x61c0] ;  /* 0x0061c00001167983 */ /* 0x000ee80000300800 */
        /* <DEDUP_REMOVED lines=19> */
[----:B------:R0:W-:Y:S04]  /*be7a0*/  STL.64 [R1+0x6168], R8 ;  /* 0x0061680801007387 */ /* 0x0001e80000100a00 */
[----:B------:R-:W2:Y:S04]  /*be7b0*/  LDL.LU R20, [R1+0x61b4] ;  /* 0x0061b40001147983 */ /* 0x000ea80000300800 */
[----:B------:R-:W2:Y:S04]  /*be7c0*/  LDL.LU R21, [R1+0x61b0] ;  /* 0x0061b00001157983 */ /* 0x000ea80000300800 */
[----:B------:R3:W-:Y:S04]  /*be7d0*/  STL.64 [R1+0x6178], R16 ;  /* 0x0061781001007387 */ /* 0x0007e80000100a00 */
[----:B0-----:R-:W4:Y:S04]  /*be7e0*/  LDL.LU R8, [R1+0xc00] ;  /* 0x000c000001087983 */ /* 0x001f280000300800 */
[----:B------:R-:W4:Y:S04]  /*be7f0*/  LDL.LU R9, [R1+0xc04] ;  /* 0x000c040001097983 */ /* 0x000f280000300800 */
[----:B------:R-:W2:Y:S04]  /*be800*/  LDL.LU R10, [R1+0xc08] ;  /* 0x000c0800010a7983 */ /* 0x000ea80000300800 */
[----:B------:R-:W2:Y:S01]  /*be810*/  LDL.LU R11, [R1+0xc0c] ;  /* 0x000c0c00010b7983 */ /* 0x000ea20000300800 */
[----:B---3--:R-:W-:-:S02]  /*be820*/  IMAD.MOV.U32 R16, RZ, RZ, R22 ;  /* 0x000000ffff107224 */ /* 0x008fc400078e0016 */
[----:B------:R-:W-:Y:S01]  /*be830*/  IMAD.MOV.U32 R17, RZ, RZ, R23 ;  /* 0x000000ffff117224 */ /* 0x000fe200078e0017 */
[----:B--2---:R-:W-:Y:S04]  /*be840*/  STL.64 [R1+0x6188], R10 ;  /* 0x0061880a01007387 */ /* 0x004fe80000100a00 */
[----:B----4-:R0:W-:Y:S04]  /*be850*/  STL.64 [R1+0x6180], R8 ;  /* 0x0061800801007387 */ /* 0x0101e80000100a00 */
[----:B------:R-:W2:Y:S04]  /*be860*/  LDL.LU R22, [R1+0x61ac] ;  /* 0x0061ac0001167983 */ /* 0x000ea80000300800 */
[----:B------:R-:W2:Y:S04]  /*be870*/  LDL.LU R23, [R1+0x61a8] ;  /* 0x0061a80001177983 */ /* 0x000ea80000300800 */
[----:B------:R1:W-:Y:S04]  /*be880*/  STL.64 [R1+0x6190], R16 ;  /* 0x0061901001007387 */ /* 0x0003e80000100a00 */
[----:B0-----:R-:W3:Y:S04]  /*be890*/  LDL.LU R8, [R1+0x7a0] ;  /* 0x0007a00001087983 */ /* 0x001ee80000300800 */
[----:B------:R-:W3:Y:S04]  /*be8a0*/  LDL.LU R9, [R1+0x7a4] ;  /* 0x0007a40001097983 */ /* 0x000ee80000300800 */
[----:B------:R-:W4:Y:S04]  /*be8b0*/  LDL.LU R10, [R1+0x7a8] ;  /* 0x0007a800010a7983 */ /* 0x000f280000300800 */
[----:B------:R-:W4:Y:S01]  /*be8c0*/  LDL.LU R11, [R1+0x7ac] ;  /* 0x0007ac00010b7983 */ /* 0x000f220000300800 */
[----:B-1----:R-:W-:-:S02]  /*be8d0*/  IMAD.MOV.U32 R17, RZ, RZ, R14 ;  /* 0x000000ffff117224 */ /* 0x002fc400078e000e */
[----:B------:R-:W-:Y:S01]  /*be8e0*/  IMAD.MOV.U32 R16, RZ, RZ, R15 ;  /* 0x000000ffff107224 */ /* 0x000fe200078e000f */
        /* <DEDUP_REMOVED lines=14> */
[----:B---3--:R0:W-:Y:S02]  /*be9d0*/  STL.64 [R1+0x6100], R12 ;  /* 0x0061000c01007387 */ /* 0x0081e40000100a00 */
[----:B0-----:R-:W-:Y:S02]  /*be9e0*/  IMAD.MOV.U32 R12, RZ, RZ, R27 ;  /* 0x000000ffff0c7224 */ /* 0x001fe400078e001b */
[----:B------:R-:W-:-:S05]  /*be9f0*/  IMAD.MOV.U32 R13, RZ, RZ, R26 ;  /* 0x000000ffff0d7224 */ /* 0x000fca00078e001a */
[----:B------:R0:W-:Y:S04]  /*bea00*/  STL.64 [R1+0x6120], R12 ;  /* 0x0061200c01007387 */ /* 0x0001e80000100a00 */
[----:B------:R1:W-:Y:S04]  /*bea10*/  STL.64 [R1+0x6128], R24 ;  /* 0x0061281801007387 */ /* 0x0003e80000100a00 */
[----:B------:R-:W3:Y:S04]  /*bea20*/  LDL.LU R4, [R1+0x1500] ;  /* 0x0015000001047983 */ /* 0x000ee80000300800 */
[----:B------:R-:W3:Y:S04]  /*bea30*/  LDL.LU R5, [R1+0x1504] ;  /* 0x0015040001057983 */ /* 0x000ee80000300800 */
[----:B------:R-:W4:Y:S04]  /*bea40*/  LDL.LU R6, [R1+0x1508] ;  /* 0x0015080001067983 */ /* 0x000f280000300800 */
[----:B------:R-:W4:Y:S01]  /*bea50*/  LDL.LU R7, [R1+0x150c] ;  /* 0x00150c0001077983 */ /* 0x000f220000300800 */
[----:B0-----:R-:W-:-:S02]  /*bea60*/  IMAD.MOV.U32 R12, RZ, RZ, R19 ;  /* 0x000000ffff0c7224 */ /* 0x001fc400078e0013 */
[----:B------:R-:W-:Y:S01]  /*bea70*/  IMAD.MOV.U32 R13, RZ, RZ, R18 ;  /* 0x000000ffff0d7224 */ /* 0x000fe200078e0012 */
[----:B-1----:R-:W3:Y:S01]  /*bea80*/  LDL.LU R24, [R1+0x1530] ;  /* 0x0015300001187983 */ /* 0x002ee20000300800 */
[C---:B--2---:R-:W-:Y:S03]  /*bea90*/  HMMA.16816.F32.BF16 R16, R20.reuse, R16, R8 ;  /* 0x000000101410723c */ /* 0x044fe60000041808 */
[----:B------:R-:W2:Y:S04]  /*beaa0*/  LDL.LU R25, [R1+0x1534] ;  /* 0x0015340001197983 */ /* 0x000ea80000300800 */
[----:B------:R-:W2:Y:S04]  /*beab0*/  LDL.LU R26, [R1+0x1538] ;  /* 0x00153800011a7983 */ /* 0x000ea80000300800 */
[----:B------:R-:W2:Y:S04]  /*beac0*/  LDL.LU R27, [R1+0x153c] ;  /* 0x00153c00011b7983 */ /* 0x000ea80000300800 */
        /* <DEDUP_REMOVED lines=36> */
[----:B------:R-:W4:-:S15]  /*bed10*/  LDL.LU R16, [R1+0x14c0] ;  /* 0x0014c00001107983 */ /* 0x000f1e0000300800 */
[----:B------:R-:W-:Y:S02]  /*bed20*/  NOP ;  /* 0x0000000000007918 */ /* 0x000fe40000000000 */
[----:B------:R-:W-:Y:S04]  /*bed30*/  STL.64 [R1+0x760], R8 ;  /* 0x0007600801007387 */ /* 0x000fe80000100a00 */
[----:B------:R-:W-:Y:S04]  /*bed40*/  STL.64 [R1+0x768], R10 ;  /* 0x0007680a01007387 */ /* 0x000fe80000100a00 */
[----:B------:R-:W4:Y:S04]  /*bed50*/  LDL.LU R17, [R1+0x14c4] ;  /* 0x0014c40001117983 */ /* 0x000f280000300800 */
[----:B-1----:R-:W3:Y:S04]  /*bed60*/  LDL.LU R18, [R1+0x14c8] ;  /* 0x0014c80001127983 */ /* 0x002ee80000300800 */
[----:B------:R-:W3:Y:S04]  /*bed70*/  LDL.LU R19, [R1+0x14cc] ;  /* 0x0014cc0001137983 */ /* 0x000ee80000300800 */
[----:B------:R-:W0:Y:S01]  /*bed80*/  LDSM.16.MT88.4 R8, [R28+UR5+0x18180] ;  /* 0x018180051c08783b */ /* 0x000e220008004200 */
[----:B--2---:R-:W-:Y:S03]  /*bed90*/  HMMA.16816.F32.BF16 R12, R20, R12, R24 ;  /* 0x0000000c140c723c */ /* 0x004fe60000041818 */
[----:B---3--:R-:W-:Y:S04]  /*beda0*/  STL.64 [R1+0x60d0], R18 ;  /* 0x0060d01201007387 */ /* 0x008fe80000100a00 */
[----:B----4-:R1:W-:Y:S02]  /*bedb0*/  STL.64 [R1+0x60c8], R16 ;  /* 0x0060c81001007387 */ /* 0x0103e40000100a00 */
[----:B-1----:R-:W-:-:S02]  /*bedc0*/  IMAD.MOV.U32 R16, RZ, RZ, R29 ;  /* 0x000000ffff107224 */ /* 0x002fc400078e001d */
[----:B------:R-:W-:-:S05]  /*bedd0*/  IMAD.MOV.U32 R17, RZ, RZ, R3 ;  /* 0x000000ffff117224 */ /* 0x000fca00078e0003 */
[----:B------:R1:W-:Y:S04]  /*bede0*/  STL.64 [R1+0x60e8], R16 ;  /* 0x0060e81001007387 */ /* 0x0003e80000100a00 */
[----:B-1----:R-:W2:Y:S04]  /*bedf0*/  LDL.LU R16, [R1+0x1520] ;  /* 0x0015200001107983 */ /* 0x002ea80000300800 */
[----:B------:R-:W2:Y:S04]  /*bee00*/  LDL.LU R17, [R1+0x1524] ;  /* 0x0015240001117983 */ /* 0x000ea80000300800 */
[----:B------:R-:W2:Y:S04]  /*bee10*/  LDL.LU R18, [R1+0x1528] ;  /* 0x0015280001127983 */ /* 0x000ea80000300800 */
[----:B------:R-:W2:Y:S04]  /*bee20*/  LDL.LU R19, [R1+0x152c] ;  /* 0x00152c0001137983 */ /* 0x000ea80000300800 */
[----:B0-----:R-:W-:Y:S04]  /*bee30*/  STL [R1+0x5f8c], R8 ;  /* 0x005f8c0801007387 */ /* 0x001fe80000100800 */
[----:B------:R-:W-:Y:S04]  /*bee40*/  STL [R1+0x5f88], R9 ;  /* 0x005f880901007387 */ /* 0x000fe80000100800 */
[----:B------:R-:W-:Y:S04]  /*bee50*/  STL [R1+0x5f84], R10 ;  /* 0x005f840a01007387 */ /* 0x000fe80000100800 */
[----:B------:R-:W-:Y:S04]  /*bee60*/  STL [R1+0x5f80], R11 ;  /* 0x005f800b01007387 */ /* 0x000fe80000100800 */
[----:B------:R-:W2:Y:S04]  /*bee70*/  LDL.LU.64 R24, [R1+0x6128] ;  /* 0x0061280001187983 */ /* 0x000ea80000300a00 */
[----:B------:R0:W-:Y:S04]  /*bee80*/  STL.64 [R1+0xf10], R12 ;  /* 0x000f100c01007387 */ /* 0x0001e80000100a00 */
[----:B------:R1:W-:Y:S04]  /*bee90*/  STL.64 [R1+0xf18], R14 ;  /* 0x000f180e01007387 */ /* 0x0003e80000100a00 */
[----:B0-----:R-:W1:Y:S01]  /*beea0*/  LDL.LU.64 R12, [R1+0x6120] ;  /* 0x00612000010c7983 */ /* 0x001e620000300a00 */
[C---:B--2---:R-:W-:Y:S03]  /*beeb0*/  HMMA.16816.F32.BF16 R16, R20.reuse, R24, R16 ;  /* 0x000000181410723c */ /* 0x044fe60000041810 */
[----:B------:R-:W2:Y:S05]  /*beec0*/  LDL.LU R24, [R1+0x14e0] ;  /* 0x0014e00001187983 */ /* 0x000eaa0000300800 */
[----:B-1----:R-:W-:Y:S11]  /*beed0*/  HMMA.16816.F32.BF16 R12, R20, R12, R4 ;  /* 0x0000000c140c723c */ /* 0x002ff60000041804 */
[----:B------:R0:W-:Y:S04]  /*beee0*/  STL.64 [R1+0xf00], R16 ;  /* 0x000f001001007387 */ /* 0x0001e80000100a00 */
[----:B------:R-:W-:Y:S04]  /*beef0*/  STL.64 [R1+0xf08], R18 ;  /* 0x000f081201007387 */ /* 0x000fe80000100a00 */
[----:B------:R-:W2:Y:S04]  /*bef00*/  LDL.LU R25, [R1+0x14e4] ;  /* 0x0014e40001197983 */ /* 0x000ea80000300800 */
[----:B------:R-:W2:Y:S04]  /*bef10*/  LDL.LU R26, [R1+0x14e8] ;  /* 0x0014e800011a7983 */ /* 0x000ea80000300800 */
[----:B------:R-:W2:Y:S04]  /*bef20*/  LDL.LU R27, [R1+0x14ec] ;  /* 0x0014ec00011b7983 */ /* 0x000ea80000300800 */
[----:B0-----:R-:W2:Y:S04]  /*bef30*/  LDL.64 R16, [R1+0x10] ;  /* 0x0000100001107983 */ /* 0x001ea80000100a00 */
[----:B------:R-:W3:Y:S04]  /*bef40*/  LDL.LU.64 R6, [R1+0x6118] ;  /* 0x0061180001067983 */ /* 0x000ee80000300a00 */
[----:B------:R-:W3:Y:S01]  /*bef50*/  LDL.LU.64 R4, [R1+0x6110] ;  /* 0x0061100001047983 */ /* 0x000ee20000300a00 */
[----:B------:R-:W-:-:S02]  /*bef60*/  IMAD.MOV.U32 R8, RZ, RZ, R2 ;  /* 0x000000ffff087224 */ /* 0x000fc400078e0002 */
[----:B------:R-:W-:Y:S01]  /*bef70*/  IMAD.MOV.U32 R9, RZ, RZ, R0 ;  /* 0x000000ffff097224 */ /* 0x000fe200078e0000 */
        /* <DEDUP_REMOVED lines=13> */
[----:B------:R0:W-:Y:S04]  /*bf050*/  STL.64 [R1+0xed0], R8 ;  /* 0x000ed00801007387 */ /* 0x0001e80000100a00 */
[----:B------:R1:W-:Y:S04]  /*bf060*/  STL.64 [R1+0xed8], R10 ;  /* 0x000ed80a01007387 */ /* 0x0003e80000100a00 */
[----:B0-----:R-:W3:Y:S04]  /*bf070*/  LDL.LU R8, [R1+0xb10] ;  /* 0x000b100001087983 */ /* 0x001ee80000300800 */
[----:B------:R-:W3:Y:S04]  /*bf080*/  LDL.LU R9, [R1+0xb14] ;  /* 0x000b140001097983 */ /* 0x000ee80000300800 */
[----:B-1----:R-:W4:Y:S04]  /*bf090*/  LDL.LU R10, [R1+0xb18] ;  /* 0x000b1800010a7983 */ /* 0x002f280000300800 */
        /* <DEDUP_REMOVED lines=15> */
[----:B----4-:R-:W-:Y:S04]  /*bf190*/  STL.64 [R1+0x6068], R10 ;  /* 0x0060680a01007387 */ /* 0x010fe80000100a00 */
[----:B---3--:R0:W-:Y:S04]  /*bf1a0*/  STL.64 [R1+0x6060], R8 ;  /* 0x0060600801007387 */ /* 0x0081e80000100a00 */
[----:B0-----:R-:W3:Y:S01]  /*bf1b0*/  LDL.64 R8, [R1+0xa0] ;  /* 0x0000a00001087983 */ /* 0x001ee20000100a00 */
[----:B------:R-:W-:Y:S03]  /*bf1c0*/  HMMA.16816.F32.BF16 R24, R20, R16, R24 ;  /* 0x000000101418723c */ /* 0x000fe60000041818 */
[----:B---3--:R0:W-:Y:S04]  /*bf1d0*/  STL.64 [R1+0x6078], R8 ;  /* 0x0060780801007387 */ /* 0x0081e80000100a00 */
[----:B0-----:R-:W3:Y:S04]  /*bf1e0*/  LDL.64 R8, [R1+0xb0] ;  /* 0x0000b00001087983 */ /* 0x001ee80000100a00 */
[----:B---3--:R0:W-:Y:S04]  /*bf1f0*/  STL.64 [R1+0x6090], R8 ;  /* 0x0060900801007387 */ /* 0x0081e80000100a00 */
[----:B0-----:R-:W3:Y:S04]  /*bf200*/  LDL.64 R8, [R1+0xc0] ;  /* 0x0000c00001087983 */ /* 0x001ee80000100a00 */
[----:B------:R0:W-:Y:S04]  /*bf210*/  STL.64 [R1+0xec0], R24 ;  /* 0x000ec01801007387 */ /* 0x0001e80000100a00 */
[----:B------:R1:W-:Y:S04]  /*bf220*/  STL.64 [R1+0xec8], R26 ;  /* 0x000ec81a01007387 */ /* 0x0003e80000100a00 */
[----:B0-----:R-:W4:Y:S01]  /*bf230*/  LDL.LU.64 R24, [R1+0x60f0] ;  /* 0x0060f00001187983 */ /* 0x001f220000300a00 */
[----:B-1----:R-:W-:-:S02]  /*bf240*/  IMAD.MOV.U32 R27, RZ, RZ, R16 ;  /* 0x000000ffff1b7224 */ /* 0x002fc400078e0010 */
[----:B------:R-:W-:Y:S02]  /*bf250*/  IMAD.MOV.U32 R26, RZ, RZ, R17 ;  /* 0x000000ffff1a7224 */ /* 0x000fe400078e0011 */
[----:B------:R-:W2:Y:S02]  /*bf260*/  LDL.LU.64 R16, [R1+0x60e8] ;  /* 0x0060e80001107983 */ /* 0x000ea40000300a00 */
        /* <DEDUP_REMOVED lines=9> */
[----:B------:R0:W-:Y:S04]  /*bf300*/  STL.64 [R1+0xea0], R16 ;  /* 0x000ea01001007387 */ /* 0x0001e80000100a00 */
[----:B------:R-:W-:Y:S04]  /*bf310*/  STL.64 [R1+0xea8], R18 ;  /* 0x000ea81201007387 */ /* 0x000fe80000100a00 */
[----:B0-----:R-:W4:Y:S04]  /*bf320*/  LDL.LU.64 R16, [R1+0x60c0] ;  /* 0x0060c00001107983 */ /* 0x001f280000300a00 */
        /* <DEDUP_REMOVED lines=19> */
[----:B------:R0:W-:Y:S04]  /*bf460*/  STL.64 [R1+0xe90], R12 ;  /* 0x000e900c01007387 */ /* 0x0001e80000100a00 */
[----:B------:R3:W-:Y:S04]  /*bf470*/  STL.64 [R1+0xe98], R14 ;  /* 0x000e980e01007387 */ /* 0x0007e80000100a00 */
[----:B0-----:R-:W4:Y:S02]  /*bf480*/  LDL.LU.64 R12, [R1+0x60b8] ;  /* 0x0060b800010c7983 */ /* 0x001f240000300a00 */
[----:B----4-:R-:W-:Y:S02]  /*bf490*/  HMMA.16816.F32.BF16 R20, R20, R12, R4 ;  /* 0x0000000c1414723c */ /* 0x010fe40000041804 */
[----:B------:R-:W2:Y:S04]  /*bf4a0*/  LDL.LU.64 R6, [R1+0x60b0] ;  /* 0x0060b00001067983 */ /* 0x000ea80000300a00 */
[----:B------:R-:W2:Y:S01]  /*bf4b0*/  LDL.LU.64 R4, [R1+0x60a8] ;  /* 0x0060a80001047983 */ /* 0x000ea20000300a00 */
[----:B---3--:R-:W-:-:S02]  /*bf4c0*/  IMAD.MOV.U32 R14, RZ, RZ, R8 ;  /* 0x000000ffff0e7224 */ /* 0x008fc400078e0008 */
[----:B------:R-:W-:-:S10]  /*bf4d0*/  IMAD.MOV.U32 R3, RZ, RZ, R9 ;  /* 0x000000ffff037224 */ /* 0x000fd400078e0009 */
[----:B------:R0:W-:Y:S04]  /*bf4e0*/  STL.64 [R1+0x750], R20 ;  /* 0x0007501401007387 */ /* 0x0001e80000100a00 */
[----:B------:R-:W-:Y:S04]  /*bf4f0*/  STL.64 [R1+0x758], R22 ;  /* 0x0007581601007387 */ /* 0x000fe80000100a00 */
[----:B0-----:R-:W3:Y:S01]  /*bf500*/  LDL.64 R20, [R1+0x80] ;  /* 0x0000800001147983 */ /* 0x001ee20000100a00 */
        /* <DEDUP_REMOVED lines=19> */
[----:B------:R0:W-:Y:S04]  /*bf640*/  STL.64 [R1+0x6058], R12 ;  /* 0x0060580c01007387 */ /* 0x0001e80000100a00 */
[----:B0-----:R-:W3:Y:S04]  /*bf650*/  LDL.LU R12, [R1+0xb00] ;  /* 0x000b0000010c7983 */ /* 0x001ee80000300800 */
[----:B------:R-:W3:Y:S04]  /*bf660*/  LDL.LU R13, [R1+0xb04] ;  /* 0x000b0400010d7983 */ /* 0x000ee80000300800 */
[----:B------:R-:W3:Y:S04]  /*bf670*/  LDL.LU R14, [R1+0xb08] ;  /* 0x000b0800010e7983 */ /* 0x000ee80000300800 */
[----:B------:R-:W3:Y:S04]  /*bf680*/  LDL.LU R15, [R1+0xb0c] ;  /* 0x000b0c00010f7983 */ /* 0x000ee80000300800 */
        /* <DEDUP_REMOVED lines=11> */
[----:B------:R0:W-:Y:S04]  /*bf740*/  STL.64 [R1+0x6048], R16 ;  /* 0x0060481001007387 */ /* 0x0001e80000100a00 */
[----:B0-----:R-:W4:Y:S01]  /*bf750*/  LDL.64 R16, [R1+0x90] ;  /* 0x0000900001107983 */ /* 0x001f220000100a00 */
[C---:B---3--:R-:W-:Y:S03]  /*bf760*/  HMMA.16816.F32.BF16 R12, R4.reuse, R20, R12 ;  /* 0x00000014040c723c */ /* 0x048fe6000004180c */
[----:B------:R-:W-:Y:S05]  /*bf770*/  STL [R1+0x5fa0], R29 ;  /* 0x005fa01d01007387 */ /* 0x000fea0000100800 */
[----:B----4-:R-:W-:-:S15]  /*bf780*/  HMMA.16816.F32.BF16 R8, R4, R16, R8 ;  /* 0x000000100408723c */ /* 0x010fde0000041808 */
[----:B------:R-:W-:-:S04]  /*bf790*/  NOP ;  /* 0x0000000000007918 */ /* 0x000fc80000000000 */
[----:B------:R0:W-:Y:S04]  /*bf7a0*/  STL.64 [R1+0x6a0], R8 ;  /* 0x0006a00801007387 */ /* 0x0001e80000100a00 */
[----:B------:R1:W-:Y:S04]  /*bf7b0*/  STL.64 [R1+0x6a8], R10 ;  /* 0x0006a80a01007387 */ /* 0x0003e80000100a00 */
[----:B------:R-:W-:Y:S04]  /*bf7c0*/  STL.64 [R1+0x690], R12 ;  /* 0x0006900c01007387 */ /* 0x000fe80000100a00 */
[----:B------:R-:W-:Y:S01]  /*bf7d0*/  STL.64 [R1+0x698], R14 ;  /* 0x0006980e01007387 */ /* 0x000fe20000100a00 */
[----:B0-----:R-:W-:-:S02]  /*bf7e0*/  IMAD.MOV.U32 R8, RZ, RZ, R20 ;  /* 0x000000ffff087224 */ /* 0x001fc400078e0014 */
[----:B-1----:R-:W-:Y:S02]  /*bf7f0*/  IMAD.MOV.U32 R10, RZ, RZ, R16 ;  /* 0x000000ffff0a7224 */ /* 0x002fe400078e0010 */
[----:B------:R-:W-:Y:S02]  /*bf800*/  IMAD.MOV.U32 R11, RZ, RZ, R17 ;  /* 0x000000ffff0b7224 */ /* 0x000fe400078e0011 */
[----:B------:R-:W-:-:S03]  /*bf810*/  IMAD.MOV.U32 R9, RZ, RZ, R21 ;  /* 0x000000ffff097224 */ /* 0x000fc600078e0015 */
[----:B------:R-:W-:Y:S04]  /*bf820*/  STL.64 [R1+0x5fb0], R10 ;  /* 0x005fb00a01007387 */ /* 0x000fe80000100a00 */
        /* <DEDUP_REMOVED lines=21> */
[----:B------:R-:W2:Y:S04]  /*bf980*/  LDL.64 R20, [R1+0x70] ;  /* 0x0000700001147983 */ /* 0x000ea80000100a00 */
[----:B----4-:R-:W-:Y:S04]  /*bf990*/  STL.64 [R1+0x5fe0], R10 ;  /* 0x005fe00a01007387 */ /* 0x010fe80000100a00 */
[----:B---3--:R0:W-:Y:S04]  /*bf9a0*/  STL.64 [R1+0x5fd8], R8 ;  /* 0x005fd80801007387 */ /* 0x0081e80000100a00 */
[----:B0-----:R-:W3:Y:S04]  /*bf9b0*/  LDL.64 R8, [R1] ;  /* 0x0000000001087983 */ /* 0x001ee80000100a00 */
[----:B---3--:R2:W-:Y:S02]  /*bf9c0*/  STL.64 [R1+0x5fe8], R8 ;  /* 0x005fe80801007387 */ /* 0x0085e40000100a00 */
[----:B--2---:R-:W-:-:S02]  /*bf9d0*/  IMAD.MOV.U32 R8, RZ, RZ, R27 ;  /* 0x000000ffff087224 */ /* 0x004fc400078e001b */
[----:B------:R-:W-:-:S05]  /*bf9e0*/  IMAD.MOV.U32 R9, RZ, RZ, R26 ;  /* 0x000000ffff097224 */ /* 0x000fca00078e001a */
[----:B------:R0:W-:Y:S04]  /*bf9f0*/  STL.64 [R1+0x6000], R8 ;  /* 0x0060000801007387 */ /* 0x0001e80000100a00 */
[----:B0-----:R-:W2:Y:S04]  /*bfa00*/  LDL.LU R8, [R1+0x13d0] ;  /* 0x0013d00001087983 */ /* 0x001ea80000300800 */
[----:B------:R-:W2:Y:S04]  /*bfa10*/  LDL.LU R9, [R1+0x13d4] ;  /* 0x0013d40001097983 */ /* 0x000ea80000300800 */
[----:B------:R-:W3:Y:S04]  /*bfa20*/  LDL.LU R10, [R1+0x13d8] ;  /* 0x0013d800010a7983 */ /* 0x000ee80000300800 */
[----:B------:R-:W3:Y:S04]  /*bfa30*/  LDL.LU R11, [R1+0x13dc] ;  /* 0x0013dc00010b7983 */ /* 0x000ee80000300800 */
[----:B------:R-:W4:Y:S04]  /*bfa40*/  LDL.64 R16, [R1+0x60] ;  /* 0x0000600001107983 */ /* 0x000f280000100a00 */
        /* <DEDUP_REMOVED lines=8> */
[----:B0-----:R-:W4:Y:S04]  /*bfad0*/  LDL.LU R24, [R1+0x1410] ;  /* 0x0014100001187983 */ /* 0x001f280000300800 */
[----:B------:R-:W4:Y:S04]  /*bfae0*/  LDL.LU R25, [R1+0x1414] ;  /* 0x0014140001197983 */ /* 0x000f280000300800 */
[----:B------:R-:W4:Y:S04]  /*bfaf0*/  LDL.LU R26, [R1+0x1418] ;  /* 0x00141800011a7983 */ /* 0x000f280000300800 */
[----:B------:R-:W4:Y:S04]  /*bfb00*/  LDL.LU R27, [R1+0x141c] ;  /* 0x00141c00011b7983 */ /* 0x000f280000300800 */
[----:B---3--:R-:W-:Y:S04]  /*bfb10*/  STL.64 [R1+0x6010], R10 ;  /* 0x0060100a01007387 */ /* 0x008fe80000100a00 */
[----:B------:R0:W-:Y:S04]  /*bfb20*/  STL.64 [R1+0x6008], R8 ;  /* 0x0060080801007387 */ /* 0x0001e80000100a00 */
[----:B0-----:R-:W2:Y:S01]  /*bfb30*/  LDL.64 R8, [R1+0x30] ;  /* 0x0000300001087983 */ /* 0x001ea20000100a00 */
[C---:B------:R-:W-:Y:S03]  /*bfb40*/  HMMA.16816.F32.BF16 R12, R4.reuse, R20, R12 ;  /* 0x00000014040c723c */ /* 0x040fe6000004180c */
[----:B--2---:R0:W-:Y:S04]  /*bfb50*/  STL.64 [R1+0x6020], R8 ;  /* 0x0060200801007387 */ /* 0x0041e80000100a00 */
[----:B0-----:R-:W2:Y:S01]  /*bfb60*/  LDL.64 R8, [R1+0x40] ;  /* 0x0000400001087983 */ /* 0x001ea20000100a00 */
[----:B------:R-:W-:Y:S01]  /*bfb70*/  IMAD.MOV.U32 R3, RZ, RZ, R20 ;  /* 0x000000ffff037224 */ /* 0x000fe200078e0014 */
[----:B----4-:R-:W-:Y:S02]  /*bfb80*/  HMMA.16816.F32.BF16 R24, R4, R16, R24 ;  /* 0x000000100418723c */ /* 0x010fe40000041818 */
        /* <DEDUP_REMOVED lines=9> */
[----:B------:R-:W0:Y:S04]  /*bfc20*/  LDSM.16.MT88.4 R20, [R28+UR5+0x18200] ;  /* 0x018200051c14783b */ /* 0x000e280008004200 */
[----:B0-----:R-:W-:Y:S04]  /*bfc30*/  STL.64 [R1+0x5e68], R22 ;  /* 0x005e681601007387 */ /* 0x001fe80000100a00 */
[----:B------:R0:W-:Y:S02]  /*bfc40*/  STL.64 [R1+0x5e60], R20 ;  /* 0x005e601401007387 */ /* 0x0001e40000100a00 */
[----:B0-----:R-:W-:-:S02]  /*bfc50*/  IMAD.MOV.U32 R20, RZ, RZ, R2 ;  /* 0x000000ffff147224 */ /* 0x001fc400078e0002 */
[----:B------:R-:W-:-:S05]  /*bfc60*/  IMAD.MOV.U32 R21, RZ, RZ, R0 ;  /* 0x000000ffff157224 */ /* 0x000fca00078e0000 */
[----:B------:R0:W-:Y:S04]  /*bfc70*/  STL.64 [R1+0x6018], R20 ;  /* 0x0060181401007387 */ /* 0x0001e80000100a00 */
[----:B0-----:R-:W4:Y:S04]  /*bfc80*/  LDL.LU R20, [R1+0x13e0] ;  /* 0x0013e00001147983 */ /* 0x001f280000300800 */
[----:B------:R-:W4:Y:S04]  /*bfc90*/  LDL.LU R21, [R1+0x13e4] ;  /* 0x0013e40001157983 */ /* 0x000f280000300800 */
[----:B------:R-:W4:Y:S04]  /*bfca0*/  LDL.LU R22, [R1+0x13e8] ;  /* 0x0013e80001167983 */ /* 0x000f280000300800 */
[----:B------:R-:W4:Y:S04]  /*bfcb0*/  LDL.LU R23, [R1+0x13ec] ;  /* 0x0013ec0001177983 */ /* 0x000f280000300800 */
[----:B------:R0:W-:Y:S04]  /*bfcc0*/  STL.64 [R1+0xdf0], R24 ;  /* 0x000df01801007387 */ /* 0x0001e80000100a00 */
[----:B------:R-:W-:Y:S04]  /*bfcd0*/  STL.64 [R1+0xdf8], R26 ;  /* 0x000df81a01007387 */ /* 0x000fe80000100a00 */
[----:B0-----:R-:W2:Y:S01]  /*bfce0*/  LDL.LU.64 R24, [R1+0x6050] ;  /* 0x0060500001187983 */ /* 0x001ea20000300a00 */
[----:B------:R-:W-:-:S02]  /*bfcf0*/  IMAD.MOV.U32 R15, RZ, RZ, R16 ;  /* 0x000000ffff0f7224 */ /* 0x000fc400078e0010 */
[----:B------:R-:W-:Y:S02]  /*bfd00*/  IMAD.MOV.U32 R18, RZ, RZ, R17 ;  /* 0x000000ffff127224 */ /* 0x000fe400078e0011 */
[----:B------:R-:W4:Y:S04]  /*bfd10*/  LDL.LU.64 R16, [R1+0x6048] ;  /* 0x0060480001107983 */ /* 0x000f280000300a00 */
[----:B------:R-:W-:Y:S04]  /*bfd20*/  STL.64 [R1+0x5ff8], R14 ;  /* 0x005ff80e01007387 */ /* 0x000fe80000100a00 */
[----:B---3--:R0:W-:Y:S04]  /*bfd30*/  STL.64 [R1+0x5ff0], R12 ;  /* 0x005ff00c01007387 */ /* 0x0081e80000100a00 */
[----:B0-----:R-:W3:Y:S04]  /*bfd40*/  LDL.LU R12, [R1+0x13c0] ;  /* 0x0013c000010c7983 */ /* 0x001ee80000300800 */
        /* <DEDUP_REMOVED lines=19> */
[----:B------:R-:W4:Y:S02]  /*bfe80*/  LDL.LU.64 R8, [R1+0x6020] ;  /* 0x0060200001087983 */ /* 0x000f240000300a00 */
[----:B----4-:R-:W-:Y:S01]  /*bfe90*/  HMMA.16816.F32.BF16 R20, R4, R8, R20 ;  /* 0x000000080414723c */ /* 0x010fe20000041814 */
[----:B------:R-:W-:Y:S02]  /*bfea0*/  IMAD.MOV.U32 R2, RZ, RZ, R8 ;  /* 0x000000ffff027224 */ /* 0x000fe400078e0008 */
[----:B------:R-:W-:-:S15]  /*bfeb0*/  IMAD.MOV.U32 R0, RZ, RZ, R9 ;  /* 0x000000ffff007224 */ /* 0x000fde00078e0009 */
[----:B------:R-:W-:Y:S01]  /*bfec0*/  NOP ;  /* 0x0000000000007918 */ /* 0x000fe20000000000 */
        /* <DEDUP_REMOVED lines=8> */
[----:B------:R-:W-:Y:S04]  /*bff50*/  STL.64 [R1+0xdb8], R10 ;  /* 0x000db80a01007387 */ /* 0x000fe80000100a00 */
[----:B0-----:R-:W3:Y:S04]  /*bff60*/  LDL.LU.64 R8, [R1+0x6000] ;  /* 0x0060000001087983 */ /* 0x001ee80000300a00 */
[----:B------:R0:W-:Y:S04]  /*bff70*/  STL.64 [R1+0x5ea8], R20 ;  /* 0x005ea81401007387 */ /* 0x0001e80000100a00 */
[----:B0-----:R-:W4:Y:S04]  /*bff80*/  LDL.LU R20, [R1+0x13b0] ;  /* 0x0013b00001147983 */ /* 0x001f280000300800 */
[----:B------:R-:W4:Y:S04]  /*bff90*/  LDL.LU R21, [R1+0x13b4] ;  /* 0x0013b40001157983 */ /* 0x000f280000300800 */
[----:B------:R-:W4:Y:S04]  /*bffa0*/  LDL.LU R22, [R1+0x13b8] ;  /* 0x0013b80001167983 */ /* 0x000f280000300800 */
[----:B------:R-:W4:Y:S01]  /*bffb0*/  LDL.LU R23, [R1+0x13bc] ;  /* 0x0013bc0001177983 */ /* 0x000f220000300800 */
[----:B---3--:R-:W-:Y:S03]  /*bffc0*/  HMMA.16816.F32.BF16 R8, R4, R8, R12 ;  /* 0x000000080408723c */ /* 0x008fe6000004180c */
[----:B------:R-:W3:Y:S04]  /*bffd0*/  LDL.LU.64 R14, [R1+0x5ff8] ;  /* 0x005ff800010e7983 */ /* 0x000ee80000300a00 */
[----:B------:R-:W2:-:S12]  /*bffe0*/  LDL.LU.64 R12, [R1+0x5ff0] ;  /* 0x005ff000010c7983 */ /* 0x000e980000300a00 */
[----:B------:R0:W-:Y:S04]  /*bfff0*/  STL.64 [R1+0xda0], R8 ;  /* 0x000da00801007387 */ /* 0x0001e80000100a00 */
[----:B------:R1:W-:Y:S04]  /*c0000*/  STL.64 [R1+0xda8], R10 ;  /* 0x000da80a01007387 */ /* 0x0003e80000100a00 */
[----:B0-----:R-:W4:Y:S02]  /*c0010*/  LDL.LU.64 R8, [R1+0x5fe8] ;  /* 0x005fe80001087983 */ /* 0x001f240000300a00 */
[----:B----4-:R-:W-:-:S15]  /*c0020*/  HMMA.16816.F32.BF16 R20, R4, R8, R20 ;  /* 0x000000080414723c */ /* 0x010fde0000041814 */
[----:B------:R-:W-:-:S04]  /*c0030*/  NOP ;  /* 0x0000000000007918 */ /* 0x000fc80000000000 */
[----:B------:R0:W-:Y:S04]  /*c0040*/  STL.64 [R1+0xd90], R20 ;  /* 0x000d901401007387 */ /* 0x0001e80000100a00 */
[----:B------:R-:W-:Y:S04]  /*c0050*/  STL.64 [R1+0xd98], R22 ;  /* 0x000d981601007387 */ /* 0x000fe80000100a00 */
[----:B-1----:R-:W2:Y:S01]  /*c0060*/  LDL.LU.64 R10, [R1+0x5fe0] ;  /* 0x005fe000010a7983 */ /* 0x002ea20000300a00 */
        /* <DEDUP_REMOVED lines=15> */
[----:B------:R-:W2:Y:S04]  /*c0160*/  LDL.LU.64 R8, [R1+0x5fb8] ;  /* 0x005fb80001087983 */ /* 0x000ea80000300a00 */
[----:B------:R-:W-:Y:S01]  /*c0170*/  STL.64 [R1+0x5e80], R16 ;  /* 0x005e801001007387 */ /* 0x000fe20000100a00 */
[----:B------:R-:W-:-:S02]  /*c0180*/  IMAD.MOV.U32 R25, RZ, RZ, R20 ;  /* 0x000000ffff197224 */ /* 0x000fc400078e0014 */
[----:B------:R-:W-:Y:S01]  /*c0190*/  IMAD.MOV.U32 R24, RZ, RZ, R21 ;  /* 0x000000ffff187224 */ /* 0x000fe200078e0015 */
[----:B--2---:R-:W-:Y:S01]  /*c01a0*/  HMMA.16816.F32.BF16 R4, R4, R12, R8 ;  /* 0x0000000c0404723c */ /* 0x004fe20000041808 */
[----:B------:R-:W2:Y:S04]  /*c01b0*/  LDL.LU.64 R10, [R1+0x5fb0] ;  /* 0x005fb000010a7983 */ /* 0x000ea80000300a00 */
[----:B------:R-:W4:-:S14]  /*c01c0*/  LDL.LU.64 R8, [R1+0x5fa8] ;  /* 0x005fa80001087983 */ /* 0x000f1c0000300a00 */
[----:B------:R-:W-:Y:S04]  /*c01d0*/  STL.64 [R1+0x670], R4 ;  /* 0x0006700401007387 */ /* 0x000fe80000100a00 */
[----:B------:R-:W-:Y:S04]  /*c01e0*/  STL.64 [R1+0x678], R6 ;  /* 0x0006780601007387 */ /* 0x000fe80000100a00 */
        /* <DEDUP_REMOVED lines=8> */
[----:B------:R-:W-:Y:S04]  /*c0270*/  STL.64 [R1+0x5ed0], R20 ;  /* 0x005ed01401007387 */ /* 0x000fe80000100a00 */
[----:B------:R0:W-:Y:S04]  /*c0280*/  STL.64 [R1+0x5e88], R24 ;  /* 0x005e881801007387 */ /* 0x0001e80000100a00 */
[----:B0-----:R-:W2:Y:S01]  /*c0290*/  LDL.64 R24, [R1+0x10] ;  /* 0x0000100001187983 */ /* 0x001ea20000100a00 */
[----:B------:R-:W-:Y:S02]  /*c02a0*/  IMAD.MOV.U32 R20, RZ, RZ, R19 ;  /* 0x000000ffff147224 */ /* 0x000fe400078e0013 */
[----:B------:R-:W-:Y:S01]  /*c02b0*/  IMAD.MOV.U32 R21, RZ, RZ, R29 ;  /* 0x000000ffff157224 */ /* 0x000fe200078e001d */
[----:B--2---:R0:W-:Y:S04]  /*c02c0*/  STL.64 [R1+0x5ea0], R24 ;  /* 0x005ea01801007387 */ /* 0x0041e80000100a00 */
[----:B0-----:R-:W2:Y:S04]  /*c02d0*/  LDL.LU R24, [R1+0x1320] ;  /* 0x0013200001187983 */ /* 0x001ea80000300800 */
[----:B------:R-:W2:Y:S04]  /*c02e0*/  LDL.LU R25, [R1+0x1324] ;  /* 0x0013240001197983 */ /* 0x000ea80000300800 */
[----:B------:R-:W2:Y:S04]  /*c02f0*/  LDL.LU R26, [R1+0x1328] ;  /* 0x00132800011a7983 */ /* 0x000ea80000300800 */
[----:B------:R-:W2:Y:S04]  /*c0300*/  LDL.LU R27, [R1+0x132c] ;  /* 0x00132c00011b7983 */ /* 0x000ea80000300800 */
[----:B------:R-:W4:Y:S04]  /*c0310*/  LDL.LU R19, [R1+0x5fa4] ;  /* 0x005fa40001137983 */ /* 0x000f280000300800 */
[----:B------:R-:W4:Y:S04]  /*c0320*/  LDL.LU R29, [R1+0x5fa0] ;  /* 0x005fa000011d7983 */ /* 0x000f280000300800 */
[----:B------:R0:W-:Y:S01]  /*c0330*/  STL.64 [R1+0x5ee8], R20 ;  /* 0x005ee81401007387 */ /* 0x0001e20000100a00 */
[----:B------:R-:W-:-:S02]  /*c0340*/  IMAD.MOV.U32 R4, RZ, RZ, R3 ;  /* 0x000000ffff047224 */ /* 0x000fc400078e0003 */
[----:B---3--:R-:W-:Y:S02]  /*c0350*/  IMAD.MOV.U32 R5, RZ, RZ, R14 ;  /* 0x000000ffff057224 */ /* 0x008fe400078e000e */
        /* <DEDUP_REMOVED lines=10> */
[----:B------:R-:W-:Y:S04]  /*c0400*/  STL.64 [R1+0x5f00], R20 ;  /* 0x005f001401007387 */ /* 0x000fe80000100a00 */
[----:B------:R-:W2:Y:S04]  /*c0410*/  LDL.LU R3, [R1+0x5f94] ;  /* 0x005f940001037983 */ /* 0x000ea80000300800 */
[----:B------:R-:W2:Y:S04]  /*c0420*/  LDL.LU R14, [R1+0x5f90] ;  /* 0x005f9000010e7983 */ /* 0x000ea80000300800 */
[----:B------:R4:W-:Y:S02]  /*c0430*/  STL.64 [R1+0x5f08], R4 ;  /* 0x005f080401007387 */ /* 0x0009e40000100a00 */
[----:B----4-:R-:W-:-:S02]  /*c0440*/  IMAD.MOV.U32 R4, RZ, RZ, R8 ;  /* 0x000000ffff047224 */ /* 0x010fc400078e0008 */
[----:B------:R-:W-:Y:S01]  /*c0450*/  IMAD.MOV.U32 R5, RZ, RZ, R9 ;  /* 0x000000ffff057224 */ /* 0x000fe200078e0009 */
[----:B------:R-:W4:Y:S04]  /*c0460*/  LDL.LU R8, [R1+0x5f8c] ;  /* 0x005f8c0001087983 */ /* 0x000f280000300800 */
[----:B------:R-:W4:Y:S04]  /*c0470*/  LDL.LU R9, [R1+0x5f88] ;  /* 0x005f880001097983 */ /* 0x000f280000300800 */
[----:B------:R0:W-:Y:S04]  /*c0480*/  STL.64 [R1+0x5f20], R4 ;  /* 0x005f200401007387 */ /* 0x0001e80000100a00 */
[----:B------:R-:W2:Y:S04]  /*c0490*/  LDL.LU R20, [R1+0x520] ;  /* 0x0005200001147983 */ /* 0x000ea80000300800 */
[----:B------:R-:W2:Y:S04]  /*c04a0*/  LDL.LU R21, [R1+0x524] ;  /* 0x0005240001157983 */ /* 0x000ea80000300800 */
[----:B------:R-:W2:Y:S04]  /*c04b0*/  LDL.LU R22, [R1+0x528] ;  /* 0x0005280001167983 */ /* 0x000ea80000300800 */
[----:B------:R-:W2:Y:S01]  /*c04c0*/  LDL.LU R23, [R1+0x52c] ;  /* 0x00052c0001177983 */ /* 0x000ea20000300800 */
[----:B0-----:R-:W-:-:S02]  /*c04d0*/  IMAD.MOV.U32 R4, RZ, RZ, R10 ;  /* 0x000000ffff047224 */ /* 0x001fc400078e000a */
[----:B------:R-:W-:Y:S01]  /*c04e0*/  IMAD.MOV.U32 R5, RZ, RZ, R11 ;  /* 0x000000ffff057224 */ /* 0x000fe200078e000b */
[----:B------:R-:W4:Y:S04]  /*c04f0*/  LDL.LU R10, [R1+0x5f84] ;  /* 0x005f8400010a7983 */ /* 0x000f280000300800 */
        /* <DEDUP_REMOVED lines=96> */
[----:B------:R-:W-:Y:S04]  /*c0b00*/  STL.64 [R1+0x5a0], R4 ;  /* 0x0005a00401007387 */ /* 0x000fe80000100a00 */
[----:B------:R-:W-:Y:S04]  /*c0b10*/  STL.64 [R1+0x5a8], R6 ;  /* 0x0005a80601007387 */ /* 0x000fe80000100a00 */
[----:B------:R-:W0:Y:S04]  /*c0b20*/  LDSM.16.MT88.4 R4, [R28+UR5+0x18280] ;  /* 0x018280051c04783b */ /* 0x000e280008004200 */
[----:B0-----:R-:W-:Y:S04]  /*c0b30*/  STL.64 [R1+0x5d40], R6 ;  /* 0x005d400601007387 */ /* 0x001fe80000100a00 */
[----:B------:R0:W-:Y:S04]  /*c0b40*/  STL.64 [R1+0x5d38], R4 ;  /* 0x005d380401007387 */ /* 0x0001e80000100a00 */
[----:B0-----:R-:W4:Y:S04]  /*c0b50*/  LDL.LU R4, [R1+0x12f0] ;  /* 0x0012f00001047983 */ /* 0x001f280000300800 */
[----:B------:R-:W4:Y:S04]  /*c0b60*/  LDL.LU R5, [R1+0x12f4] ;  /* 0x0012f40001057983 */ /* 0x000f280000300800 */
[----:B------:R-:W4:Y:S04]  /*c0b70*/  LDL.LU R6, [R1+0x12f8] ;  /* 0x0012f80001067983 */ /* 0x000f280000300800 */
        /* <DEDUP_REMOVED lines=19> */
[----:B------:R-:W2:Y:S01]  /*c0cb0*/  LDL.LU.64 R20, [R1+0x5eb0] ;  /* 0x005eb00001147983 */ /* 0x000ea20000300a00 */
[----:B------:R-:W-:-:S02]  /*c0cc0*/  IMAD.MOV.U32 R12, RZ, RZ, R2 ;  /* 0x000000ffff0c7224 */ /* 0x000fc400078e0002 */
[----:B------:R-:W-:-:S07]  /*c0cd0*/  IMAD.MOV.U32 R13, RZ, RZ, R0 ;  /* 0x000000ffff0d7224 */ /* 0x000fce00078e0000 */
[----:B--2---:R-:W-:Y:S01]  /*c0ce0*/  HMMA.16816.F32.BF16 R12, R8, R12, R20 ;  /* 0x0000000c080c723c */ /* 0x004fe20000041814 */
[----:B------:R-:W3:-:S15]  /*c0cf0*/  LDL.LU.64 R20, [R1+0x5ea8] ;  /* 0x005ea80001147983 */ /* 0x000ede0000300a00 */
[----:B------:R-:W-:-:S03]  /*c0d00*/  NOP ;  /* 0x0000000000007918 */ /* 0x000fc60000000000 */
[----:B------:R0:W-:Y:S04]  /*c0d10*/  STL.64 [R1+0x560], R12 ;  /* 0x0005600c01007387 */ /* 0x0001e80000100a00 */
[----:B------:R1:W-:Y:S04]  /*c0d20*/  STL.64 [R1+0x568], R14 ;  /* 0x0005680e01007387 */ /* 0x0003e80000100a00 */
[----:B0-----:R-:W2:Y:S04]  /*c0d30*/  LDL.LU R12, [R1+0x12e0] ;  /* 0x0012e000010c7983 */ /* 0x001ea80000300800 */
[----:B------:R-:W2:Y:S04]  /*c0d40*/  LDL.LU R13, [R1+0x12e4] ;  /* 0x0012e400010d7983 */ /* 0x000ea80000300800 */
[----:B-1----:R-:W2:Y:S04]  /*c0d50*/  LDL.LU R14, [R1+0x12e8] ;  /* 0x0012e800010e7983 */ /* 0x002ea80000300800 */
[----:B------:R-:W2:Y:S01]  /*c0d60*/  LDL.LU R15, [R1+0x12ec] ;  /* 0x0012ec00010f7983 */ /* 0x000ea20000300800 */
[----:B---3--:R-:W-:Y:S03]  /*c0d70*/  HMMA.16816.F32.BF16 R20, R8, R20, R24 ;  /* 0x000000140814723c */ /* 0x008fe60000041818 */
[----:B------:R-:W3:-:S15]  /*c0d80*/  LDL.LU.64 R24, [R1+0x5ea0] ;  /* 0x005ea00001187983 */ /* 0x000ede0000300a00 */
[----:B------:R-:W-:Y:S01]  /*c0d90*/  NOP ;  /* 0x0000000000007918 */ /* 0x000fe20000000000 */
        /* <DEDUP_REMOVED lines=20> */
[----:B0-----:R-:W4:Y:S02]  /*c0ee0*/  LDL.LU.64 R24, [R1+0x5e78] ;  /* 0x005e780001187983 */ /* 0x001f240000300a00 */
[----:B----4-:R-:W-:-:S15]  /*c0ef0*/  HMMA.16816.F32.BF16 R4, R8, R24, R4 ;  /* 0x000000180804723c */ /* 0x010fde0000041804 */
[----:B------:R-:W-:-:S04]  /*c0f00*/  NOP ;  /* 0x0000000000007918 */ /* 0x000fc80000000000 */
[----:B------:R0:W-:Y:S04]  /*c0f10*/  STL.64 [R1+0x520], R4 ;  /* 0x0005200401007387 */ /* 0x0001e80000100a00 */
[----:B------:R1:W-:Y:S04]  /*c0f20*/  STL.64 [R1+0x528], R6 ;  /* 0x0005280601007387 */ /* 0x0003e80000100a00 */
[----:B0-----:R-:W3:Y:S04]  /*c0f30*/  LDL.LU R4, [R1+0x490] ;  /* 0x0004900001047983 */ /* 0x001ee80000300800 */
[----:B------:R-:W3:Y:S04]  /*c0f40*/  LDL.LU R5, [R1+0x494] ;  /* 0x0004940001057983 */ /* 0x000ee80000300800 */
[----:B-1----:R-:W3:Y:S04]  /*c0f50*/  LDL.LU R6, [R1+0x498] ;  /* 0x0004980001067983 */ /* 0x002ee80000300800 */
[----:B------:R-:W3:Y:S04]  /*c0f60*/  LDL.LU R7, [R1+0x49c] ;  /* 0x00049c0001077983 */ /* 0x000ee80000300800 */
[----:B------:R0:W-:Y:S04]  /*c0f70*/  STL.64 [R1+0x5dc0], R24 ;  /* 0x005dc01801007387 */ /* 0x0001e80000100a00 */
[----:B0-----:R-:W4:Y:S04]  /*c0f80*/  LDL.64 R24, [R1+0x70] ;  /* 0x0000700001187983 */ /* 0x001f280000100a00 */
[----:B----4-:R0:W-:Y:S04]  /*c0f90*/  STL.64 [R1+0x5e20], R24 ;  /* 0x005e201801007387 */ /* 0x0101e80000100a00 */
[----:B0-----:R-:W4:Y:S04]  /*c0fa0*/  LDL.LU R24, [R1+0xac0] ;  /* 0x000ac00001187983 */ /* 0x001f280000300800 */
[----:B------:R-:W4:Y:S04]  /*c0fb0*/  LDL.LU R25, [R1+0xac4] ;  /* 0x000ac40001197983 */ /* 0x000f280000300800 */
[----:B------:R-:W2:Y:S04]  /*c0fc0*/  LDL.LU R26, [R1+0xac8] ;  /* 0x000ac800011a7983 */ /* 0x000ea80000300800 */
[----:B------:R-:W2:Y:S04]  /*c0fd0*/  LDL.LU R27, [R1+0xacc] ;  /* 0x000acc00011b7983 */ /* 0x000ea80000300800 */
[----:B--2---:R-:W-:Y:S04]  /*c0fe0*/  STL.64 [R1+0x5e30], R26 ;  /* 0x005e301a01007387 */ /* 0x004fe80000100a00 */
[----:B----4-:R0:W-:Y:S04]  /*c0ff0*/  STL.64 [R1+0x5e28], R24 ;  /* 0x005e281801007387 */ /* 0x0101e80000100a00 */
[----:B0-----:R-:W2:Y:S04]  /*c1000*/  LDL.64 R24, [R1+0x90] ;  /* 0x0000900001187983 */ /* 0x001ea80000100a00 */
[----:B--2---:R0:W-:Y:S04]  /*c1010*/  STL.64 [R1+0x5e48], R24 ;  /* 0x005e481801007387 */ /* 0x0041e80000100a00 */
[----:B0-----:R-:W2:Y:S01]  /*c1020*/  LDL.64 R24, [R1+0xa0] ;  /* 0x0000a00001187983 */ /* 0x001ea20000100a00 */
[C---:B------:R-:W-:Y:S03]  /*c1030*/  HMMA.16816.F32.BF16 R12, R8.reuse, R16, R12 ;  /* 0x00000010080c723c */ /* 0x040fe6000004180c */
[----:B--2---:R0:W-:Y:S04]  /*c1040*/  STL.64 [R1+0x5e50], R24 ;  /* 0x005e501801007387 */ /* 0x0041e80000100a00 */
[----:B0-----:R-:W2:Y:S04]  /*c1050*/  LDL.64 R24, [R1+0xb0] ;  /* 0x0000b00001187983 */ /* 0x001ea80000100a00 */
[----:B--2---:R0:W-:Y:S04]  /*c1060*/  STL.64 [R1+0x5e58], R24 ;  /* 0x005e581801007387 */ /* 0x0041e80000100a00 */
[----:B0-----:R-:W3:Y:S04]  /*c1070*/  LDL.64 R24, [R1+0xc0] ;  /* 0x0000c00001187983 */ /* 0x001ee80000100a00 */
[----:B------:R0:W-:Y:S04]  /*c1080*/  STL.64 [R1+0xcd0], R12 ;  /* 0x000cd00c01007387 */ /* 0x0001e80000100a00 */
[----:B------:R-:W-:Y:S04]  /*c1090*/  STL.64 [R1+0xcd8], R14 ;  /* 0x000cd80e01007387 */ /* 0x000fe80000100a00 */
[----:B0-----:R-:W2:Y:S04]  /*c10a0*/  LDL.LU.64 R12, [R1+0x5e70] ;  /* 0x005e7000010c7983 */ /* 0x001ea80000300a00 */
[----:B------:R0:W-:Y:S04]  /*c10b0*/  STL [R1+0x5d5c], R16 ;  /* 0x005d5c1001007387 */ /* 0x0001e80000100800 */
[----:B------:R1:W-:Y:S04]  /*c10c0*/  STL [R1+0x5d58], R17 ;  /* 0x005d581101007387 */ /* 0x0003e80000100800 */
[----:B0-----:R-:W4:Y:S04]  /*c10d0*/  LDL.LU R16, [R1+0xae0] ;  /* 0x000ae00001107983 */ /* 0x001f280000300800 */
[----:B-1----:R-:W4:Y:S04]  /*c10e0*/  LDL.LU R17, [R1+0xae4] ;  /* 0x000ae40001117983 */ /* 0x002f280000300800 */
[----:B------:R-:W4:Y:S04]  /*c10f0*/  LDL.LU R18, [R1+0xae8] ;  /* 0x000ae80001127983 */ /* 0x000f280000300800 */
[----:B------:R-:W4:Y:S01]  /*c1100*/  LDL.LU R19, [R1+0xaec] ;  /* 0x000aec0001137983 */ /* 0x000f220000300800 */
        /* <DEDUP_REMOVED lines=8> */
[----:B------:R-:W2:Y:S01]  /*c1190*/  LDL.LU R11, [R1+0xabc] ;  /* 0x000abc00010b7983 */ /* 0x000ea20000300800 */
[----:B---3--:R-:W-:Y:S03]  /*c11a0*/  HMMA.16816.F32.BF16 R4, R20, R24, R4 ;  /* 0x000000181404723c */ /* 0x008fe60000041804 */
[----:B--2---:R-:W-:Y:S04]  /*c11b0*/  STL.64 [R1+0x5e40], R10 ;  /* 0x005e400a01007387 */ /* 0x004fe80000100a00 */
[----:B------:R0:W-:Y:S04]  /*c11c0*/  STL.64 [R1+0x5e38], R8 ;  /* 0x005e380801007387 */ /* 0x0001e80000100a00 */
[----:B0-----:R-:W2:Y:S04]  /*c11d0*/  LDL.LU R8, [R1+0xad0] ;  /* 0x000ad00001087983 */ /* 0x001ea80000300800 */
[----:B------:R-:W2:Y:S04]  /*c11e0*/  LDL.LU R9, [R1+0xad4] ;  /* 0x000ad40001097983 */ /* 0x000ea80000300800 */
[----:B------:R-:W2:Y:S04]  /*c11f0*/  LDL.LU R10, [R1+0xad8] ;  /* 0x000ad800010a7983 */ /* 0x000ea80000300800 */
[----:B------:R-:W2:Y:S04]  /*c1200*/  LDL.LU R11, [R1+0xadc] ;  /* 0x000adc00010b7983 */ /* 0x000ea80000300800 */
[----:B------:R0:W-:Y:S04]  /*c1210*/  STL.64 [R1+0x490], R4 ;  /* 0x0004900401007387 */ /* 0x0001e80000100a00 */
[----:B------:R-:W-:Y:S01]  /*c1220*/  STL.64 [R1+0x498], R6 ;  /* 0x0004980601007387 */ /* 0x000fe20000100a00 */
[----:B0-----:R-:W-:-:S02]  /*c1230*/  IMAD.MOV.U32 R4, RZ, RZ, R25 ;  /* 0x000000ffff047224 */ /* 0x001fc400078e0019 */
        /* <DEDUP_REMOVED lines=14> */
[----:B------:R-:W4:Y:S04]  /*c1320*/  LDL.LU.64 R24, [R1+0x5e50] ;  /* 0x005e500001187983 */ /* 0x000f280000300a00 */
[----:B------:R-:W-:Y:S04]  /*c1330*/  STL [R1+0x5d68], R7 ;  /* 0x005d680701007387 */ /* 0x000fe80000100800 */
[----:B------:R-:W-:Y:S04]  /*c1340*/  STL [R1+0x5de8], R6 ;  /* 0x005de80601007387 */ /* 0x000fe80000100800 */
[----:B------:R-:W3:Y:S01]  /*c1350*/  LDL.64 R4, [R1+0x80] ;  /* 0x0000800001047983 */ /* 0x000ee20000100a00 */
        /* <DEDUP_REMOVED lines=23> */
[----:B------:R-:W-:Y:S01]  /*c14d0*/  IMAD.MOV.U32 R17, RZ, RZ, R5 ;  /* 0x000000ffff117224 */ /* 0x000fe200078e0005 */
[----:B------:R-:W-:Y:S04]  /*c14e0*/  STL.64 [R1+0x5d78], R18 ;  /* 0x005d781201007387 */ /* 0x000fe80000100a00 */
[----:B------:R0:W-:Y:S01]  /*c14f0*/  STL.64 [R1+0x5d70], R16 ;  /* 0x005d701001007387 */ /* 0x0001e20000100a00 */
[----:B--2---:R-:W-:Y:S01]  /*c1500*/  HMMA.16816.F32.BF16 R4, R20, R24, R8 ;  /* 0x000000181404723c */ /* 0x004fe20000041808 */
[----:B------:R-:W-:-:S02]  /*c1510*/  IMAD.MOV.U32 R14, RZ, RZ, R24 ;  /* 0x000000ffff0e7224 */ /* 0x000fc400078e0018 */
[----:B------:R-:W-:Y:S01]  /*c1520*/  IMAD.MOV.U32 R3, RZ, RZ, R25 ;  /* 0x000000ffff037224 */ /* 0x000fe200078e0019 */
[----:B------:R-:W1:-:S15]  /*c1530*/  LDSM.16.MT88.4 R8, [R28+UR5+0x18300] ;  /* 0x018300051c08783b */ /* 0x000e5e0008004200 */
[----:B------:R-:W-:Y:S04]  /*c1540*/  STL.64 [R1+0x440], R4 ;  /* 0x0004400401007387 */ /* 0x000fe80000100a00 */
[----:B------:R-:W-:Y:S04]  /*c1550*/  STL.64 [R1+0x448], R6 ;  /* 0x0004480601007387 */ /* 0x000fe80000100a00 */
[----:B0-----:R-:W2:Y:S04]  /*c1560*/  LDL.LU R16, [R1+0x1260] ;  /* 0x0012600001107983 */ /* 0x001ea80000300800 */
[----:B------:R-:W2:Y:S04]  /*c1570*/  LDL.LU R17, [R1+0x1264] ;  /* 0x0012640001117983 */ /* 0x000ea80000300800 */
[----:B------:R-:W3:Y:S04]  /*c1580*/  LDL.LU R18, [R1+0x1268] ;  /* 0x0012680001127983 */ /* 0x000ee80000300800 */
[----:B------:R-:W3:Y:S04]  /*c1590*/  LDL.LU R19, [R1+0x126c] ;  /* 0x00126c0001137983 */ /* 0x000ee80000300800 */
[----:B---3--:R-:W-:Y:S04]  /*c15a0*/  STL.64 [R1+0x5d90], R18 ;  /* 0x005d901201007387 */ /* 0x008fe80000100a00 */
[----:B--2---:R0:W-:Y:S04]  /*c15b0*/  STL.64 [R1+0x5d88], R16 ;  /* 0x005d881001007387 */ /* 0x0041e80000100a00 */
[----:B0-----:R-:W2:Y:S04]  /*c15c0*/  LDL.64 R16, [R1] ;  /* 0x0000000001107983 */ /* 0x001ea80000100a00 */
        /* <DEDUP_REMOVED lines=18> */
[----:B------:R-:W-:Y:S04]  /*c16f0*/  STL.64 [R1+0x5dd0], R26 ;  /* 0x005dd01a01007387 */ /* 0x000fe80000100a00 */
[----:B----4-:R0:W-:Y:S04]  /*c1700*/  STL.64 [R1+0x5dc8], R24 ;  /* 0x005dc81801007387 */ /* 0x0101e80000100a00 */
[----:B0-----:R-:W4:Y:S04]  /*c1710*/  LDL.64 R24, [R1+0x30] ;  /* 0x0000300001187983 */ /* 0x001f280000100a00 */
[----:B----4-:R0:W-:Y:S04]  /*c1720*/  STL.64 [R1+0x5de0], R24 ;  /* 0x005de01801007387 */ /* 0x0101e80000100a00 */
        /* <DEDUP_REMOVED lines=14> */
[----:B0-----:R-:W3:Y:S04]  /*c1810*/  LDL.64 R16, [R1+0x20] ;  /* 0x0000200001107983 */ /* 0x001ee80000100a00 */
[----:B---3--:R0:W-:Y:S04]  /*c1820*/  STL.64 [R1+0x5dd8], R16 ;  /* 0x005dd81001007387 */ /* 0x0081e80000100a00 */
[----:B0-----:R-:W3:Y:S04]  /*c1830*/  LDL.LU R16, [R1+0x12a0] ;  /* 0x0012a00001107983 */ /* 0x001ee80000300800 */
[----:B------:R-:W3:Y:S04]  /*c1840*/  LDL.LU R17, [R1+0x12a4] ;  /* 0x0012a40001117983 */ /* 0x000ee80000300800 */
[----:B------:R-:W3:Y:S04]  /*c1850*/  LDL.LU R18, [R1+0x12a8] ;  /* 0x0012a80001127983 */ /* 0x000ee80000300800 */
[----:B------:R-:W3:Y:S04]  /*c1860*/  LDL.LU R19, [R1+0x12ac] ;  /* 0x0012ac0001137983 */ /* 0x000ee80000300800 */
[----:B------:R-:W-:Y:S04]  /*c1870*/  STL [R1+0x5d50], R14 ;  /* 0x005d500e01007387 */ /* 0x000fe80000100800 */
[----:B------:R-:W-:Y:S04]  /*c1880*/  STL.64 [R1+0x5d48], R12 ;  /* 0x005d480c01007387 */ /* 0x000fe80000100a00 */
[----:B-1----:R-:W-:Y:S04]  /*c1890*/  STL.64 [R1+0x5c08], R10 ;  /* 0x005c080a01007387 */ /* 0x002fe80000100a00 */
[----:B------:R0:W-:Y:S04]  /*c18a0*/  STL.64 [R1+0x5c00], R8 ;  /* 0x005c000801007387 */ /* 0x0001e80000100a00 */
[----:B0-----:R-:W4:Y:S04]  /*c18b0*/  LDL.LU R8, [R1+0x11d0] ;  /* 0x0011d00001087983 */ /* 0x001f280000300800 */
[----:B------:R-:W4:Y:S04]  /*c18c0*/  LDL.LU R9, [R1+0x11d4] ;  /* 0x0011d40001097983 */ /* 0x000f280000300800 */
[----:B------:R-:W3:Y:S04]  /*c18d0*/  LDL.LU R10, [R1+0x11d8] ;  /* 0x0011d800010a7983 */ /* 0x000ee80000300800 */
[----:B------:R-:W3:Y:S01]  /*c18e0*/  LDL.LU R11, [R1+0x11dc] ;  /* 0x0011dc00010b7983 */ /* 0x000ee20000300800 */
[----:B--2---:R-:W-:Y:S03]  /*c18f0*/  HMMA.16816.F32.BF16 R24, R20, R4, R24 ;  /* 0x000000041418723c */ /* 0x004fe60000041818 */
[----:B---3--:R0:W-:Y:S04]  /*c1900*/  STL.64 [R1+0x5c20], R10 ;  /* 0x005c200a01007387 */ /* 0x0081e80000100a00 */
[----:B----4-:R-:W-:-:S12]  /*c1910*/  STL.64 [R1+0x5c18], R8 ;  /* 0x005c180801007387 */ /* 0x010fd80000100a00 */
[----:B------:R-:W-:Y:S04]  /*c1920*/  STL.64 [R1+0x430], R24 ;  /* 0x0004301801007387 */ /* 0x000fe80000100a00 */
[----:B------:R1:W-:Y:S01]  /*c1930*/  STL.64 [R1+0x438], R26 ;  /* 0x0004381a01007387 */ /* 0x0003e20000100a00 */
[----:B0-----:R-:W-:Y:S02]  /*c1940*/  IMAD.MOV.U32 R11, RZ, RZ, R4 ;  /* 0x000000ffff0b7224 */ /* 0x001fe400078e0004 */
[----:B------:R-:W-:Y:S01]  /*c1950*/  IMAD.MOV.U32 R10, RZ, RZ, R5 ;  /* 0x000000ffff0a7224 */ /* 0x000fe200078e0005 */
[----:B-1----:R-:W2:Y:S04]  /*c1960*/  LDL.LU.64 R26, [R1+0x5e18] ;  /* 0x005e1800011a7983 */ /* 0x002ea80000300a00 */
        /* <DEDUP_REMOVED lines=17> */
[----:B-1----:R-:W2:Y:S04]  /*c1a80*/  LDL.LU R6, [R1+0x5de8] ;  /* 0x005de80001067983 */ /* 0x002ea80000300800 */
        /* <DEDUP_REMOVED lines=25> */
[----:B------:R-:W-:-:S02]  /*c1c20*/  IMAD.MOV.U32 R8, RZ, RZ, R2 ;  /* 0x000000ffff087224 */ /* 0x000fc400078e0002 */
[----:B------:R-:W-:-:S07]  /*c1c30*/  IMAD.MOV.U32 R9, RZ, RZ, R0 ;  /* 0x000000ffff097224 */ /* 0x000fce00078e0000 */
        /* <DEDUP_REMOVED lines=8> */
[----:B----4-:R-:W-:Y:S01]  /*c1cc0*/  HMMA.16816.F32.BF16 R12, R20, R16, R12 ;  /* 0x00000010140c723c */ /* 0x010fe2000004180c */
[----:B------:R-:W-:Y:S02]  /*c1cd0*/  IMAD.MOV.U32 R2, RZ, RZ, R16 ;  /* 0x000000ffff027224 */ /* 0x000fe400078e0010 */
[----:B------:R-:W-:-:S15]  /*c1ce0*/  IMAD.MOV.U32 R0, RZ, RZ, R17 ;  /* 0x000000ffff007224 */ /* 0x000fde00078e0011 */
[----:B------:R-:W-:Y:S01]  /*c1cf0*/  NOP ;  /* 0x0000000000007918 */ /* 0x000fe20000000000 */
[----:B------:R-:W-:Y:S04]  /*c1d00*/  STL.64 [R1+0xbe0], R12 ;  /* 0x000be00c01007387 */ /* 0x000fe80000100a00 */
[----:B------:R0:W-:Y:S04]  /*c1d10*/  STL.64 [R1+0xbe8], R14 ;  /* 0x000be80e01007387 */ /* 0x0001e80000100a00 */
[----:B0-----:R-:W2:Y:S04]  /*c1d20*/  LDL.LU.64 R14, [R1+0x5da0] ;  /* 0x005da000010e7983 */ /* 0x001ea80000300a00 */
[----:B------:R-:W4:Y:S04]  /*c1d30*/  LDL.LU.64 R12, [R1+0x5d98] ;  /* 0x005d9800010c7983 */ /* 0x000f280000300a00 */
[----:B------:R-:W3:Y:S04]  /*c1d40*/  LDL.LU.64 R18, [R1+0x5d90] ;  /* 0x005d900001127983 */ /* 0x000ee80000300a00 */
[----:B------:R-:W3:Y:S04]  /*c1d50*/  LDL.LU.64 R16, [R1+0x5d88] ;  /* 0x005d880001107983 */ /* 0x000ee80000300a00 */
[----:B------:R-:W2:Y:S04]  /*c1d60*/  LDL.LU R27, [R1+0x5d84] ;  /* 0x005d8400011b7983 */ /* 0x000ea80000300800 */
[----:B------:R-:W2:Y:S04]  /*c1d70*/  LDL.LU R26, [R1+0x5d80] ;  /* 0x005d8000011a7983 */ /* 0x000ea80000300800 */
[----:B------:R0:W-:Y:S02]  /*c1d80*/  STL.64 [R1+0x5c50], R8 ;  /* 0x005c500801007387 */ /* 0x0001e40000100a00 */
[----:B0-----:R-:W-:-:S02]  /*c1d90*/  IMAD.MOV.U32 R8, RZ, RZ, R7 ;  /* 0x000000ffff087224 */ /* 0x001fc400078e0007 */
[----:B------:R-:W-:Y:S01]  /*c1da0*/  IMAD.MOV.U32 R9, RZ, RZ, R4 ;  /* 0x000000ffff097224 */ /* 0x000fe200078e0004 */
[----:B---3--:R-:W-:-:S15]  /*c1db0*/  HMMA.16816.F32.BF16 R16, R20, R24, R16 ;  /* 0x000000181410723c */ /* 0x008fde0000041810 */
[----:B------:R-:W-:-:S04]  /*c1dc0*/  NOP ;  /* 0x0000000000007918 */ /* 0x000fc80000000000 */
[----:B------:R-:W-:Y:S04]  /*c1dd0*/  STL.64 [R1+0xbd0], R16 ;  /* 0x000bd01001007387 */ /* 0x000fe80000100a00 */
[----:B------:R0:W-:Y:S04]  /*c1de0*/  STL.64 [R1+0xbd8], R18 ;  /* 0x000bd81201007387 */ /* 0x0001e80000100a00 */
[----:B0-----:R-:W3:Y:S04]  /*c1df0*/  LDL.LU.64 R18, [R1+0x5d78] ;  /* 0x005d780001127983 */ /* 0x001ee80000300a00 */
[----:B------:R-:W3:Y:S04]  /*c1e00*/  LDL.LU.64 R16, [R1+0x5d70] ;  /* 0x005d700001107983 */ /* 0x000ee80000300a00 */
        /* <DEDUP_REMOVED lines=28> */
[----:B------:R-:W4:Y:S04]  /*c1fd0*/  LDL.LU R26, [R1+0x1218] ;  /* 0x00121800011a7983 */ /* 0x000f280000300800 */
        /* <DEDUP_REMOVED lines=11> */
[----:B------:R-:W2:Y:S04]  /*c2090*/  LDL.LU R17, [R1+0x5d58] ;  /* 0x005d580001117983 */ /* 0x000ea80000300800 */
[----:B------:R0:W-:Y:S02]  /*c20a0*/  STL.64 [R1+0x5cd8], R8 ;  /* 0x005cd80801007387 */ /* 0x0001e40000100a00 */
[----:B0-----:R-:W-:-:S02]  /*c20b0*/  IMAD.MOV.U32 R8, RZ, RZ, R29 ;  /* 0x000000ffff087224 */ /* 0x001fc400078e001d */
[----:B------:R-:W-:Y:S01]  /*c20c0*/  IMAD.MOV.U32 R9, RZ, RZ, R19 ;  /* 0x000000ffff097224 */ /* 0x000fe200078e0013 */
[----:B------:R-:W3:Y:S04]  /*c20d0*/  LDL.LU R29, [R1+0x5d54] ;  /* 0x005d5400011d7983 */ /* 0x000ee80000300800 */
[----:B------:R-:W-:Y:S04]  /*c20e0*/  STL.64 [R1+0x5cf0], R8 ;  /* 0x005cf00801007387 */ /* 0x000fe80000100a00 */
[----:B----4-:R-:W-:Y:S04]  /*c20f0*/  STL.64 [R1+0x5c78], R26 ;  /* 0x005c781a01007387 */ /* 0x010fe80000100a00 */
[----:B------:R0:W-:Y:S04]  /*c2100*/  STL.64 [R1+0x5c70], R24 ;  /* 0x005c701801007387 */ /* 0x0001e80000100a00 */
[----:B0-----:R-:W4:Y:S04]  /*c2110*/  LDL.LU R24, [R1+0x1220] ;  /* 0x0012200001187983 */ /* 0x001f280000300800 */
[----:B------:R-:W4:Y:S04]  /*c2120*/  LDL.LU R25, [R1+0x1224] ;  /* 0x0012240001197983 */ /* 0x000f280000300800 */
[----:B------:R-:W2:Y:S04]  /*c2130*/  LDL.LU R26, [R1+0x1228] ;  /* 0x00122800011a7983 */ /* 0x000ea80000300800 */
[----:B------:R-:W2:Y:S01]  /*c2140*/  LDL.LU R27, [R1+0x122c] ;  /* 0x00122c00011b7983 */ /* 0x000ea20000300800 */
[----:B------:R-:W-:-:S02]  /*c2150*/  IMAD.MOV.U32 R8, RZ, RZ, R18 ;  /* 0x000000ffff087224 */ /* 0x000fc400078e0012 */
[----:B------:R-:W-:-:S05]  /*c2160*/  IMAD.MOV.U32 R9, RZ, RZ, R15 ;  /* 0x000000ffff097224 */ /* 0x000fca00078e000f */
        /* <DEDUP_REMOVED lines=103> */
[----:B------:R-:W-:Y:S04]  /*c27e0*/  STL.64 [R1+0xad0], R20 ;  /* 0x000ad01401007387 */ /* 0x000fe80000100a00 */
[----:B------:R-:W-:Y:S04]  /*c27f0*/  STL.64 [R1+0xad8], R22 ;  /* 0x000ad81601007387 */ /* 0x000fe80000100a00 */
[----:B------:R-:W0:Y:S04]  /*c2800*/  LDSM.16.MT88.4 R20, [R28+UR5+0x18380] ;  /* 0x018380051c14783b */ /* 0x000e280008004200 */
[----:B0-----:R-:W-:Y:S04]  /*c2810*/  STL [R1+0x5ad8], R23 ;  /* 0x005ad81701007387 */ /* 0x001fe80000100800 */
[----:B------:R-:W-:Y:S04]  /*c2820*/  STL [R1+0x5b98], R22 ;  /* 0x005b981601007387 */ /* 0x000fe80000100800 */
        /* <DEDUP_REMOVED lines=37> */
[----:B------:R-:W4:-:S13]  /*c2a80*/  LDL.LU.64 R24, [R1+0x5c28] ;  /* 0x005c280001187983 */ /* 0x000f1a0000300a00 */
[----:B------:R-:W-:Y:S04]  /*c2a90*/  STL.64 [R1+0xa70], R8 ;  /* 0x000a700801007387 */ /* 0x000fe80000100a00 */
[----:B------:R0:W-:Y:S04]  /*c2aa0*/  STL.64 [R1+0xa78], R10 ;  /* 0x000a780a01007387 */ /* 0x0001e80000100a00 */
[----:B0-----:R-:W4:Y:S04]  /*c2ab0*/  LDL.LU.64 R10, [R1+0x5c20] ;  /* 0x005c2000010a7983 */ /* 0x001f280000300a00 */
[----:B------:R-:W4:Y:S01]  /*c2ac0*/  LDL.LU.64 R8, [R1+0x5c18] ;  /* 0x005c180001087983 */ /* 0x000f220000300a00 */
[----:B------:R-:W-:-:S02]  /*c2ad0*/  IMAD.MOV.U32 R12, RZ, RZ, R2 ;  /* 0x000000ffff0c7224 */ /* 0x000fc400078e0002 */
[----:B------:R-:W-:-:S07]  /*c2ae0*/  IMAD.MOV.U32 R13, RZ, RZ, R0 ;  /* 0x000000ffff0d7224 */ /* 0x000fce00078e0000 */
[----:B---3--:R-:W-:Y:S01]  /*c2af0*/  HMMA.16816.F32.BF16 R12, R4, R12, R20 ;  /* 0x0000000c040c723c */ /* 0x008fe20000041814 */
[----:B------:R-:W3:-:S15]  /*c2b00*/  LDL.LU R20, [R1+0x250] ;  /* 0x0002500001147983 */ /* 0x000ede0000300800 */
[----:B------:R-:W-:-:S03]  /*c2b10*/  NOP ;  /* 0x0000000000007918 */ /* 0x000fc60000000000 */
[----:B------:R-:W-:Y:S04]  /*c2b20*/  STL.64 [R1+0xa60], R12 ;  /* 0x000a600c01007387 */ /* 0x000fe80000100a00 */
[----:B------:R-:W-:Y:S01]  /*c2b30*/  STL.64 [R1+0xa68], R14 ;  /* 0x000a680e01007387 */ /* 0x000fe20000100a00 */
[----:B----4-:R-:W-:-:S15]  /*c2b40*/  HMMA.16816.F32.BF16 R8, R4, R24, R8 ;  /* 0x000000180408723c */ /* 0x010fde0000041808 */
[----:B------:R-:W-:-:S04]  /*c2b50*/  NOP ;  /* 0x0000000000007918 */ /* 0x000fc80000000000 */
        /* <DEDUP_REMOVED lines=13> */
[----:B----4-:R-:W-:Y:S04]  /*c2c30*/  STL.64 [R1+0x5ba8], R22 ;  /* 0x005ba81601007387 */ /* 0x010fe80000100a00 */
[----:B---3--:R0:W-:Y:S04]  /*c2c40*/  STL.64 [R1+0x5ba0], R20 ;  /* 0x005ba01401007387 */ /* 0x0081e80000100a00 */
[----:B0-----:R-:W3:Y:S04]  /*c2c50*/  LDL.LU.64 R20, [R1+0x80] ;  /* 0x0000800001147983 */ /* 0x001ee80000300a00 */
[----:B---3--:R0:W-:Y:S04]  /*c2c60*/  STL.64 [R1+0x5bb8], R20 ;  /* 0x005bb81401007387 */ /* 0x0081e80000100a00 */
[----:B0-----:R-:W3:Y:S04]  /*c2c70*/  LDL.LU R20, [R1+0x270] ;  /* 0x0002700001147983 */ /* 0x001ee80000300800 */
[----:B------:R-:W3:Y:S04]  /*c2c80*/  LDL.LU R21, [R1+0x274] ;  /* 0x0002740001157983 */ /* 0x000ee80000300800 */
[----:B------:R-:W4:Y:S04]  /*c2c90*/  LDL.LU R22, [R1+0x278] ;  /* 0x0002780001167983 */ /* 0x000f280000300800 */
[----:B------:R-:W4:Y:S04]  /*c2ca0*/  LDL.LU R23, [R1+0x27c] ;  /* 0x00027c0001177983 */ /* 0x000f280000300800 */
[----:B----4-:R-:W-:Y:S04]  /*c2cb0*/  STL.64 [R1+0x5bc8], R22 ;  /* 0x005bc81601007387 */ /* 0x010fe80000100a00 */
[----:B---3--:R0:W-:Y:S04]  /*c2cc0*/  STL.64 [R1+0x5bc0], R20 ;  /* 0x005bc01401007387 */ /* 0x0081e80000100a00 */
[----:B0-----:R-:W3:Y:S04]  /*c2cd0*/  LDL.LU.64 R20, [R1+0xa0] ;  /* 0x0000a00001147983 */ /* 0x001ee80000300a00 */
[----:B---3--:R0:W-:Y:S04]  /*c2ce0*/  STL.64 [R1+0x5bd0], R20 ;  /* 0x005bd01401007387 */ /* 0x0081e80000100a00 */
[----:B0-----:R-:W3:Y:S04]  /*c2cf0*/  LDL.LU.64 R20, [R1+0xb0] ;  /* 0x0000b00001147983 */ /* 0x001ee80000300a00 */
[----:B---3--:R0:W-:Y:S04]  /*c2d00*/  STL.64 [R1+0x5be8], R20 ;  /* 0x005be81401007387 */ /* 0x0081e80000100a00 */
[----:B0-----:R-:W3:Y:S04]  /*c2d10*/  LDL.LU.64 R20, [R1+0xc0] ;  /* 0x0000c00001147983 */ /* 0x001ee80000300a00 */
[----:B--2---:R-:W-:Y:S04]  /*c2d20*/  STL.64 [R1+0x5b40], R26 ;  /* 0x005b401a01007387 */ /* 0x004fe80000100a00 */
[----:B------:R0:W-:Y:S04]  /*c2d30*/  STL.64 [R1+0x5b38], R24 ;  /* 0x005b381801007387 */ /* 0x0001e80000100a00 */
[----:B0-----:R-:W2:Y:S04]  /*c2d40*/  LDL.LU.64 R24, [R1+0x70] ;  /* 0x0000700001187983 */ /* 0x001ea80000300a00 */
        /* <DEDUP_REMOVED lines=53> */
[----:B------:R-:W-:Y:S04]  /*c30a0*/  STL [R1+0x5b24], R19 ;  /* 0x005b241301007387 */ /* 0x000fe80000100800 */
[----:B------:R-:W-:Y:S01]  /*c30b0*/  STL [R1+0x5b20], R18 ;  /* 0x005b201201007387 */ /* 0x000fe20000100800 */
[----:B----4-:R-:W-:-:S15]  /*c30c0*/  HMMA.16816.F32.BF16 R12, R8, R20, R12 ;  /* 0x00000014080c723c */ /* 0x010fde000004180c */
[----:B------:R-:W-:-:S04]  /*c30d0*/  NOP ;  /* 0x0000000000007918 */ /* 0x000fc80000000000 */
[----:B------:R-:W-:Y:S04]  /*c30e0*/  STL.64 [R1+0x300], R12 ;  /* 0x0003000c01007387 */ /* 0x000fe80000100a00 */
[----:B------:R0:W-:Y:S04]  /*c30f0*/  STL.64 [R1+0x308], R14 ;  /* 0x0003080e01007387 */ /* 0x0001e80000100a00 */
[----:B------:R-:W3:Y:S01]  /*c3100*/  LDL.LU.64 R22, [R1+0x5bc8] ;  /* 0x005bc80001167983 */ /* 0x000ee20000300a00 */
[----:B0-----:R-:W-:Y:S02]  /*c3110*/  IMAD.MOV.U32 R14, RZ, RZ, R20 ;  /* 0x000000ffff0e7224 */ /* 0x001fe400078e0014 */
[----:B------:R-:W-:-:S02]  /*c3120*/  IMAD.MOV.U32 R15, RZ, RZ, R21 ;  /* 0x000000ffff0f7224 */ /* 0x000fc400078e0015 */
        /* <DEDUP_REMOVED lines=8> */
[----:B------:R-:W3:Y:S04]  /*c31b0*/  LDL.64 R4, [R1+0x60] ;  /* 0x0000600001047983 */ /* 0x000ee80000100a00 */
[----:B------:R-:W-:Y:S04]  /*c31c0*/  STL.64 [R1+0x5b30], R14 ;  /* 0x005b300e01007387 */ /* 0x000fe80000100a00 */
[----:B------:R0:W-:Y:S04]  /*c31d0*/  STL.64 [R1+0x5b28], R12 ;  /* 0x005b280c01007387 */ /* 0x0001e80000100a00 */
        /* <DEDUP_REMOVED lines=29> */
[----:B0-----:R-:W2:Y:S04]  /*c33b0*/  LDL.LU.64 R16, [R1+0x10] ;  /* 0x0000100001107983 */ /* 0x001ea80000300a00 */
[----:B--2---:R0:W-:Y:S04]  /*c33c0*/  STL.64 [R1+0x5b68], R16 ;  /* 0x005b681001007387 */ /* 0x0041e80000100a00 */
[----:B0-----:R-:W2:Y:S04]  /*c33d0*/  LDL.LU.64 R16, [R1+0x20] ;  /* 0x0000200001107983 */ /* 0x001ea80000300a00 */
[----:B--2---:R0:W-:Y:S04]  /*c33e0*/  STL.64 [R1+0x5b78], R16 ;  /* 0x005b781001007387 */ /* 0x0041e80000100a00 */
[----:B0-----:R-:W2:Y:S04]  /*c33f0*/  LDL.LU.64 R16, [R1+0x30] ;  /* 0x0000300001107983 */ /* 0x001ea80000300a00 */
[----:B--2---:R0:W-:Y:S04]  /*c3400*/  STL.64 [R1+0x5b80], R16 ;  /* 0x005b801001007387 */ /* 0x0041e80000100a00 */
[----:B0-----:R-:W2:Y:S01]  /*c3410*/  LDL.LU.64 R16, [R1+0x40] ;  /* 0x0000400001107983 */ /* 0x001ea20000300a00 */
[----:B---3--:R-:W-:Y:S03]  /*c3420*/  HMMA.16816.F32.BF16 R12, R8, R4, R12 ;  /* 0x00000004080c723c */ /* 0x008fe6000004180c */
[----:B--2---:R0:W-:Y:S04]  /*c3430*/  STL.64 [R1+0x5b88], R16 ;  /* 0x005b881001007387 */ /* 0x0041e80000100a00 */
[----:B0-----:R-:W2:Y:S04]  /*c3440*/  LDL.LU.64 R16, [R1+0x50] ;  /* 0x0000500001107983 */ /* 0x001ea80000300a00 */
[----:B------:R-:W3:Y:S01]  /*c3450*/  LDL.LU.64 R24, [R1] ;  /* 0x0000000001187983 */ /* 0x000ee20000300a00 */
[----:B------:R-:W-:-:S03]  /*c3460*/  IMAD.MOV.U32 R23, RZ, RZ, R4 ;  /* 0x000000ffff177224 */ /* 0x000fc600078e0004 */
[----:B------:R-:W0:Y:S04]  /*c3470*/  LDSM.16.MT88.4 R4, [R29+UR5+0x1c000] ;  /* 0x01c000051d04783b */ /* 0x000e280008004200 */
[----:B---3--:R1:W-:Y:S04]  /*c3480*/  STL.64 [R1+0x5b70], R24 ;  /* 0x005b701801007387 */ /* 0x0083e80000100a00 */
[----:B-1----:R-:W3:Y:S04]  /*c3490*/  LDL.LU R24, [R1+0x1180] ;  /* 0x0011800001187983 */ /* 0x002ee80000300800 */
[----:B------:R-:W3:Y:S04]  /*c34a0*/  LDL.LU R25, [R1+0x1184] ;  /* 0x0011840001197983 */ /* 0x000ee80000300800 */
[----:B------:R-:W3:Y:S04]  /*c34b0*/  LDL.LU R26, [R1+0x1188] ;  /* 0x00118800011a7983 */ /* 0x000ee80000300800 */
[----:B------:R-:W3:Y:S04]  /*c34c0*/  LDL.LU R27, [R1+0x118c] ;  /* 0x00118c00011b7983 */ /* 0x000ee80000300800 */
[----:B------:R1:W-:Y:S04]  /*c34d0*/  STL.64 [R1+0x2c0], R12 ;  /* 0x0002c00c01007387 */ /* 0x0003e80000100a00 */
[----:B------:R0:W-:Y:S04]  /*c34e0*/  STL.64 [R1+0x2c8], R14 ;  /* 0x0002c80e01007387 */ /* 0x0001e80000100a00 */
[----:B-1----:R-:W2:Y:S04]  /*c34f0*/  LDL.LU R12, [R1+0x1150] ;  /* 0x00115000010c7983 */ /* 0x002ea80000300800 */
[----:B------:R-:W2:Y:S04]  /*c3500*/  LDL.LU R13, [R1+0x1154] ;  /* 0x00115400010d7983 */ /* 0x000ea80000300800 */
[----:B0-----:R-:W2:Y:S04]  /*c3510*/  LDL.LU R14, [R1+0x1158] ;  /* 0x00115800010e7983 */ /* 0x001ea80000300800 */
[----:B------:R-:W2:Y:S04]  /*c3520*/  LDL.LU R15, [R1+0x115c] ;  /* 0x00115c00010f7983 */ /* 0x000ea80000300800 */
[----:B------:R-:W-:Y:S04]  /*c3530*/  STL.64 [R1+0x5ae8], R22 ;  /* 0x005ae81601007387 */ /* 0x000fe80000100a00 */
[----:B----4-:R0:W-:Y:S04]  /*c3540*/  STL.64 [R1+0x5ae0], R20 ;  /* 0x005ae01401007387 */ /* 0x0101e80000100a00 */
        /* <DEDUP_REMOVED lines=39> */
[----:B------:R-:W2:Y:S04]  /*c37c0*/  LDL.LU R4, [R1+0x1170] ;  /* 0x0011700001047983 */ /* 0x000ea80000300800 */
[----:B------:R-:W2:Y:S04]  /*c37d0*/  LDL.LU R5, [R1+0x1174] ;  /* 0x0011740001057983 */ /* 0x000ea80000300800 */
[----:B0-----:R-:W2:Y:S04]  /*c37e0*/  LDL.LU R6, [R1+0x1178] ;  /* 0x0011780001067983 */ /* 0x001ea80000300800 */
[----:B-1----:R-:W2:Y:S01]  /*c37f0*/  LDL.LU R7, [R1+0x117c] ;  /* 0x00117c0001077983 */ /* 0x002ea20000300800 */
[----:B---3--:R-:W-:Y:S01]  /*c3800*/  HMMA.16816.F32.BF16 R24, R8, R16, R24 ;  /* 0x000000100818723c */ /* 0x008fe20000041818 */
[----:B------:R-:W-:-:S02]  /*c3810*/  IMAD.MOV.U32 R3, RZ, RZ, R16 ;  /* 0x000000ffff037224 */ /* 0x000fc400078e0010 */
[----:B------:R-:W-:-:S15]  /*c3820*/  IMAD.MOV.U32 R2, RZ, RZ, R17 ;  /* 0x000000ffff027224 */ /* 0x000fde00078e0011 */
[----:B------:R-:W-:Y:S01]  /*c3830*/  NOP ;  /* 0x0000000000007918 */ /* 0x000fe20000000000 */
[----:B------:R0:W-:Y:S04]  /*c3840*/  STL.64 [R1+0x280], R24 ;  /* 0x0002801801007387 */ /* 0x0001e80000100a00 */
[----:B------:R-:W-:Y:S04]  /*c3850*/  STL.64 [R1+0x288], R26 ;  /* 0x0002881a01007387 */ /* 0x000fe80000100a00 */
[----:B0-----:R-:W3:Y:S04]  /*c3860*/  LDL.LU.64 R24, [R1+0x5b70] ;  /* 0x005b700001187983 */ /* 0x001ee80000300a00 */
[----:B------:R-:W2:Y:S02]  /*c3870*/  LDL.LU.64 R16, [R1+0x5b68] ;  /* 0x005b680001107983 */ /* 0x000ea40000300a00 */
[----:B--2---:R-:W-:-:S15]  /*c3880*/  HMMA.16816.F32.BF16 R4, R8, R16, R4 ;  /* 0x000000100804723c */ /* 0x004fde0000041804 */
[----:B------:R-:W-:-:S04]  /*c3890*/  NOP ;  /* 0x0000000000007918 */ /* 0x000fc80000000000 */
[----:B------:R0:W-:Y:S04]  /*c38a0*/  STL.64 [R1+0x270], R4 ;  /* 0x0002700401007387 */ /* 0x0001e80000100a00 */
[----:B------:R3:W-:Y:S04]  /*c38b0*/  STL.64 [R1+0x278], R6 ;  /* 0x0002780601007387 */ /* 0x0007e80000100a00 */
[----:B------:R-:W2:Y:S01]  /*c38c0*/  LDL.LU.64 R18, [R1+0x5b60] ;  /* 0x005b600001127983 */ /* 0x000ea20000300a00 */
[----:B0-----:R-:W-:Y:S02]  /*c38d0*/  IMAD.MOV.U32 R4, RZ, RZ, R16 ;  /* 0x000000ffff047224 */ /* 0x001fe400078e0010 */
[----:B------:R-:W-:-:S02]  /*c38e0*/  IMAD.MOV.U32 R5, RZ, RZ, R17 ;  /* 0x000000ffff057224 */ /* 0x000fc400078e0011 */
        /* <DEDUP_REMOVED lines=8> */
[----:B------:R-:W3:Y:S04]  /*c3970*/  LDL.LU.64 R16, [R1+0x5b48] ;  /* 0x005b480001107983 */ /* 0x000ee80000300a00 */
[----:B------:R-:W4:Y:S04]  /*c3980*/  LDL.LU.64 R26, [R1+0x5b40] ;  /* 0x005b4000011a7983 */ /* 0x000f280000300a00 */
[----:B------:R-:W2:Y:S04]  /*c3990*/  LDL.LU.64 R24, [R1+0x5b38] ;  /* 0x005b380001187983 */ /* 0x000ea80000300a00 */
[----:B------:R-:W-:Y:S04]  /*c39a0*/  STL.64 [R1+0x5a50], R6 ;  /* 0x005a500601007387 */ /* 0x000fe80000100a00 */
[----:B------:R0:W-:Y:S04]  /*c39b0*/  STL.64 [R1+0x5a48], R4 ;  /* 0x005a480401007387 */ /* 0x0001e80000100a00 */
[----:B0-----:R-:W3:Y:S04]  /*c39c0*/  LDL.LU R4, [R1+0x1140] ;  /* 0x0011400001047983 */ /* 0x001ee80000300800 */
[----:B------:R-:W3:Y:S04]  /*c39d0*/  LDL.LU R5, [R1+0x1144] ;  /* 0x0011440001057983 */ /* 0x000ee80000300800 */
[----:B------:R-:W3:Y:S04]  /*c39e0*/  LDL.LU R6, [R1+0x1148] ;  /* 0x0011480001067983 */ /* 0x000ee80000300800 */
[----:B------:R-:W3:Y:S01]  /*c39f0*/  LDL.LU R7, [R1+0x114c] ;  /* 0x00114c0001077983 */ /* 0x000ee20000300800 */
[C---:B--2---:R-:W-:Y:S08]  /*c3a00*/  HMMA.16816.F32.BF16 R12, R8.reuse, R24, R12 ;  /* 0x00000018080c723c */ /* 0x044ff0000004180c */
[----:B---3--:R-:W-:Y:S11]  /*c3a10*/  HMMA.16816.F32.BF16 R4, R8, R16, R4 ;  /* 0x000000100804723c */ /* 0x008ff60000041804 */
[----:B------:R-:W-:Y:S04]  /*c3a20*/  STL.64 [R1+0x250], R12 ;  /* 0x0002500c01007387 */ /* 0x000fe80000100a00 */
[----:B------:R0:W-:Y:S04]  /*c3a30*/  STL.64 [R1+0x258], R14 ;  /* 0x0002580e01007387 */ /* 0x0001e80000100a00 */
[----:B0-----:R-:W2:Y:S04]  /*c3a40*/  LDL.LU.64 R14, [R1+0x5b30] ;  /* 0x005b3000010e7983 */ /* 0x001ea80000300a00 */
[----:B------:R-:W3:Y:S04]  /*c3a50*/  LDL.LU.64 R12, [R1+0x5b28] ;  /* 0x005b2800010c7983 */ /* 0x000ee80000300a00 */
[----:B----4-:R-:W-:Y:S04]  /*c3a60*/  STL.64 [R1+0x59a8], R26 ;  /* 0x0059a81a01007387 */ /* 0x010fe80000100a00 */
[----:B------:R0:W-:Y:S04]  /*c3a70*/  STL.64 [R1+0x59a0], R24 ;  /* 0x0059a01801007387 */ /* 0x0001e80000100a00 */
[----:B------:R1:W-:Y:S04]  /*c3a80*/  STL.64 [R1+0x240], R4 ;  /* 0x0002400401007387 */ /* 0x0003e80000100a00 */
[----:B------:R-:W-:Y:S01]  /*c3a90*/  STL.64 [R1+0x248], R6 ;  /* 0x0002480601007387 */ /* 0x000fe20000100a00 */
[----:B0-----:R-:W-:-:S02]  /*c3aa0*/  IMAD.MOV.U32 R24, RZ, RZ, R21 ;  /* 0x000000ffff187224 */ /* 0x001fc400078e0015 */
[----:B------:R-:W-:Y:S02]  /*c3ab0*/  IMAD.MOV.U32 R25, RZ, RZ, R20 ;  /* 0x000000ffff197224 */ /* 0x000fe400078e0014 */
[----:B-1----:R-:W-:Y:S02]  /*c3ac0*/  IMAD.MOV.U32 R4, RZ, RZ, R19 ;  /* 0x000000ffff047224 */ /* 0x002fe400078e0013 */
[----:B------:R-:W-:Y:S01]  /*c3ad0*/  IMAD.MOV.U32 R5, RZ, RZ, R18 ;  /* 0x000000ffff057224 */ /* 0x000fe200078e0012 */
[----:B------:R-:W-:Y:S04]  /*c3ae0*/  STL.64 [R1+0x5a58], R24 ;  /* 0x005a581801007387 */ /* 0x000fe80000100a00 */
[----:B------:R-:W4:Y:S04]  /*c3af0*/  LDL.LU R19, [R1+0x5b24] ;  /* 0x005b240001137983 */ /* 0x000f280000300800 */
[----:B------:R-:W4:Y:S04]  /*c3b00*/  LDL.LU R18, [R1+0x5b20] ;  /* 0x005b200001127983 */ /* 0x000f280000300800 */
[----:B------:R0:W-:Y:S02]  /*c3b10*/  STL.64 [R1+0x5a60], R4 ;  /* 0x005a600401007387 */ /* 0x0001e40000100a00 */
[----:B0-----:R-:W-:-:S02]  /*c3b20*/  IMAD.MOV.U32 R4, RZ, RZ, R0 ;  /* 0x000000ffff047224 */ /* 0x001fc400078e0000 */
        /* <DEDUP_REMOVED lines=8> */
[----:B---3--:R-:W-:-:S02]  /*c3bb0*/  IMAD.MOV.U32 R4, RZ, RZ, R12 ;  /* 0x000000ffff047224 */ /* 0x008fc400078e000c */
[----:B------:R-:W-:Y:S01]  /*c3bc0*/  IMAD.MOV.U32 R5, RZ, RZ, R13 ;  /* 0x000000ffff057224 */ /* 0x000fe200078e000d */
[----:B------:R-:W3:Y:S04]  /*c3bd0*/  LDL.LU R12, [R1+0x5b14] ;  /* 0x005b1400010c7983 */ /* 0x000ee80000300800 */
[----:B------:R-:W3:Y:S04]  /*c3be0*/  LDL.LU R13, [R1+0x5b10] ;  /* 0x005b1000010d7983 */ /* 0x000ee80000300800 */
[----:B------:R2:W-:Y:S02]  /*c3bf0*/  STL.64 [R1+0x5a90], R4 ;  /* 0x005a900401007387 */ /* 0x0005e40000100a00 */
[----:B--2---:R-:W-:-:S02]  /*c3c00*/  IMAD.MOV.U32 R4, RZ, RZ, R14 ;  /* 0x000000ffff047224 */ /* 0x004fc400078e000e */
        /* <DEDUP_REMOVED lines=18> */
[----:B------:R-:W3:Y:S04]  /*c3d30*/  LDL.LU R0, [R1+0x5af8] ;  /* 0x005af80001007983 */ /* 0x000ee80000300800 */
[----:B------:R-:W3:Y:S04]  /*c3d40*/  LDL.LU R20, [R1+0x1130] ;  /* 0x0011300001147983 */ /* 0x000ee80000300800 */
[----:B------:R-:W3:Y:S04]  /*c3d50*/  LDL.LU R21, [R1+0x1134] ;  /* 0x0011340001157983 */ /* 0x000ee80000300800 */
[----:B------:R-:W3:Y:S04]  /*c3d60*/  LDL.LU R22, [R1+0x1138] ;  /* 0x0011380001167983 */ /* 0x000ee80000300800 */
[----:B------:R-:W3:Y:S04]  /*c3d70*/  LDL.LU R23, [R1+0x113c] ;  /* 0x00113c0001177983 */ /* 0x000ee80000300800 */
        /* <DEDUP_REMOVED lines=28> */
[----:B-1----:R-:W3:Y:S04]  /*c3f40*/  LDL.LU R16, [R1+0x140] ;  /* 0x0001400001107983 */ /* 0x002ee80000300800 */
[----:B------:R-:W3:Y:S04]  /*c3f50*/  LDL.LU R17, [R1+0x144] ;  /* 0x0001440001117983 */ /* 0x000ee80000300800 */
[----:B------:R-:W4:Y:S01]  /*c3f60*/  LDL.LU R0, [R1+0x5af4] ;  /* 0x005af40001007983 */ /* 0x000f220000300800 */
[----:B------:R-:W-:-:S03]  /*c3f70*/  IMAD.MOV.U32 R19, RZ, RZ, R28 ;  /* 0x000000ffff137224 */ /* 0x000fc600078e001c */
[----:B------:R-:W2:Y:S04]  /*c3f80*/  LDL.LU R28, [R1+0x5af0] ;  /* 0x005af000011c7983 */ /* 0x000ea80000300800 */
[----:B------:R-:W2:Y:S04]  /*c3f90*/  LDL.LU.64 R22, [R1+0x5ae8] ;  /* 0x005ae80001167983 */ /* 0x000ea80000300a00 */
[----:B------:R-:W3:Y:S04]  /*c3fa0*/  LDL.LU.64 R20, [R1+0x5ae0] ;  /* 0x005ae00001147983 */ /* 0x000ee80000300a00 */
[----:B------:R2:W-:Y:S04]  /*c3fb0*/  STL.64 [R1+0x1c0], R8 ;  /* 0x0001c00801007387 */ /* 0x0005e80000100a00 */
[----:B------:R-:W-:Y:S01]  /*c3fc0*/  STL.64 [R1+0x1c8], R10 ;  /* 0x0001c80a01007387 */ /* 0x000fe20000100a00 */
[----:B--2---:R-:W-:-:S03]  /*c3fd0*/  IMAD.MOV.U32 R8, RZ, RZ, R23 ;  /* 0x000000ffff087224 */ /* 0x004fc600078e0017 */
[----:B------:R-:W3:Y:S04]  /*c3fe0*/  LDL.LU R23, [R1+0x5ad8] ;  /* 0x005ad80001177983 */ /* 0x000ee80000300800 */
[----:B------:R-:W2:Y:S04]  /*c3ff0*/  LDL.LU R9, [R1+0x64] ;  /* 0x0000640001097983 */ /* 0x000ea80000300800 */
[----:B------:R-:W-:Y:S04]  /*c4000*/  STL.64 [R1+0x5988], R14 ;  /* 0x0059880e01007387 */ /* 0x000fe80000100a00 */
[----:B------:R0:W-:Y:S04]  /*c4010*/  STL.64 [R1+0x5980], R12 ;  /* 0x0059800c01007387 */ /* 0x0001e80000100a00 */
[----:B0-----:R-:W2:Y:S04]  /*c4020*/  LDL.LU R12, [R1+0xd0] ;  /* 0x0000d000010c7983 */ /* 0x001ea80000300800 */
[----:B------:R-:W2:Y:S01]  /*c4030*/  LDL.LU R13, [R1+0xd4] ;  /* 0x0000d400010d7983 */ /* 0x000ea20000300800 */
[----:B---3--:R-:W-:Y:S03]  /*c4040*/  HMMA.16816.F32.BF16 R4, R20, R4, R24 ;  /* 0x000000041404723c */ /* 0x008fe60000041818 */
[----:B------:R-:W3:Y:S04]  /*c4050*/  LDL.LU.64 R26, [R1+0x5ad0] ;  /* 0x005ad000011a7983 */ /* 0x000ee80000300a00 */
[----:B------:R-:W3:-:S12]  /*c4060*/  LDL.LU.64 R24, [R1+0x5ac8] ;  /* 0x005ac80001187983 */ /* 0x000ed80000300a00 */
[----:B------:R0:W-:Y:S04]  /*c4070*/  STL.64 [R1+0x1b0], R4 ;  /* 0x0001b00401007387 */ /* 0x0001e80000100a00 */
[----:B0-----:R-:W3:Y:S01]  /*c4080*/  LDL.LU.64 R4, [R1+0x5ac0] ;  /* 0x005ac00001047983 */ /* 0x001ee20000300a00 */
[----:B------:R-:W-:Y:S02]  /*c4090*/  IMAD.MOV.U32 R14, RZ, RZ, R28 ;  /* 0x000000ffff0e7224 */ /* 0x000fe400078e001c */
[----:B----4-:R-:W-:Y:S02]  /*c40a0*/  IMAD.MOV.U32 R15, RZ, RZ, R0 ;  /* 0x000000ffff0f7224 */ /* 0x010fe400078e0000 */
[----:B------:R-:W-:Y:S02]  /*c40b0*/  IMAD.MOV.U32 R0, RZ, RZ, R6 ;  /* 0x000000ffff007224 */ /* 0x000fe400078e0006 */
[----:B------:R-:W-:-:S05]  /*c40c0*/  IMAD.MOV.U32 R28, RZ, RZ, R7 ;  /* 0x000000ffff1c7224 */ /* 0x000fca00078e0007 */
[----:B------:R-:W-:Y:S04]  /*c40d0*/  STL [R1+0x49c0], R28 ;  /* 0x0049c01c01007387 */ /* 0x000fe80000100800 */
[----:B------:R-:W-:Y:S01]  /*c40e0*/  STL [R1+0x49bc], R0 ;  /* 0x0049bc0001007387 */ /* 0x000fe20000100800 */
        /* <DEDUP_REMOVED lines=10> */
[----:B0-----:R-:W3:Y:S01]  /*c4190*/  LDL.LU.64 R4, [R1+0x5a90] ;  /* 0x005a900001047983 */ /* 0x001ee20000300a00 */
        /* <DEDUP_REMOVED lines=16> */
[----:B------:R-:W-:-:S03]  /*c42a0*/  IMAD.MOV.U32 R0, RZ, RZ, R6 ;  /* 0x000000ffff007224 */ /* 0x000fc600078e0006 */
[----:B------:R0:W-:Y:S04]  /*c42b0*/  STL [R1+0x49d0], R28 ;  /* 0x0049d01c01007387 */ /* 0x0001e80000100800 */
[----:B------:R1:W-:Y:S01]  /*c42c0*/  STL [R1+0x49cc], R0 ;  /* 0x0049cc0001007387 */ /* 0x0003e20000100800 */
[----:B--2---:R-:W-:-:S15]  /*c42d0*/  HMMA.16816.F32.BF16 R8, R20, R8, R12 ;  /* 0x000000081408723c */ /* 0x004fde000004180c */
[----:B------:R-:W-:-:S04]  /*c42e0*/  NOP ;  /* 0x0000000000007918 */ /* 0x000fc80000000000 */
[----:B0-----:R-:W-:Y:S02]  /*c42f0*/  IMAD.MOV.U32 R28, RZ, RZ, R10 ;  /* 0x000000ffff1c7224 */ /* 0x001fe400078e000a */
[----:B-1----:R-:W-:Y:S01]  /*c4300*/  IMAD.MOV.U32 R0, RZ, RZ, R11 ;  /* 0x000000ffff007224 */ /* 0x002fe200078e000b */
        /* <DEDUP_REMOVED lines=8> */
[----:B------:R-:W0:Y:S04]  /*c4390*/  LDSM.16.MT88.4 R8, [R29+UR5+0x1c080] ;  /* 0x01c080051d08783b */ /* 0x000e280008004200 */
[----:B------:R-:W-:Y:S04]  /*c43a0*/  STL [R1+0x49d8], R0 ;  /* 0x0049d80001007387 */ /* 0x000fe80000100800 */
[----:B------:R-:W-:Y:S04]  /*c43b0*/  STL [R1+0x49d4], R28 ;  /* 0x0049d41c01007387 */ /* 0x000fe80000100800 */
[----:B0-----:R-:W-:Y:S04]  /*c43c0*/  STL.64 [R1+0x5880], R10 ;  /* 0x0058800a01007387 */ /* 0x001fe80000100a00 */
        /* <DEDUP_REMOVED lines=8> */
[----:B------:R-:W2:Y:S01]  /*c4450*/  LDL.LU R19, [R1+0xec] ;  /* 0x0000ec0001137983 */ /* 0x000ea20000300800 */
[----:B---3--:R-:W-:-:S02]  /*c4460*/  IMAD.MOV.U32 R24, RZ, RZ, R6 ;  /* 0x000000ffff187224 */ /* 0x008fc400078e0006 */
[----:B------:R-:W-:Y:S01]  /*c4470*/  IMAD.MOV.U32 R25, RZ, RZ, R7 ;  /* 0x000000ffff197224 */ /* 0x000fe200078e0007 */
[----:B--2---:R-:W-:Y:S04]  /*c4480*/  STL.64 [R1+0x59b8], R18 ;  /* 0x0059b81201007387 */ /* 0x004fe80000100a00 */
        /* <DEDUP_REMOVED lines=8> */
[----:B----4-:R-:W-:-:S02]  /*c4510*/  IMAD.MOV.U32 R24, RZ, RZ, R4 ;  /* 0x000000ffff187224 */ /* 0x010fc400078e0004 */
[----:B------:R-:W-:Y:S01]  /*c4520*/  IMAD.MOV.U32 R25, RZ, RZ, R5 ;  /* 0x000000ffff197224 */ /* 0x000fe200078e0005 */
[----:B--2---:R-:W-:Y:S04]  /*c4530*/  STL.64 [R1+0x59d0], R18 ;  /* 0x0059d01201007387 */ /* 0x004fe80000100a00 */
[----:B------:R-:W-:Y:S04]  /*c4540*/  STL.64 [R1+0x59c8], R16 ;  /* 0x0059c81001007387 */ /* 0x000fe80000100a00 */
        /* <DEDUP_REMOVED lines=40> */
[----:B------:R-:W3:Y:S04]  /*c47d0*/  LDL.LU R3, [R1+0x5a28] ;  /* 0x005a280001037983 */ /* 0x000ee80000300800 */
[----:B------:R-:W3:Y:S04]  /*c47e0*/  LDL.LU R10, [R1+0x8e8] ;  /* 0x0008e800010a7983 */ /* 0x000ee80000300800 */
[----:B------:R-:W3:Y:S01]  /*c47f0*/  LDL.LU R11, [R1+0x8ec] ;  /* 0x0008ec00010b7983 */ /* 0x000ee20000300800 */
[----:B------:R-:W-:-:S02]  /*c4800*/  IMAD.MOV.U32 R25, RZ, RZ, R4 ;  /* 0x000000ffff197224 */ /* 0x000fc400078e0004 */
[----:B----4-:R-:W-:Y:S01]  /*c4810*/  IMAD.MOV.U32 R24, RZ, RZ, R5 ;  /* 0x000000ffff187224 */ /* 0x010fe200078e0005 */
[----:B------:R-:W4:Y:S04]  /*c4820*/  LDL.LU R4, [R1+0x910] ;  /* 0x0009100001047983 */ /* 0x000f280000300800 */
[----:B------:R-:W4:Y:S01]  /*c4830*/  LDL.LU R5, [R1+0x914] ;  /* 0x0009140001057983 */ /* 0x000f220000300800 */
[----:B--2---:R-:W-:Y:S02]  /*c4840*/  IMAD.MOV.U32 R6, RZ, RZ, R2 ;  /* 0x000000ffff067224 */ /* 0x004fe400078e0002 */
[----:B---3--:R-:W-:Y:S01]  /*c4850*/  IMAD.MOV.U32 R7, RZ, RZ, R3 ;  /* 0x000000ffff077224 */ /* 0x008fe200078e0003 */
[----:B------:R-:W2:Y:S04]  /*c4860*/  LDL.LU R2, [R1+0x5a24] ;  /* 0x005a240001027983 */ /* 0x000ea80000300800 */
[----:B------:R-:W3:Y:S04]  /*c4870*/  LDL.LU R3, [R1+0x5a20] ;  /* 0x005a200001037983 */ /* 0x000ee80000300800 */
        /* <DEDUP_REMOVED lines=8> */
[----:B------:R-:W-:Y:S04]  /*c4900*/  STL.64 [R1+0x5958], R8 ;  /* 0x0059580801007387 */ /* 0x000fe80000100a00 */
[----:B------:R-:W2:Y:S04]  /*c4910*/  LDL.LU.64 R18, [R1+0x5a18] ;  /* 0x005a180001127983 */ /* 0x000ea80000300a00 */
[----:B------:R-:W2:Y:S04]  /*c4920*/  LDL.LU.64 R16, [R1+0x5a10] ;  /* 0x005a100001107983 */ /* 0x000ea80000300a00 */
[----:B------:R0:W-:Y:S04]  /*c4930*/  STL.64 [R1+0x130], R24 ;  /* 0x0001301801007387 */ /* 0x0001e80000100a00 */
[----:B0-----:R-:W2:Y:S01]  /*c4940*/  LDL.LU.64 R24, [R1+0x5a08] ;  /* 0x005a080001187983 */ /* 0x001ea20000300a00 */
[----:B------:R-:W-:-:S02]  /*c4950*/  IMAD.MOV.U32 R0, RZ, RZ, R26 ;  /* 0x000000ffff007224 */ /* 0x000fc400078e001a */
[----:B------:R-:W-:-:S05]  /*c4960*/  IMAD.MOV.U32 R28, RZ, RZ, R27 ;  /* 0x000000ffff1c7224 */ /* 0x000fca00078e001b */
        /* <DEDUP_REMOVED lines=12> */
[----:B------:R2:W-:Y:S04]  /*c4a30*/  STL [R1+0x118], R26 ;  /* 0x0001181a01007387 */ /* 0x0005e80000100800 */
[----:B0-----:R-:W2:Y:S01]  /*c4a40*/  LDL.LU.64 R24, [R1+0x59d8] ;  /* 0x0059d80001187983 */ /* 0x001ea20000300a00 */
[----:B------:R-:W-:-:S05]  /*c4a50*/  IMAD.MOV.U32 R28, RZ, RZ, R27 ;  /* 0x000000ffff1c7224 */ /* 0x000fca00078e001b */
        /* <DEDUP_REMOVED lines=20> */
[----:B---3--:R-:W-:-:S02]  /*c4ba0*/  IMAD.MOV.U32 R10, RZ, RZ, R3 ;  /* 0x000000ffff0a7224 */ /* 0x008fc400078e0003 */
[----:B------:R-:W-:Y:S01]  /*c4bb0*/  IMAD.MOV.U32 R11, RZ, RZ, R2 ;  /* 0x000000ffff0b7224 */ /* 0x000fe200078e0002 */
[----:B--2---:R-:W-:-:S15]  /*c4bc0*/  HMMA.16816.F32.BF16 R12, R20, R16, R12 ;  /* 0x00000010140c723c */ /* 0x004fde000004180c */
[----:B------:R-:W-:-:S04]  /*c4bd0*/  NOP ;  /* 0x0000000000007918 */ /* 0x000fc80000000000 */
[----:B------:R-:W-:Y:S01]  /*c4be0*/  IMAD.MOV.U32 R3, RZ, RZ, R14 ;  /* 0x000000ffff037224 */ /* 0x000fe200078e000e */
[----:B------:R0:W-:Y:S01]  /*c4bf0*/  STL.64 [R1+0xd0], R12 ;  /* 0x0000d00c01007387 */ /* 0x0001e20000100a00 */
[----:B------:R-:W-:-:S03]  /*c4c00*/  IMAD.MOV.U32 R2, RZ, RZ, R15 ;  /* 0x000000ffff027224 */ /* 0x000fc600078e000f */
[----:B------:R-:W2:Y:S04]  /*c4c10*/  LDL.LU.64 R14, [R1+0x5988] ;  /* 0x00598800010e7983 */ /* 0x000ea80000300a00 */
[----:B0-----:R-:W4:Y:S04]  /*c4c20*/  LDL.LU.64 R12, [R1+0x5980] ;  /* 0x00598000010c7983 */ /* 0x001f280000300a00 */
[----:B------:R0:W-:Y:S04]  /*c4c30*/  STL.64 [R1+0x5930], R18 ;  /* 0x0059301201007387 */ /* 0x0001e80000100a00 */
[----:B0-----:R-:W3:Y:S01]  /*c4c40*/  LDL.64 R18, [R1+0x88] ;  /* 0x0000880001127983 */ /* 0x001ee20000100a00 */
[----:B----4-:R-:W-:Y:S03]  /*c4c50*/  HMMA.16816.F32.BF16 R20, R20, R12, R4 ;  /* 0x0000000c1414723c */ /* 0x010fe60000041804 */
[----:B---3--:R0:W-:Y:S04]  /*c4c60*/  STL.64 [R1+0x5968], R18 ;  /* 0x0059681201007387 */ /* 0x0081e80000100a00 */
[----:B------:R-:W3:Y:S04]  /*c4c70*/  LDL.LU R16, [R1+0x900] ;  /* 0x0009000001107983 */ /* 0x000ee80000300800 */
[----:B------:R-:W3:Y:S04]  /*c4c80*/  LDL.LU R17, [R1+0x904] ;  /* 0x0009040001117983 */ /* 0x000ee80000300800 */
[----:B0-----:R-:W3:Y:S04]  /*c4c90*/  LDL.LU R18, [R1+0x908] ;  /* 0x0009080001127983 */ /* 0x001ee80000300800 */
[----:B------:R-:W3:Y:S04]  /*c4ca0*/  LDL.LU R19, [R1+0x90c] ;  /* 0x00090c0001137983 */ /* 0x000ee80000300800 */
[----:B------:R-:W-:Y:S04]  /*c4cb0*/  STL [R1+0x49ec], R2 ;  /* 0x0049ec0201007387 */ /* 0x000fe80000100800 */
[----:B------:R-:W-:Y:S04]  /*c4cc0*/  STL [R1+0x49e4], R3 ;  /* 0x0049e40301007387 */ /* 0x000fe80000100800 */
[----:B------:R-:W3:Y:S04]  /*c4cd0*/  LDL.LU.64 R6, [R1+0x5978] ;  /* 0x0059780001067983 */ /* 0x000ee80000300a00 */
[----:B------:R-:W3:Y:S01]  /*c4ce0*/  LDL.LU.64 R4, [R1+0x5970] ;  /* 0x0059700001047983 */ /* 0x000ee20000300a00 */
[----:B------:R-:W-:-:S02]  /*c4cf0*/  IMAD.MOV.U32 R25, RZ, RZ, R22 ;  /* 0x000000ffff197224 */ /* 0x000fc400078e0016 */
[----:B------:R-:W-:Y:S01]  /*c4d00*/  IMAD.MOV.U32 R24, RZ, RZ, R23 ;  /* 0x000000ffff187224 */ /* 0x000fe200078e0017 */
[----:B------:R-:W-:Y:S04]  /*c4d10*/  STL.64 [R1+0x910], R20 ;  /* 0x0009101401007387 */ /* 0x000fe80000100a00 */
[----:B------:R-:W4:Y:S04]  /*c4d20*/  LDL.64 R22, [R1+0x98] ;  /* 0x0000980001167983 */ /* 0x000f280000100a00 */
[----:B------:R-:W-:Y:S04]  /*c4d30*/  STL.64 [R1+0x4848], R24 ;  /* 0x0048481801007387 */ /* 0x000fe80000100a00 */
[----:B------:R0:W-:Y:S04]  /*c4d40*/  STL.64 [R1+0x58b0], R26 ;  /* 0x0058b01a01007387 */ /* 0x0001e80000100a00 */
[----:B0-----:R-:W2:Y:S04]  /*c4d50*/  LDL R26, [R1+0xb8] ;  /* 0x0000b800011a7983 */ /* 0x001ea80000100800 */
[----:B------:R-:W2:Y:S01]  /*c4d60*/  LDL R27, [R1+0xbc] ;  /* 0x0000bc00011b7983 */ /* 0x000ea20000100800 */
[----:B---3--:R-:W-:Y:S03]  /*c4d70*/  HMMA.16816.F32.BF16 R8, R4, R10, R16 ;  /* 0x0000000a0408723c */ /* 0x008fe60000041810 */
[----:B------:R-:W3:-:S15]  /*c4d80*/  LDL.LU.64 R18, [R1+0x5968] ;  /* 0x0059680001127983 */ /* 0x000ede0000300a00 */
[----:B------:R-:W-:Y:S01]  /*c4d90*/  NOP ;  /* 0x0000000000007918 */ /* 0x000fe20000000000 */
        /* <DEDUP_REMOVED lines=8> */
[----:B------:R0:W-:Y:S04]  /*c4e20*/  STL.64 [R1+0x1aa8], R26 ;  /* 0x001aa81a01007387 */ /* 0x0001e80000100a00 */
[----:B0-----:R-:W2:Y:S04]  /*c4e30*/  LDL.64 R26, [R1+0x8] ;  /* 0x00000800011a7983 */ /* 0x001ea80000100a00 */
[----:B--2---:R0:W-:Y:S04]  /*c4e40*/  STL.64 [R1+0x58c8], R26 ;  /* 0x0058c81a01007387 */ /* 0x0041e80000100a00 */
[----:B0-----:R-:W2:Y:S02]  /*c4e50*/  LDL.64 R26, [R1+0xa8] ;  /* 0x0000a800011a7983 */ /* 0x001ea40000100a00 */
[----:B--2---:R-:W-:Y:S01]  /*c4e60*/  HMMA.16816.F32.BF16 R8, R4, R26, R8 ;  /* 0x0000001a0408723c */ /* 0x004fe20000041808 */
[----:B------:R-:W-:-:S15]  /*c4e70*/  IMAD.MOV.U32 R3, RZ, RZ, R27 ;  /* 0x000000ffff037224 */ /* 0x000fde00078e001b */
[----:B------:R-:W-:-:S03]  /*c4e80*/  NOP ;  /* 0x0000000000007918 */ /* 0x000fc60000000000 */
[----:B------:R0:W-:Y:S04]  /*c4e90*/  STL.64 [R1+0x19a0], R8 ;  /* 0x0019a00801007387 */ /* 0x0001e80000100a00 */
[----:B------:R-:W-:Y:S01]  /*c4ea0*/  STL.64 [R1+0x19a8], R10 ;  /* 0x0019a80a01007387 */ /* 0x000fe20000100a00 */
[----:B0-----:R-:W-:-:S03]  /*c4eb0*/  IMAD.MOV.U32 R8, RZ, RZ, R26 ;  /* 0x000000ffff087224 */ /* 0x001fc600078e001a */
[----:B------:R-:W2:Y:S04]  /*c4ec0*/  LDL.64 R26, [R1+0x18] ;  /* 0x00001800011a7983 */ /* 0x000ea80000100a00 */
[----:B--2---:R0:W-:Y:S04]  /*c4ed0*/  STL.64 [R1+0x58e0], R26 ;  /* 0x0058e01a01007387 */ /* 0x0041e80000100a00 */
[----:B------:R-:W4:Y:S04]  /*c4ee0*/  LDL.LU R24, [R1+0x8d0] ;  /* 0x0008d00001187983 */ /* 0x000f280000300800 */
[----:B------:R-:W4:Y:S04]  /*c4ef0*/  LDL.LU R25, [R1+0x8d4] ;  /* 0x0008d40001197983 */ /* 0x000f280000300800 */
[----:B0-----:R-:W4:Y:S04]  /*c4f00*/  LDL.LU R26, [R1+0x8d8] ;  /* 0x0008d800011a7983 */ /* 0x001f280000300800 */
[----:B------:R-:W4:Y:S02]  /*c4f10*/  LDL.LU R27, [R1+0x8dc] ;  /* 0x0008dc00011b7983 */ /* 0x000f240000300800 */
[----:B----4-:R-:W-:-:S15]  /*c4f20*/  HMMA.16816.F32.BF16 R24, R4, R22, R24 ;  /* 0x000000160418723c */ /* 0x010fde0000041818 */
[----:B------:R-:W-:-:S04]  /*c4f30*/  NOP ;  /* 0x0000000000007918 */ /* 0x000fc80000000000 */
[----:B------:R-:W-:Y:S04]  /*c4f40*/  STL.64 [R1+0x18a0], R24 ;  /* 0x0018a01801007387 */ /* 0x000fe80000100a00 */
[----:B------:R0:W-:Y:S04]  /*c4f50*/  STL.64 [R1+0x18a8], R26 ;  /* 0x0018a81a01007387 */ /* 0x0001e80000100a00 */
[----:B0-----:R-:W2:Y:S04]  /*c4f60*/  LDL.64 R26, [R1+0x28] ;  /* 0x00002800011a7983 */ /* 0x001ea80000100a00 */
[----:B--2---:R0:W-:Y:S04]  /*c4f70*/  STL.64 [R1+0x58e8], R26 ;  /* 0x0058e81a01007387 */ /* 0x0041e80000100a00 */
[----:B------:R-:W2:Y:S04]  /*c4f80*/  LDL.LU R24, [R1+0x1090] ;  /* 0x0010900001187983 */ /* 0x000ea80000300800 */
[----:B------:R-:W2:Y:S04]  /*c4f90*/  LDL.LU R25, [R1+0x1094] ;  /* 0x0010940001197983 */ /* 0x000ea80000300800 */
[----:B0-----:R-:W4:Y:S04]  /*c4fa0*/  LDL.LU R26, [R1+0x1098] ;  /* 0x00109800011a7983 */ /* 0x001f280000300800 */
[----:B------:R-:W4:Y:S04]  /*c4fb0*/  LDL.LU R27, [R1+0x109c] ;  /* 0x00109c00011b7983 */ /* 0x000f280000300800 */
[----:B----4-:R0:W-:Y:S04]  /*c4fc0*/  STL.64 [R1+0x58f8], R26 ;  /* 0x0058f81a01007387 */ /* 0x0101e80000100a00 */
[----:B--2---:R-:W-:Y:S04]  /*c4fd0*/  STL.64 [R1+0x58f0], R24 ;  /* 0x0058f01801007387 */ /* 0x004fe80000100a00 */
[----:B0-----:R-:W2:Y:S04]  /*c4fe0*/  LDL R26, [R1+0x48] ;  /* 0x00004800011a7983 */ /* 0x001ea80000100800 */
[----:B------:R-:W2:Y:S01]  /*c4ff0*/  LDL R27, [R1+0x4c] ;  /* 0x00004c00011b7983 */ /* 0x000ea20000100800 */
[----:B------:R-:W-:-:S03]  /*c5000*/  IMAD.MOV.U32 R10, RZ, RZ, R22 ;  /* 0x000000ffff0a7224 */ /* 0x000fc600078e0016 */
[----:B--2---:R0:W-:Y:S04]  /*c5010*/  STL.64 [R1+0x5910], R26 ;  /* 0x0059101a01007387 */ /* 0x0041e80000100a00 */
[----:B0-----:R-:W2:Y:S04]  /*c5020*/  LDL R26, [R1+0x58] ;  /* 0x00005800011a7983 */ /* 0x001ea80000100800 */
[----:B------:R-:W2:Y:S01]  /*c5030*/  LDL R27, [R1+0x5c] ;  /* 0x00005c00011b7983 */ /* 0x000ea20000100800 */
[----:B------:R-:W-:-:S03]  /*c5040*/  IMAD.MOV.U32 R9, RZ, RZ, R23 ;  /* 0x000000ffff097224 */ /* 0x000fc600078e0017 */
[----:B------:R-:W4:Y:S04]  /*c5050*/  LDL.64 R22, [R1+0x78] ;  /* 0x0000780001167983 */ /* 0x000f280000100a00 */
[----:B--2---:R0:W-:Y:S04]  /*c5060*/  STL.64 [R1+0x5928], R26 ;  /* 0x0059281a01007387 */ /* 0x0041e80000100a00 */
[----:B------:R-:W2:Y:S04]  /*c5070*/  LDL.LU R24, [R1+0x8c0] ;  /* 0x0008c00001187983 */ /* 0x000ea80000300800 */
[----:B------:R-:W2:Y:S04]  /*c5080*/  LDL.LU R25, [R1+0x8c4] ;  /* 0x0008c40001197983 */ /* 0x000ea80000300800 */
[----:B0-----:R-:W2:Y:S04]  /*c5090*/  LDL.LU R26, [R1+0x8c8] ;  /* 0x0008c800011a7983 */ /* 0x001ea80000300800 */
        /* <DEDUP_REMOVED lines=8> */
[----:B------:R0:W-:Y:S04]  /*c5120*/  STL [R1+0x5938], R12 ;  /* 0x0059380c01007387 */ /* 0x0001e80000100800 */
        /* <DEDUP_REMOVED lines=8> */
[----:B------:R-:W2:Y:S04]  /*c51b0*/  LDL.64 R26, [R1+0x68] ;  /* 0x00006800011a7983 */ /* 0x000ea80000100a00 */
[----:B------:R-:W-:Y:S04]  /*c51c0*/  STL.64 [R1+0x58c0], R10 ;  /* 0x0058c00a01007387 */ /* 0x000fe80000100a00 */
        /* <DEDUP_REMOVED lines=11> */
[----:B----4-:R-:W-:Y:S01]  /*c5280*/  HMMA.16816.F32.BF16 R12, R4, R22, R12 ;  /* 0x00000016040c723c */ /* 0x010fe2000004180c */
[----:B------:R-:W-:-:S02]  /*c5290*/  IMAD.MOV.U32 R2, RZ, RZ, R22 ;  /* 0x000000ffff027224 */ /* 0x000fc400078e0016 */
[----:B------:R-:W-:Y:S02]  /*c52a0*/  IMAD.MOV.U32 R0, RZ, RZ, R23 ;  /* 0x000000ffff007224 */ /* 0x000fe400078e0017 */
[----:B------:R-:W0:Y:S04]  /*c52b0*/  LDSM.16.MT88.4 R20, [R29+UR5+0x1c100] ;  /* 0x01c100051d14783b */ /* 0x000e280008004200 */
[----:B---3--:R-:W-:Y:S04]  /*c52c0*/  STL.64 [R1+0x5908], R10 ;  /* 0x0059080a01007387 */ /* 0x008fe80000100a00 */
[----:B--2---:R1:W-:Y:S04]  /*c52d0*/  STL.64 [R1+0x5900], R8 ;  /* 0x0059000801007387 */ /* 0x0043e80000100a00 */
[----:B-1----:R-:W2:Y:S04]  /*c52e0*/  LDL.LU R8, [R1+0x10a0] ;  /* 0x0010a00001087983 */ /* 0x002ea80000300800 */
[----:B------:R-:W2:Y:S04]  /*c52f0*/  LDL.LU R9, [R1+0x10a4] ;  /* 0x0010a40001097983 */ /* 0x000ea80000300800 */
[----:B------:R-:W3:Y:S04]  /*c5300*/  LDL.LU R10, [R1+0x10a8] ;  /* 0x0010a800010a7983 */ /* 0x000ee80000300800 */
[----:B------:R-:W3:Y:S01]  /*c5310*/  LDL.LU R11, [R1+0x10ac] ;  /* 0x0010ac00010b7983 */ /* 0x000ee20000300800 */
[----:B------:R-:W-:Y:S03]  /*c5320*/  HMMA.16816.F32.BF16 R16, R4, R26, R16 ;  /* 0x0000001a0410723c */ /* 0x000fe60000041810 */
        /* <DEDUP_REMOVED lines=8> */
[----:B-1----:R-:W3:Y:S04]  /*c53b0*/  LDL.LU.64 R14, [R1+0x5940] ;  /* 0x00594000010e7983 */ /* 0x002ee80000300a00 */
[----:B------:R-:W4:Y:S04]  /*c53c0*/  LDL.LU R12, [R1+0x5938] ;  /* 0x00593800010c7983 */ /* 0x000f280000300800 */
[----:B0-----:R0:W-:Y:S04]  /*c53d0*/  STL.64 [R1+0x5750], R22 ;  /* 0x0057501601007387 */ /* 0x0011e80000100a00 */
[----:B------:R-:W-:Y:S01]  /*c53e0*/  STL.64 [R1+0x5748], R20 ;  /* 0x0057481401007387 */ /* 0x000fe20000100a00 */
[----:B------:R-:W-:-:S03]  /*c53f0*/  IMAD.MOV.U32 R13, RZ, RZ, R27 ;  /* 0x000000ffff0d7224 */ /* 0x000fc600078e001b */
[----:B0-----:R-:W2:Y:S04]  /*c5400*/  LDL R22, [R1+0x38] ;  /* 0x0000380001167983 */ /* 0x001ea80000100800 */
[----:B------:R-:W2:Y:S04]  /*c5410*/  LDL R23, [R1+0x3c] ;  /* 0x00003c0001177983 */ /* 0x000ea80000100800 */
[----:B------:R0:W-:Y:S04]  /*c5420*/  STL.64 [R1+0x1560], R16 ;  /* 0x0015601001007387 */ /* 0x0001e80000100a00 */
[----:B------:R1:W-:Y:S01]  /*c5430*/  STL.64 [R1+0x1568], R18 ;  /* 0x0015681201007387 */ /* 0x0003e20000100a00 */
[----:B0-----:R-:W-:-:S03]  /*c5440*/  IMAD.MOV.U32 R16, RZ, RZ, R26 ;  /* 0x000000ffff107224 */ /* 0x001fc600078e001a */
[----:B-1----:R-:W2:Y:S04]  /*c5450*/  LDL.LU.64 R18, [R1+0x5930] ;  /* 0x0059300001127983 */ /* 0x002ea80000300a00 */
        /* <DEDUP_REMOVED lines=51> */
[----:B------:R1:W-:Y:S04]  /*c5790*/  STL.64 [R1+0x57c8], R20 ;  /* 0x0057c81401007387 */ /* 0x0003e80000100a00 */
[----:B0-----:R-:W2:Y:S01]  /*c57a0*/  LDL.64 R22, [R1+0x58] ;  /* 0x0000580001167983 */ /* 0x001ea20000100a00 */
[----:B-1----:R-:W-:-:S02]  /*c57b0*/  IMAD.MOV.U32 R20, RZ, RZ, R19 ;  /* 0x000000ffff147224 */ /* 0x002fc400078e0013 */
[----:B------:R-:W-:Y:S01]  /*c57c0*/  IMAD.MOV.U32 R21, RZ, RZ, R18 ;  /* 0x000000ffff157224 */ /* 0x000fe200078e0012 */
[----:B--2---:R0:W-:Y:S02]  /*c57d0*/  STL.64 [R1+0x57e8], R22 ;  /* 0x0057e81601007387 */ /* 0x0041e40000100a00 */
[----:B0-----:R-:W-:Y:S02]  /*c57e0*/  IMAD.MOV.U32 R22, RZ, RZ, R16 ;  /* 0x000000ffff167224 */ /* 0x001fe400078e0010 */
[----:B------:R-:W-:-:S05]  /*c57f0*/  IMAD.MOV.U32 R23, RZ, RZ, R13 ;  /* 0x000000ffff177224 */ /* 0x000fca00078e000d */
[----:B------:R0:W-:Y:S04]  /*c5800*/  STL.64 [R1+0x5800], R22 ;  /* 0x0058001601007387 */ /* 0x0001e80000100a00 */
[----:B------:R-:W2:Y:S04]  /*c5810*/  LDL.LU R19, [R1+0x58ac] ;  /* 0x0058ac0001137983 */ /* 0x000ea80000300800 */
[----:B------:R-:W3:Y:S01]  /*c5820*/  LDL.LU R18, [R1+0x58a8] ;  /* 0x0058a80001127983 */ /* 0x000ee20000300800 */
[----:B0-----:R-:W-:Y:S02]  /*c5830*/  IMAD.MOV.U32 R22, RZ, RZ, R26 ;  /* 0x000000ffff167224 */ /* 0x001fe400078e001a */
[----:B------:R-:W-:Y:S01]  /*c5840*/  IMAD.MOV.U32 R23, RZ, RZ, R27 ;  /* 0x000000ffff177224 */ /* 0x000fe200078e001b */
[----:B------:R-:W3:Y:S04]  /*c5850*/  LDL.LU R26, [R1+0x58a4] ;  /* 0x0058a400011a7983 */ /* 0x000ee80000300800 */
[----:B------:R-:W3:Y:S04]  /*c5860*/  LDL.LU R27, [R1+0x58a0] ;  /* 0x0058a000011b7983 */ /* 0x000ee80000300800 */
[----:B------:R4:W-:Y:S04]  /*c5870*/  STL.64 [R1+0x5810], R22 ;  /* 0x0058101601007387 */ /* 0x0009e80000100a00 */
[----:B------:R0:W-:Y:S01]  /*c5880*/  STL.64 [R1+0x5808], R20 ;  /* 0x0058081401007387 */ /* 0x0001e20000100a00 */
[----:B----4-:R-:W-:-:S02]  /*c5890*/  IMAD.MOV.U32 R22, RZ, RZ, R12 ;  /* 0x000000ffff167224 */ /* 0x010fc400078e000c */
[----:B------:R-:W-:-:S05]  /*c58a0*/  IMAD.MOV.U32 R23, RZ, RZ, R11 ;  /* 0x000000ffff177224 */ /* 0x000fca00078e000b */
[----:B------:R2:W-:Y:S04]  /*c58b0*/  STL.64 [R1+0x5828], R22 ;  /* 0x0058281601007387 */ /* 0x0005e80000100a00 */
[----:B0-----:R-:W4:Y:S04]  /*c58c0*/  LDL.LU R20, [R1+0x1050] ;  /* 0x0010500001147983 */ /* 0x001f280000300800 */
[----:B------:R-:W4:Y:S01]  /*c58d0*/  LDL.LU R21, [R1+0x1054] ;  /* 0x0010540001157983 */ /* 0x000f220000300800 */
[----:B--2---:R-:W-:Y:S02]  /*c58e0*/  IMAD.MOV.U32 R23, RZ, RZ, R19 ;  /* 0x000000ffff177224 */ /* 0x004fe400078e0013 */
[----:B---3--:R-:W-:-:S02]  /*c58f0*/  IMAD.MOV.U32 R22, RZ, RZ, R18 ;  /* 0x000000ffff167224 */ /* 0x008fc400078e0012 */
[----:B------:R-:W2:Y:S04]  /*c5900*/  LDL.LU R18, [R1+0x589c] ;  /* 0x00589c0001127983 */ /* 0x000ea80000300800 */
[----:B------:R-:W2:Y:S01]  /*c5910*/  LDL.LU R19, [R1+0x5898] ;  /* 0x0058980001137983 */ /* 0x000ea20000300800 */
        /* <DEDUP_REMOVED lines=11> */
[----:B------:R2:W-:Y:S02]  /*c59d0*/  STL.64 [R1+0x5778], R26 ;  /* 0x0057781a01007387 */ /* 0x0005e40000100a00 */
[----:B--2---:R-:W-:Y:S01]  /*c59e0*/  HMMA.16816.F32.BF16 R24, R4, R18, R20 ;  /* 0x000000120418723c */ /* 0x004fe20000041814 */
[----:B------:R-:W-:-:S02]  /*c59f0*/  IMAD.MOV.U32 R22, RZ, RZ, R8 ;  /* 0x000000ffff167224 */ /* 0x000fc400078e0008 */
[----:B------:R-:W-:-:S15]  /*c5a00*/  IMAD.MOV.U32 R23, RZ, RZ, R3 ;  /* 0x000000ffff177224 */ /* 0x000fde00078e0003 */
[----:B------:R-:W-:Y:S01]  /*c5a10*/  NOP ;  /* 0x0000000000007918 */ /* 0x000fe20000000000 */
[----:B------:R-:W-:Y:S04]  /*c5a20*/  STL.64 [R1+0x1100], R24 ;  /* 0x0011001801007387 */ /* 0x000fe80000100a00 */
[----:B------:R-:W-:Y:S04]  /*c5a30*/  STL.64 [R1+0x1108], R26 ;  /* 0x0011081a01007387 */ /* 0x000fe80000100a00 */
[----:B------:R-:W-:Y:S04]  /*c5a40*/  STL.64 [R1+0x5858], R22 ;  /* 0x0058581601007387 */ /* 0x000fe80000100a00 */
[----:B------:R-:W-:Y:S04]  /*c5a50*/  STL.64 [R1+0x57e0], R18 ;  /* 0x0057e01201007387 */ /* 0x000fe80000100a00 */
[----:B------:R0:W-:Y:S04]  /*c5a60*/  STL [R1+0x57d8], R17 ;  /* 0x0057d81101007387 */ /* 0x0001e80000100800 */
[----:B------:R-:W2:Y:S04]  /*c5a70*/  LDL.LU R16, [R1+0xf90] ;  /* 0x000f900001107983 */ /* 0x000ea80000300800 */
[----:B0-----:R-:W2:Y:S04]  /*c5a80*/  LDL.LU R17, [R1+0xf94] ;  /* 0x000f940001117983 */ /* 0x001ea80000300800 */
        /* <DEDUP_REMOVED lines=10> */
[----:B--2---:R0:W-:Y:S04]  /*c5b30*/  STL.64 [R1+0x5868], R26 ;  /* 0x0058681a01007387 */ /* 0x0041e80000100a00 */
[----:B----4-:R-:W-:Y:S04]  /*c5b40*/  STL.64 [R1+0x5860], R24 ;  /* 0x0058601801007387 */ /* 0x010fe80000100a00 */
[----:B------:R-:W2:Y:S04]  /*c5b50*/  LDL.64 R22, [R1+0xb8] ;  /* 0x0000b80001167983 */ /* 0x000ea80000100a00 */
[----:B0-----:R-:W4:Y:S04]  /*c5b60*/  LDL.64 R26, [R1+0xc8] ;  /* 0x0000c800011a7983 */ /* 0x001f280000100a00 */
        /* <DEDUP_REMOVED lines=8> */
[----:B------:R-:W3:Y:S01]  /*c5bf0*/  LDL.LU R17, [R1+0xfa4] ;  /* 0x000fa40001117983 */ /* 0x000ee20000300800 */
[----:B------:R-:W-:-:S02]  /*c5c00*/  IMAD.MOV.U32 R18, RZ, RZ, R15 ;  /* 0x000000ffff127224 */ /* 0x000fc400078e000f */
[----:B------:R-:W-:Y:S01]  /*c5c10*/  IMAD.MOV.U32 R19, RZ, RZ, R14 ;  /* 0x000000ffff137224 */ /* 0x000fe200078e000e */
[----:B------:R-:W2:Y:S04]  /*c5c20*/  LDL.LU R15, [R1+0x5894] ;  /* 0x00589400010f7983 */ /* 0x000ea80000300800 */
[----:B------:R-:W2:Y:S04]  /*c5c30*/  LDL.LU R14, [R1+0x5890] ;  /* 0x00589000010e7983 */ /* 0x000ea80000300800 */
        /* <DEDUP_REMOVED lines=9> */
[----:B------:R-:W2:Y:S01]  /*c5cd0*/  LDL.LU R17, [R1+0x7f4] ;  /* 0x0007f40001117983 */ /* 0x000ea20000300800 */
[----:B------:R-:W-:-:S02]  /*c5ce0*/  IMAD.MOV.U32 R18, RZ, RZ, R14 ;  /* 0x000000ffff127224 */ /* 0x000fc400078e000e */
[----:B------:R-:W-:Y:S01]  /*c5cf0*/  IMAD.MOV.U32 R19, RZ, RZ, R15 ;  /* 0x000000ffff137224 */ /* 0x000fe200078e000f */
[----:B------:R-:W3:Y:S04]  /*c5d00*/  LDL.LU R14, [R1+0x588c] ;  /* 0x00588c00010e7983 */ /* 0x000ee80000300800 */
[----:B------:R-:W3:Y:S04]  /*c5d10*/  LDL.LU R15, [R1+0x5888] ;  /* 0x00588800010f7983 */ /* 0x000ee80000300800 */
[----:B------:R-:W-:Y:S04]  /*c5d20*/  STL.64 [R1+0x5850], R18 ;  /* 0x0058501201007387 */ /* 0x000fe80000100a00 */
[----:B--2---:R0:W-:Y:S01]  /*c5d30*/  STL.64 [R1+0x5848], R16 ;  /* 0x0058481001007387 */ /* 0x0041e20000100a00 */
[----:B---3--:R-:W-:Y:S03]  /*c5d40*/  HMMA.16816.F32.BF16 R4, R4, R14, R8 ;  /* 0x0000000e0404723c */ /* 0x008fe60000041808 */
[----:B0-----:R-:W2:Y:S04]  /*c5d50*/  LDL.LU R16, [R1+0x800] ;  /* 0x0008000001107983 */ /* 0x001ea80000300800 */
[----:B------:R-:W2:Y:S04]  /*c5d60*/  LDL.LU R17, [R1+0x804] ;  /* 0x0008040001117983 */ /* 0x000ea80000300800 */
[----:B------:R-:W2:Y:S04]  /*c5d70*/  LDL.LU R18, [R1+0x808] ;  /* 0x0008080001127983 */ /* 0x000ea80000300800 */
[----:B------:R-:W2:Y:S04]  /*c5d80*/  LDL.LU R19, [R1+0x80c] ;  /* 0x00080c0001137983 */ /* 0x000ea80000300800 */
[----:B------:R-:W3:Y:S04]  /*c5d90*/  LDL.LU.64 R10, [R1+0x5880] ;  /* 0x00588000010a7983 */ /* 0x000ee80000300a00 */
[----:B------:R-:W3:Y:S04]  /*c5da0*/  LDL.LU.64 R8, [R1+0x5878] ;  /* 0x0058780001087983 */ /* 0x000ee80000300a00 */
[----:B------:R-:W-:Y:S04]  /*c5db0*/  STL.64 [R1+0x8a0], R4 ;  /* 0x0008a00401007387 */ /* 0x000fe80000100a00 */
[----:B------:R0:W-:Y:S02]  /*c5dc0*/  STL.64 [R1+0x8a8], R6 ;  /* 0x0008a80601007387 */ /* 0x0001e40000100a00 */
[----:B0-----:R-:W-:-:S02]  /*c5dd0*/  IMAD.MOV.U32 R6, RZ, RZ, R2 ;  /* 0x000000ffff067224 */ /* 0x001fc400078e0002 */
[----:B------:R-:W-:Y:S02]  /*c5de0*/  IMAD.MOV.U32 R7, RZ, RZ, R0 ;  /* 0x000000ffff077224 */ /* 0x000fe400078e0000 */
[----:B----4-:R-:W-:Y:S02]  /*c5df0*/  IMAD.MOV.U32 R2, RZ, RZ, R26 ;  /* 0x000000ffff027224 */ /* 0x010fe400078e001a */
[----:B------:R-:W-:Y:S01]  /*c5e00*/  IMAD.MOV.U32 R0, RZ, RZ, R27 ;  /* 0x000000ffff007224 */ /* 0x000fe200078e001b */
[----:B---3--:R-:W-:-:S15]  /*c5e10*/  HMMA.16816.F32.BF16 R20, R8, R26, R20 ;  /* 0x0000001a0814723c */ /* 0x008fde0000041814 */
        /* <DEDUP_REMOVED lines=32> */
[----:B---3--:R-:W-:Y:S02]  /*c6020*/  HMMA.16816.F32.BF16 R4, R8, R6, R20 ;  /* 0x000000060804723c */ /* 0x008fe40000041814 */
[----:B------:R-:W2:-:S15]  /*c6030*/  LDL.LU.64 R22, [R1+0x5800] ;  /* 0x0058000001167983 */ /* 0x000e9e0000300a00 */
[----:B------:R-:W-:Y:S02]  /*c6040*/  NOP ;  /* 0x0000000000007918 */ /* 0x000fe40000000000 */
[----:B------:R-:W-:Y:S04]  /*c6050*/  STL.64 [R1+0x1650], R4 ;  /* 0x0016500401007387 */ /* 0x000fe80000100a00 */
[----:B------:R-:W-:Y:S04]  /*c6060*/  STL.64 [R1+0x1658], R6 ;  /* 0x0016580601007387 */ /* 0x000fe80000100a00 */
[----:B------:R-:W0:Y:S04]  /*c6070*/  LDSM.16.MT88.4 R4, [R29+UR5+0x1c180] ;  /* 0x01c180051d04783b */ /* 0x000e280008004200 */
[----:B0-----:R0:W-:Y:S04]  /*c6080*/  STL.64 [R1+0x5668], R6 ;  /* 0x0056680601007387 */ /* 0x0011e80000100a00 */
        /* <DEDUP_REMOVED lines=15> */
[----:B------:R-:W4:Y:S04]  /*c6180*/  LDL.LU R17, [R1+0x57d8] ;  /* 0x0057d80001117983 */ /* 0x000f280000300800 */
[----:B------:R-:W2:Y:S04]  /*c6190*/  LDL.LU.64 R22, [R1+0x57d0] ;  /* 0x0057d00001167983 */ /* 0x000ea80000300a00 */
[----:B------:R-:W2:Y:S04]  /*c61a0*/  LDL.LU.64 R20, [R1+0x57c8] ;  /* 0x0057c80001147983 */ /* 0x000ea80000300a00 */
        /* <DEDUP_REMOVED lines=8> */
[----:B--2---:R-:W-:Y:S01]  /*c6230*/  HMMA.16816.F32.BF16 R12, R8, R6, R12 ;  /* 0x00000006080c723c */ /* 0x004fe2000004180c */
[----:B------:R-:W-:Y:S02]  /*c6240*/  IMAD.MOV.U32 R26, RZ, RZ, R22 ;  /* 0x000000ffff1a7224 */ /* 0x000fe400078e0016 */
[----:B----4-:R-:W-:-:S15]  /*c6250*/  IMAD.MOV.U32 R27, RZ, RZ, R17 ;  /* 0x000000ffff1b7224 */ /* 0x010fde00078e0011 */
[----:B------:R-:W-:Y:S01]  /*c6260*/  NOP ;  /* 0x0000000000007918 */ /* 0x000fe20000000000 */
[----:B------:R-:W-:Y:S04]  /*c6270*/  STL.64 [R1+0x1350], R12 ;  /* 0x0013500c01007387 */ /* 0x000fe80000100a00 */
[----:B------:R-:W-:Y:S04]  /*c6280*/  STL.64 [R1+0x1358], R14 ;  /* 0x0013580e01007387 */ /* 0x000fe80000100a00 */
[----:B------:R-:W2:Y:S04]  /*c6290*/  LDL.LU R22, [R1+0x57c4] ;  /* 0x0057c40001167983 */ /* 0x000ea80000300800 */
[----:B------:R-:W2:Y:S04]  /*c62a0*/  LDL.LU R4, [R1+0xf70] ;  /* 0x000f700001047983 */ /* 0x000ea80000300800 */
[----:B------:R-:W2:Y:S04]  /*c62b0*/  LDL.LU R5, [R1+0xf74] ;  /* 0x000f740001057983 */ /* 0x000ea80000300800 */
[----:B------:R-:W2:Y:S04]  /*c62c0*/  LDL.LU R6, [R1+0xf78] ;  /* 0x000f780001067983 */ /* 0x000ea80000300800 */
[----:B------:R-:W2:Y:S04]  /*c62d0*/  LDL.LU R7, [R1+0xf7c] ;  /* 0x000f7c0001077983 */ /* 0x000ea80000300800 */
[----:B------:R-:W-:Y:S04]  /*c62e0*/  STL.64 [R1+0x5790], R26 ;  /* 0x0057901a01007387 */ /* 0x000fe80000100a00 */
[----:B------:R-:W-:Y:S04]  /*c62f0*/  STL.64 [R1+0x5770], R18 ;  /* 0x0057701201007387 */ /* 0x000fe80000100a00 */
[----:B------:R0:W-:Y:S04]  /*c6300*/  STL [R1+0x5768], R16 ;  /* 0x0057681001007387 */ /* 0x0001e80000100800 */
[----:B0-----:R-:W3:Y:S04]  /*c6310*/  LDL.LU R16, [R1+0xf30] ;  /* 0x000f300001107983 */ /* 0x001ee80000300800 */
[----:B------:R-:W3:Y:S04]  /*c6320*/  LDL.LU R17, [R1+0xf34] ;  /* 0x000f340001117983 */ /* 0x000ee80000300800 */
[----:B------:R-:W4:Y:S04]  /*c6330*/  LDL.LU R18, [R1+0xf38] ;  /* 0x000f380001127983 */ /* 0x000f280000300800 */
[----:B------:R-:W4:Y:S01]  /*c6340*/  LDL.LU R19, [R1+0xf3c] ;  /* 0x000f3c0001137983 */ /* 0x000f220000300800 */
[----:B------:R-:W-:-:S02]  /*c6350*/  IMAD.MOV.U32 R26, RZ, RZ, R23 ;  /* 0x000000ffff1a7224 */ /* 0x000fc400078e0017 */
[----:B------:R-:W-:Y:S01]  /*c6360*/  IMAD.MOV.U32 R27, RZ, RZ, R28 ;  /* 0x000000ffff1b7224 */ /* 0x000fe200078e001c */
        /* <DEDUP_REMOVED lines=24> */
[----:B------:R-:W-:Y:S04]  /*c64f0*/  STL.64 [R1+0x1250], R4 ;  /* 0x0012500401007387 */ /* 0x000fe80000100a00 */
[----:B------:R0:W-:Y:S04]  /*c6500*/  STL.64 [R1+0x1258], R6 ;  /* 0x0012580601007387 */ /* 0x0001e80000100a00 */
[----:B------:R-:W3:Y:S04]  /*c6510*/  LDL.LU R21, [R1+0x7c4] ;  /* 0x0007c40001157983 */ /* 0x000ee80000300800 */
[----:B------:R-:W3:Y:S04]  /*c6520*/  LDL.LU R22, [R1+0x7c8] ;  /* 0x0007c80001167983 */ /* 0x000ee80000300800 */
[----:B------:R-:W3:Y:S04]  /*c6530*/  LDL.LU R23, [R1+0x7cc] ;  /* 0x0007cc0001177983 */ /* 0x000ee80000300800 */
[----:B------:R-:W4:Y:S04]  /*c6540*/  LDL.LU R12, [R1+0xf20] ;  /* 0x000f2000010c7983 */ /* 0x000f280000300800 */
[----:B------:R-:W4:Y:S04]  /*c6550*/  LDL.LU R13, [R1+0xf24] ;  /* 0x000f2400010d7983 */ /* 0x000f280000300800 */
[----:B------:R-:W4:Y:S04]  /*c6560*/  LDL.LU R14, [R1+0xf28] ;  /* 0x000f2800010e7983 */ /* 0x000f280000300800 */
[----:B------:R-:W4:Y:S04]  /*c6570*/  LDL.LU R15, [R1+0xf2c] ;  /* 0x000f2c00010f7983 */ /* 0x000f280000300800 */
[----:B0-----:R-:W2:Y:S04]  /*c6580*/  LDL.64 R6, [R1+0x78] ;  /* 0x0000780001067983 */ /* 0x001ea80000100a00 */
[----:B--2---:R0:W-:Y:S04]  /*c6590*/  STL.64 [R1+0x56f0], R6 ;  /* 0x0056f00601007387 */ /* 0x0041e80000100a00 */
[----:B0-----:R-:W2:Y:S04]  /*c65a0*/  LDL.64 R6, [R1+0x88] ;  /* 0x0000880001067983 */ /* 0x001ea80000100a00 */
[----:B--2---:R0:W-:Y:S04]  /*c65b0*/  STL.64 [R1+0x5708], R6 ;  /* 0x0057080601007387 */ /* 0x0041e80000100a00 */
[----:B0-----:R-:W2:Y:S04]  /*c65c0*/  LDL.64 R6, [R1+0x98] ;  /* 0x0000980001067983 */ /* 0x001ea80000100a00 */
[----:B--2---:R0:W-:Y:S04]  /*c65d0*/  STL.64 [R1+0x5710], R6 ;  /* 0x0057100601007387 */ /* 0x0041e80000100a00 */
[----:B------:R-:W2:Y:S04]  /*c65e0*/  LDL.LU R4, [R1+0x720] ;  /* 0x0007200001047983 */ /* 0x000ea80000300800 */
[----:B------:R-:W2:Y:S04]  /*c65f0*/  LDL.LU R5, [R1+0x724] ;  /* 0x0007240001057983 */ /* 0x000ea80000300800 */
[----:B0-----:R-:W2:Y:S04]  /*c6600*/  LDL.LU R6, [R1+0x728] ;  /* 0x0007280001067983 */ /* 0x001ea80000300800 */
[----:B------:R-:W2:Y:S04]  /*c6610*/  LDL.LU R7, [R1+0x72c] ;  /* 0x00072c0001077983 */ /* 0x000ea80000300800 */
[----:B--2---:R0:W-:Y:S02]  /*c6620*/  STL.64 [R1+0x5720], R6 ;  /* 0x0057200601007387 */ /* 0x0041e40000100a00 */
[----:B0-----:R-:W-:-:S02]  /*c6630*/  IMAD.MOV.U32 R6, RZ, RZ, R25 ;  /* 0x000000ffff067224 */ /* 0x001fc400078e0019 */
[----:B------:R-:W-:Y:S02]  /*c6640*/  IMAD.MOV.U32 R7, RZ, RZ, R24 ;  /* 0x000000ffff077224 */ /* 0x000fe400078e0018 */
[C---:B------:R-:W-:Y:S01]  /*c6650*/  HMMA.16816.F32.BF16 R24, R8.reuse, R26, R16 ;  /* 0x0000001a0818723c */ /* 0x040fe20000041810 */
[----:B------:R-:W-:Y:S04]  /*c6660*/  STL.64 [R1+0x5718], R4 ;  /* 0x0057180401007387 */ /* 0x000fe80000100a00 */
[----:B------:R-:W-:Y:S04]  /*c6670*/  STL.64 [R1+0x5730], R6 ;  /* 0x0057300601007387 */ /* 0x000fe80000100a00 */
[----:B------:R-:W2:Y:S04]  /*c6680*/  LDL.LU.64 R18, [R1+0x57b8] ;  /* 0x0057b80001127983 */ /* 0x000ea80000300a00 */
[----:B------:R-:W2:Y:S06]  /*c6690*/  LDL.LU.64 R16, [R1+0x57b0] ;  /* 0x0057b00001107983 */ /* 0x000eac0000300a00 */
        /* <DEDUP_REMOVED lines=18> */
[----:B------:R0:W-:Y:S04]  /*c67c0*/  STL.64 [R1+0xf38], R18 ;  /* 0x000f381201007387 */ /* 0x0001e80000100a00 */
[----:B0-----:R-:W4:Y:S04]  /*c67d0*/  LDL.LU.64 R18, [R1+0x5770] ;  /* 0x0057700001127983 */ /* 0x001f280000300a00 */
[----:B------:R-:W2:Y:S04]  /*c67e0*/  LDL.LU R16, [R1+0x5768] ;  /* 0x0057680001107983 */ /* 0x000ea80000300800 */
[----:B------:R-:W-:Y:S04]  /*c67f0*/  STL [R1+0x5694], R26 ;  /* 0x0056941a01007387 */ /* 0x000fe80000100800 */
[----:B------:R0:W-:Y:S04]  /*c6800*/  STL [R1+0x5690], R27 ;  /* 0x0056901b01007387 */ /* 0x0001e80000100800 */
[----:B0-----:R-:W2:Y:S04]  /*c6810*/  LDL.64 R26, [R1+0xa8] ;  /* 0x0000a800011a7983 */ /* 0x001ea80000100a00 */
[----:B--2---:R0:W-:Y:S04]  /*c6820*/  STL.64 [R1+0x5728], R26 ;  /* 0x0057281a01007387 */ /* 0x0041e80000100a00 */
[----:B------:R-:W2:Y:S04]  /*c6830*/  LDL.LU R24, [R1+0x730] ;  /* 0x0007300001187983 */ /* 0x000ea80000300800 */
[----:B------:R-:W2:Y:S04]  /*c6840*/  LDL.LU R25, [R1+0x734] ;  /* 0x0007340001197983 */ /* 0x000ea80000300800 */
[----:B0-----:R-:W2:Y:S04]  /*c6850*/  LDL.LU R26, [R1+0x738] ;  /* 0x00073800011a7983 */ /* 0x001ea80000300800 */
        /* <DEDUP_REMOVED lines=22> */
[----:B------:R-:W-:-:S02]  /*c69c0*/  IMAD.MOV.U32 R6, RZ, RZ, R2 ;  /* 0x000000ffff067224 */ /* 0x000fc400078e0002 */
[----:B------:R-:W-:-:S07]  /*c69d0*/  IMAD.MOV.U32 R7, RZ, RZ, R0 ;  /* 0x000000ffff077224 */ /* 0x000fce00078e0000 */
[C---:B--2---:R-:W-:Y:S01]  /*c69e0*/  HMMA.16816.F32.BF16 R4, R20.reuse, R6, R24 ;  /* 0x000000061404723c */ /* 0x044fe20000041818 */
        /* <DEDUP_REMOVED lines=23> */
[----:B------:R-:W-:Y:S04]  /*c6b60*/  STL.64 [R1+0x1960], R4 ;  /* 0x0019600401007387 */ /* 0x000fe80000100a00 */
[----:B------:R0:W-:Y:S04]  /*c6b70*/  STL.64 [R1+0x1968], R6 ;  /* 0x0019680601007387 */ /* 0x0001e80000100a00 */
[----:B0-----:R-:W2:Y:S04]  /*c6b80*/  LDL.LU.64 R6, [R1+0x5710] ;  /* 0x0057100001067983 */ /* 0x001ea80000300a00 */
[----:B------:R-:W3:Y:S04]  /*c6b90*/  LDL.64 R18, [R1+0x68] ;  /* 0x0000680001127983 */ /* 0x000ee80000100a00 */
[----:B------:R0:W-:Y:S04]  /*c6ba0*/  STL [R1+0x569c], R25 ;  /* 0x00569c1901007387 */ /* 0x0001e80000100800 */
[----:B------:R-:W2:Y:S04]  /*c6bb0*/  LDL.LU R24, [R1+0x710] ;  /* 0x0007100001187983 */ /* 0x000ea80000300800 */
[----:B0-----:R-:W2:Y:S04]  /*c6bc0*/  LDL.LU R25, [R1+0x714] ;  /* 0x0007140001197983 */ /* 0x001ea80000300800 */
[----:B------:R-:W2:Y:S04]  /*c6bd0*/  LDL.LU R26, [R1+0x718] ;  /* 0x00071800011a7983 */ /* 0x000ea80000300800 */
[----:B------:R-:W2:Y:S04]  /*c6be0*/  LDL.LU R27, [R1+0x71c] ;  /* 0x00071c00011b7983 */ /* 0x000ea80000300800 */
[----:B------:R-:W-:Y:S01]  /*c6bf0*/  STL [R1+0x5698], R28 ;  /* 0x0056981c01007387 */ /* 0x000fe20000100800 */
[----:B--2---:R-:W-:-:S15]  /*c6c00*/  HMMA.16816.F32.BF16 R24, R20, R6, R24 ;  /* 0x000000061418723c */ /* 0x004fde0000041818 */
[----:B------:R-:W-:-:S04]  /*c6c10*/  NOP ;  /* 0x0000000000007918 */ /* 0x000fc80000000000 */
[----:B------:R-:W-:Y:S04]  /*c6c20*/  STL.64 [R1+0x1860], R24 ;  /* 0x0018601801007387 */ /* 0x000fe80000100a00 */
[----:B------:R0:W-:Y:S02]  /*c6c30*/  STL.64 [R1+0x1868], R26 ;  /* 0x0018681a01007387 */ /* 0x0001e40000100a00 */
        /* <DEDUP_REMOVED lines=18> */
[----:B--2---:R-:W-:-:S15]  /*c6d60*/  HMMA.16816.F32.BF16 R8, R20, R6, R8 ;  /* 0x000000061408723c */ /* 0x004fde0000041808 */
[----:B------:R-:W-:-:S04]  /*c6d70*/  NOP ;  /* 0x0000000000007918 */ /* 0x000fc80000000000 */
[----:B------:R-:W-:Y:S04]  /*c6d80*/  STL.64 [R1+0x1620], R8 ;  /* 0x0016200801007387 */ /* 0x000fe80000100a00 */
[----:B------:R-:W-:Y:S04]  /*c6d90*/  STL.64 [R1+0x1628], R10 ;  /* 0x0016280a01007387 */ /* 0x000fe80000100a00 */
[----:B------:R-:W0:Y:S04]  /*c6da0*/  LDSM.16.MT88.4 R8, [R29+UR5+0x1c200] ;  /* 0x01c200051d08783b */ /* 0x000e280008004200 */
[----:B------:R-:W2:Y:S01]  /*c6db0*/  LDL.LU R4, [R1+0xe70] ;  /* 0x000e700001047983 */ /* 0x000ea20000300800 */
[----:B------:R-:W-:-:S03]  /*c6dc0*/  IMAD.MOV.U32 R2, RZ, RZ, R6 ;  /* 0x000000ffff027224 */ /* 0x000fc600078e0006 */
[----:B------:R-:W2:Y:S01]  /*c6dd0*/  LDL.LU R5, [R1+0xe74] ;  /* 0x000e740001057983 */ /* 0x000ea20000300800 */
[----:B------:R-:W-:-:S03]  /*c6de0*/  IMAD.MOV.U32 R0, RZ, RZ, R7 ;  /* 0x000000ffff007224 */ /* 0x000fc600078e0007 */
[----:B------:R-:W2:Y:S04]  /*c6df0*/  LDL.LU R6, [R1+0xe78] ;  /* 0x000e780001067983 */ /* 0x000ea80000300800 */
[----:B------:R-:W2:Y:S04]  /*c6e00*/  LDL.LU R7, [R1+0xe7c] ;  /* 0x000e7c0001077983 */ /* 0x000ea80000300800 */
[----:B------:R-:W-:Y:S04]  /*c6e10*/  STL [R1+0x55e8], R29 ;  /* 0x0055e81d01007387 */ /* 0x000fe80000100800 */
[----:B0-----:R4:W-:Y:S04]  /*c6e20*/  STL.64 [R1+0x5550], R10 ;  /* 0x0055500a01007387 */ /* 0x0019e80000100a00 */
[----:B------:R-:W-:Y:S01]  /*c6e30*/  STL.64 [R1+0x5548], R8 ;  /* 0x0055480801007387 */ /* 0x000fe20000100a00 */
[----:B----4-:R-:W-:-:S02]  /*c6e40*/  IMAD.MOV.U32 R11, RZ, RZ, R12 ;  /* 0x000000ffff0b7224 */ /* 0x010fc400078e000c */
[----:B------:R-:W-:Y:S01]  /*c6e50*/  IMAD.MOV.U32 R10, RZ, RZ, R13 ;  /* 0x000000ffff0a7224 */ /* 0x000fe200078e000d */
[----:B------:R-:W4:Y:S04]  /*c6e60*/  LDL.LU R12, [R1+0xe30] ;  /* 0x000e3000010c7983 */ /* 0x000f280000300800 */
[----:B------:R-:W4:Y:S04]  /*c6e70*/  LDL.LU R13, [R1+0xe34] ;  /* 0x000e3400010d7983 */ /* 0x000f280000300800 */
[----:B------:R-:W2:Y:S04]  /*c6e80*/  LDL.LU R14, [R1+0xe38] ;  /* 0x000e3800010e7983 */ /* 0x000ea80000300800 */
[----:B------:R-:W2:Y:S04]  /*c6e90*/  LDL.LU R15, [R1+0xe3c] ;  /* 0x000e3c00010f7983 */ /* 0x000ea80000300800 */
[----:B--2---:R0:W-:Y:S04]  /*c6ea0*/  STL.64 [R1+0x56a8], R14 ;  /* 0x0056a80e01007387 */ /* 0x0041e80000100a00 */
[----:B----4-:R-:W-:Y:S04]  /*c6eb0*/  STL.64 [R1+0x56a0], R12 ;  /* 0x0056a00c01007387 */ /* 0x010fe80000100a00 */
[----:B0-----:R-:W2:Y:S01]  /*c6ec0*/  LDL.64 R14, [R1+0x28] ;  /* 0x00002800010e7983 */ /* 0x001ea20000100a00 */
[----:B---3--:R-:W-:Y:S03]  /*c6ed0*/  HMMA.16816.F32.BF16 R24, R20, R18, R24 ;  /* 0x000000121418723c */ /* 0x008fe60000041818 */
[----:B--2---:R0:W-:Y:S04]  /*c6ee0*/  STL.64 [R1+0x56c0], R14 ;  /* 0x0056c00e01007387 */ /* 0x0041e80000100a00 */
[----:B0-----:R-:W2:Y:S04]  /*c6ef0*/  LDL.64 R14, [R1+0x38] ;  /* 0x00003800010e7983 */ /* 0x001ea80000100a00 */
[----:B--2---:R-:W-:Y:S08]  /*c6f00*/  STL.64 [R1+0x56c8], R14 ;  /* 0x0056c80e01007387 */ /* 0x004ff00000100a00 */
[----:B------:R-:W-:Y:S04]  /*c6f10*/  STL.64 [R1+0x1520], R24 ;  /* 0x0015201801007387 */ /* 0x000fe80000100a00 */
[----:B------:R0:W-:Y:S04]  /*c6f20*/  STL.64 [R1+0x1528], R26 ;  /* 0x0015281a01007387 */ /* 0x0001e80000100a00 */
[----:B0-----:R-:W2:Y:S04]  /*c6f30*/  LDL.LU.64 R26, [R1+0x56e8] ;  /* 0x0056e800011a7983 */ /* 0x001ea80000300a00 */
[----:B------:R-:W3:Y:S01]  /*c6f40*/  LDL.LU R25, [R1+0x56e0] ;  /* 0x0056e00001197983 */ /* 0x000ee20000300800 */
[----:B------:R-:W-:-:S05]  /*c6f50*/  IMAD.MOV.U32 R24, RZ, RZ, R18 ;  /* 0x000000ffff187224 */ /* 0x000fca00078e0012 */
[----:B------:R0:W-:Y:S04]  /*c6f60*/  STL [R1+0x55ec], R24 ;  /* 0x0055ec1801007387 */ /* 0x0001e80000100800 */
[----:B--2---:R-:W-:Y:S04]  /*c6f70*/  STL.64 [R1+0x56b8], R26 ;  /* 0x0056b81a01007387 */ /* 0x004fe80000100a00 */
[----:B---3--:R1:W-:Y:S04]  /*c6f80*/  STL [R1+0x56b0], R25 ;  /* 0x0056b01901007387 */ /* 0x0083e80000100800 */
[----:B0-----:R-:W2:Y:S04]  /*c6f90*/  LDL.LU R24, [R1+0xe40] ;  /* 0x000e400001187983 */ /* 0x001ea80000300800 */
[----:B-1----:R-:W2:Y:S04]  /*c6fa0*/  LDL.LU R25, [R1+0xe44] ;  /* 0x000e440001197983 */ /* 0x002ea80000300800 */
        /* <DEDUP_REMOVED lines=9> */
[----:B------:R-:W2:Y:S01]  /*c7040*/  LDL.LU R27, [R1+0xe6c] ;  /* 0x000e6c00011b7983 */ /* 0x000ea20000300800 */
[----:B------:R-:W-:-:S03]  /*c7050*/  IMAD.MOV.U32 R15, RZ, RZ, R3 ;  /* 0x000000ffff0f7224 */ /* 0x000fc600078e0003 */
[----:B------:R-:W3:Y:S04]  /*c7060*/  LDL.LU R16, [R1+0xe20] ;  /* 0x000e200001107983 */ /* 0x000ee80000300800 */
[----:B------:R0:W-:Y:S04]  /*c7070*/  STL.64 [R1+0x1420], R4 ;  /* 0x0014200401007387 */ /* 0x0001e80000100a00 */
[----:B------:R1:W-:Y:S04]  /*c7080*/  STL.64 [R1+0x1428], R6 ;  /* 0x0014280601007387 */ /* 0x0003e80000100a00 */
[----:B------:R-:W3:Y:S01]  /*c7090*/  LDL.LU R17, [R1+0xe24] ;  /* 0x000e240001117983 */ /* 0x000ee20000300800 */
[----:B------:R-:W-:-:S03]  /*c70a0*/  IMAD.MOV.U32 R3, RZ, RZ, R19 ;  /* 0x000000ffff037224 */ /* 0x000fc600078e0013 */
[----:B------:R-:W3:Y:S04]  /*c70b0*/  LDL.LU R18, [R1+0xe28] ;  /* 0x000e280001127983 */ /* 0x000ee80000300800 */
[----:B------:R-:W3:Y:S04]  /*c70c0*/  LDL.LU R19, [R1+0xe2c] ;  /* 0x000e2c0001137983 */ /* 0x000ee80000300800 */
        /* <DEDUP_REMOVED lines=8> */
[----:B------:R-:W3:Y:S01]  /*c7150*/  LDL.LU R11, [R1+0xe5c] ;  /* 0x000e5c00010b7983 */ /* 0x000ee20000300800 */
[----:B--2---:R-:W-:Y:S03]  /*c7160*/  HMMA.16816.F32.BF16 R12, R20, R14, R24 ;  /* 0x0000000e140c723c */ /* 0x004fe60000041818 */
[----:B------:R-:W2:Y:S04]  /*c7170*/  LDL.LU.64 R26, [R1+0x56d8] ;  /* 0x0056d800011a7983 */ /* 0x000ea80000300a00 */
[----:B------:R-:W2:-:S12]  /*c7180*/  LDL.LU.64 R24, [R1+0x56d0] ;  /* 0x0056d00001187983 */ /* 0x000e980000300a00 */
        /* <DEDUP_REMOVED lines=18> */
[----:B------:R-:W2:Y:S04]  /*c72b0*/  LDL.LU.64 R14, [R1+0x56a8] ;  /* 0x0056a800010e7983 */ /* 0x000ea80000300a00 */
[----:B------:R-:W2:Y:S04]  /*c72c0*/  LDL.LU.64 R12, [R1+0x56a0] ;  /* 0x0056a000010c7983 */ /* 0x000ea80000300a00 */
[----:B------:R0:W-:Y:S04]  /*c72d0*/  STL.64 [R1+0x55f8], R10 ;  /* 0x0055f80a01007387 */ /* 0x0001e80000100a00 */
[----:B------:R-:W-:Y:S01]  /*c72e0*/  STL.64 [R1+0x55f0], R8 ;  /* 0x0055f00801007387 */ /* 0x000fe20000100a00 */
[----:B0-----:R-:W-:-:S02]  /*c72f0*/  IMAD.MOV.U32 R11, RZ, RZ, R28 ;  /* 0x000000ffff0b7224 */ /* 0x001fc400078e001c */
[----:B---3--:R-:W-:Y:S02]  /*c7300*/  IMAD.MOV.U32 R10, RZ, RZ, R25 ;  /* 0x000000ffff0a7224 */ /* 0x008fe400078e0019 */
[----:B------:R-:W3:Y:S04]  /*c7310*/  LDL.LU R25, [R1+0x569c] ;  /* 0x00569c0001197983 */ /* 0x000ee80000300800 */
[----:B------:R-:W3:Y:S04]  /*c7320*/  LDL.LU R28, [R1+0x5698] ;  /* 0x00569800011c7983 */ /* 0x000ee80000300800 */
[----:B------:R2:W-:Y:S02]  /*c7330*/  STL.64 [R1+0x5608], R10 ;  /* 0x0056080a01007387 */ /* 0x0005e40000100a00 */
[----:B--2---:R-:W-:-:S02]  /*c7340*/  IMAD.MOV.U32 R10, RZ, RZ, R26 ;  /* 0x000000ffff0a7224 */ /* 0x004fc400078e001a */
[----:B------:R-:W-:Y:S01]  /*c7350*/  IMAD.MOV.U32 R11, RZ, RZ, R27 ;  /* 0x000000ffff0b7224 */ /* 0x000fe200078e001b */
[----:B------:R-:W4:Y:S04]  /*c7360*/  LDL.LU R26, [R1+0x5694] ;  /* 0x00569400011a7983 */ /* 0x000f280000300800 */
[----:B------:R-:W4:Y:S04]  /*c7370*/  LDL.LU R27, [R1+0x5690] ;  /* 0x00569000011b7983 */ /* 0x000f280000300800 */
[----:B------:R0:W-:Y:S04]  /*c7380*/  STL.64 [R1+0x5620], R10 ;  /* 0x0056200a01007387 */ /* 0x0001e80000100a00 */
[----:B0-----:R-:W2:Y:S02]  /*c7390*/  LDL.64 R10, [R1+0x18] ;  /* 0x00001800010a7983 */ /* 0x001ea40000100a00 */
[----:B--2---:R-:W-:-:S15]  /*c73a0*/  HMMA.16816.F32.BF16 R12, R20, R10, R12 ;  /* 0x0000000a140c723c */ /* 0x004fde000004180c */
[----:B------:R-:W-:-:S04]  /*c73b0*/  NOP ;  /* 0x0000000000007918 */ /* 0x000fc80000000000 */
[----:B------:R-:W-:Y:S04]  /*c73c0*/  STL.64 [R1+0x900], R12 ;  /* 0x0009000c01007387 */ /* 0x000fe80000100a00 */
[----:B------:R0:W-:Y:S04]  /*c73d0*/  STL.64 [R1+0x908], R14 ;  /* 0x0009080e01007387 */ /* 0x0001e80000100a00 */
[----:B0-----:R-:W2:Y:S01]  /*c73e0*/  LDL.LU.64 R14, [R1+0x5688] ;  /* 0x00568800010e7983 */ /* 0x001ea20000300a00 */
[----:B------:R-:W-:Y:S02]  /*c73f0*/  IMAD.MOV.U32 R13, RZ, RZ, R10 ;  /* 0x000000ffff0d7224 */ /* 0x000fe400078e000a */
[----:B------:R-:W-:-:S02]  /*c7400*/  IMAD.MOV.U32 R12, RZ, RZ, R11 ;  /* 0x000000ffff0c7224 */ /* 0x000fc400078e000b */
[----:B---3--:R-:W-:Y:S02]  /*c7410*/  IMAD.MOV.U32 R10, RZ, RZ, R28 ;  /* 0x000000ffff0a7224 */ /* 0x008fe400078e001c */
[----:B------:R-:W-:Y:S01]  /*c7420*/  IMAD.MOV.U32 R11, RZ, RZ, R25 ;  /* 0x000000ffff0b7224 */ /* 0x000fe200078e0019 */
[----:B--2---:R-:W-:Y:S04]  /*c7430*/  STL.64 [R1+0x5678], R14 ;  /* 0x0056780e01007387 */ /* 0x004fe80000100a00 */
[----:B------:R0:W-:Y:S04]  /*c7440*/  STL.64 [R1+0x5670], R12 ;  /* 0x0056700c01007387 */ /* 0x0001e80000100a00 */
[----:B0-----:R-:W2:Y:S04]  /*c7450*/  LDL.LU R12, [R1+0xe00] ;  /* 0x000e0000010c7983 */ /* 0x001ea80000300800 */
[----:B------:R-:W2:Y:S04]  /*c7460*/  LDL.LU R13, [R1+0xe04] ;  /* 0x000e0400010d7983 */ /* 0x000ea80000300800 */
[----:B------:R-:W2:Y:S04]  /*c7470*/  LDL.LU R14, [R1+0xe08] ;  /* 0x000e0800010e7983 */ /* 0x000ea80000300800 */
[----:B------:R-:W2:Y:S04]  /*c7480*/  LDL.LU R15, [R1+0xe0c] ;  /* 0x000e0c00010f7983 */ /* 0x000ea80000300800 */
[----:B------:R0:W-:Y:S04]  /*c7490*/  STL.64 [R1+0x5638], R10 ;  /* 0x0056380a01007387 */ /* 0x0001e80000100a00 */
[----:B0-----:R-:W3:Y:S02]  /*c74a0*/  LDL.64 R10, [R1+0x8] ;  /* 0x00000800010a7983 */ /* 0x001ee40000100a00 */
[----:B---3--:R-:W-:Y:S01]  /*c74b0*/  HMMA.16816.F32.BF16 R16, R20, R10, R16 ;  /* 0x0000000a1410723c */ /* 0x008fe20000041810 */
[----:B------:R-:W-:-:S02]  /*c74c0*/  IMAD.MOV.U32 R24, RZ, RZ, R10 ;  /* 0x000000ffff187224 */ /* 0x000fc400078e000a */
[----:B------:R-:W-:-:S05]  /*c74d0*/  IMAD.MOV.U32 R29, RZ, RZ, R11 ;  /* 0x000000ffff1d7224 */ /* 0x000fca00078e000b */
[C---:B----4-:R-:W-:Y:S11]  /*c74e0*/  HMMA.16816.F32.BF16 R8, R20.reuse, R26, R4 ;  /* 0x0000001a1408723c */ /* 0x050ff60000041804 */
[----:B------:R-:W-:Y:S04]  /*c74f0*/  STL.64 [R1+0x8f0], R16 ;  /* 0x0008f01001007387 */ /* 0x000fe80000100a00 */
[----:B------:R0:W-:Y:S04]  /*c7500*/  STL.64 [R1+0x8f8], R18 ;  /* 0x0008f81201007387 */ /* 0x0001e80000100a00 */
[----:B0-----:R-:W2:Y:S04]  /*c7510*/  LDL.LU.64 R18, [R1+0x5680] ;  /* 0x0056800001127983 */ /* 0x001ea80000300a00 */
[----:B------:R-:W3:Y:S04]  /*c7520*/  LDL.LU R4, [R1+0x6e0] ;  /* 0x0006e00001047983 */ /* 0x000ee80000300800 */
[----:B------:R-:W-:Y:S04]  /*c7530*/  STL.64 [R1+0x8e0], R8 ;  /* 0x0008e00801007387 */ /* 0x000fe80000100a00 */
[----:B------:R0:W-:Y:S04]  /*c7540*/  STL.64 [R1+0x8e8], R10 ;  /* 0x0008e80a01007387 */ /* 0x0001e80000100a00 */
[----:B------:R-:W3:Y:S04]  /*c7550*/  LDL.LU R5, [R1+0x6e4] ;  /* 0x0006e40001057983 */ /* 0x000ee80000300800 */
[----:B------:R-:W3:Y:S04]  /*c7560*/  LDL.LU R6, [R1+0x6e8] ;  /* 0x0006e80001067983 */ /* 0x000ee80000300800 */
[----:B------:R-:W3:Y:S04]  /*c7570*/  LDL.LU R7, [R1+0x6ec] ;  /* 0x0006ec0001077983 */ /* 0x000ee80000300800 */
[----:B0-----:R-:W4:Y:S04]  /*c7580*/  LDL.64 R10, [R1+0xb8] ;  /* 0x0000b800010a7983 */ /* 0x001f280000100a00 */
[----:B----4-:R0:W-:Y:S04]  /*c7590*/  STL.64 [R1+0x5648], R10 ;  /* 0x0056480a01007387 */ /* 0x0101e80000100a00 */
[----:B0-----:R-:W4:Y:S04]  /*c75a0*/  LDL.64 R10, [R1+0xc8] ;  /* 0x0000c800010a7983 */ /* 0x001f280000100a00 */
[----:B------:R-:W-:Y:S04]  /*c75b0*/  STL.64 [R1+0x5568], R26 ;  /* 0x0055681a01007387 */ /* 0x000fe80000100a00 */
[----:B------:R0:W-:Y:S04]  /*c75c0*/  STL [R1+0x5640], R24 ;  /* 0x0056401801007387 */ /* 0x0001e80000100800 */
        /* <DEDUP_REMOVED lines=15> */
[----:B------:R0:W-:Y:S02]  /*c76c0*/  STL.64 [R1+0x5560], R18 ;  /* 0x0055601201007387 */ /* 0x0001e40000100a00 */
[----:B0-----:R-:W-:-:S02]  /*c76d0*/  IMAD.MOV.U32 R18, RZ, RZ, R2 ;  /* 0x000000ffff127224 */ /* 0x001fc400078e0002 */
[----:B------:R-:W-:-:S05]  /*c76e0*/  IMAD.MOV.U32 R19, RZ, RZ, R0 ;  /* 0x000000ffff137224 */ /* 0x000fca00078e0000 */
[----:B------:R0:W-:Y:S04]  /*c76f0*/  STL.64 [R1+0x5600], R18 ;  /* 0x0056001201007387 */ /* 0x0001e80000100a00 */
        /* <DEDUP_REMOVED lines=20> */
[----:B------:R1:W-:Y:S01]  /*c7840*/  STL.64 [R1+0x6e8], R22 ;  /* 0x0006e81601007387 */ /* 0x0003e20000100a00 */
[----:B----4-:R-:W-:-:S02]  /*c7850*/  IMAD.MOV.U32 R2, RZ, RZ, R10 ;  /* 0x000000ffff027224 */ /* 0x010fc400078e000a */
[----:B------:R-:W-:Y:S01]  /*c7860*/  IMAD.MOV.U32 R0, RZ, RZ, R11 ;  /* 0x000000ffff007224 */ /* 0x000fe200078e000b */
[----:B0-----:R-:W4:Y:S04]  /*c7870*/  LDL.LU R20, [R1+0x610] ;  /* 0x0006100001147983 */ /* 0x001f280000300800 */
[----:B------:R-:W4:Y:S04]  /*c7880*/  LDL.LU R21, [R1+0x614] ;  /* 0x0006140001157983 */ /* 0x000f280000300800 */
[----:B-1----:R-:W4:Y:S04]  /*c7890*/  LDL.LU R22, [R1+0x618] ;  /* 0x0006180001167983 */ /* 0x002f280000300800 */
[----:B------:R-:W4:Y:S04]  /*c78a0*/  LDL.LU R23, [R1+0x61c] ;  /* 0x00061c0001177983 */ /* 0x000f280000300800 */
[----:B------:R-:W-:Y:S01]  /*c78b0*/  STL.64 [R1+0x5558], R14 ;  /* 0x0055580e01007387 */ /* 0x000fe20000100a00 */
[----:B---3--:R-:W-:-:S15]  /*c78c0*/  HMMA.16816.F32.BF16 R24, R4, R10, R24 ;  /* 0x0000000a0418723c */ /* 0x008fde0000041818 */
[----:B------:R-:W-:-:S04]  /*c78d0*/  NOP ;  /* 0x0000000000007918 */ /* 0x000fc80000000000 */
        /* <DEDUP_REMOVED lines=9> */
[----:B------:R-:W-:Y:S04]  /*c7970*/  STL.64 [R1+0x1a58], R26 ;  /* 0x001a581a01007387 */ /* 0x000fe80000100a00 */
[----:B0-----:R-:W3:Y:S01]  /*c7980*/  LDL.LU R24, [R1+0x5640] ;  /* 0x0056400001187983 */ /* 0x001ee20000300800 */
        /* <DEDUP_REMOVED lines=15> */
[----:B------:R-:W4:-:S15]  /*c7a80*/  LDL.LU.64 R18, [R1+0x5600] ;  /* 0x0056000001127983 */ /* 0x000f1e0000300a00 */
[----:B------:R-:W-:Y:S02]  /*c7a90*/  NOP ;  /* 0x0000000000007918 */ /* 0x000fe40000000000 */
[----:B------:R-:W-:Y:S04]  /*c7aa0*/  STL.64 [R1+0x1700], R8 ;  /* 0x0017000801007387 */ /* 0x000fe80000100a00 */
[----:B------:R0:W-:Y:S04]  /*c7ab0*/  STL.64 [R1+0x1708], R10 ;  /* 0x0017080a01007387 */ /* 0x0001e80000100a00 */
[----:B0-----:R-:W2:Y:S04]  /*c7ac0*/  LDL.LU.64 R10, [R1+0x55f8] ;  /* 0x0055f800010a7983 */ /* 0x001ea80000300a00 */
[----:B------:R-:W2:Y:S04]  /*c7ad0*/  LDL.LU.64 R8, [R1+0x55f0] ;  /* 0x0055f00001087983 */ /* 0x000ea80000300a00 */
[----:B------:R-:W2:Y:S01]  /*c7ae0*/  LDL.LU R16, [R1+0xcf0] ;  /* 0x000cf00001107983 */ /* 0x000ea20000300800 */
[----:B----4-:R-:W-:-:S15]  /*c7af0*/  HMMA.16816.F32.BF16 R20, R4, R18, R20 ;  /* 0x000000120414723c */ /* 0x010fde0000041814 */
[----:B------:R-:W-:-:S04]  /*c7b00*/  NOP ;  /* 0x0000000000007918 */ /* 0x000fc80000000000 */
[----:B------:R-:W-:Y:S04]  /*c7b10*/  STL.64 [R1+0x1610], R20 ;  /* 0x0016101401007387 */ /* 0x000fe80000100a00 */
[----:B------:R-:W-:Y:S04]  /*c7b20*/  STL.64 [R1+0x1618], R22 ;  /* 0x0016181601007387 */ /* 0x000fe80000100a00 */
[----:B------:R-:W2:Y:S04]  /*c7b30*/  LDL.LU R17, [R1+0xcf4] ;  /* 0x000cf40001117983 */ /* 0x000ea80000300800 */
[----:B------:R-:W4:Y:S04]  /*c7b40*/  LDL.LU R18, [R1+0xcf8] ;  /* 0x000cf80001127983 */ /* 0x000f280000300800 */
[----:B------:R-:W4:Y:S01]  /*c7b50*/  LDL.LU R19, [R1+0xcfc] ;  /* 0x000cfc0001137983 */ /* 0x000f220000300800 */
[----:B---3--:R-:W-:-:S02]  /*c7b60*/  IMAD.MOV.U32 R26, RZ, RZ, R24 ;  /* 0x000000ffff1a7224 */ /* 0x008fc400078e0018 */
[----:B------:R-:W-:Y:S01]  /*c7b70*/  IMAD.MOV.U32 R27, RZ, RZ, R29 ;  /* 0x000000ffff1b7224 */ /* 0x000fe200078e001d */
[----:B----4-:R-:W-:Y:S04]  /*c7b80*/  STL.64 [R1+0x5578], R18 ;  /* 0x0055781201007387 */ /* 0x010fe80000100a00 */
[----:B--2---:R-:W-:Y:S04]  /*c7b90*/  STL.64 [R1+0x5570], R16 ;  /* 0x0055701001007387 */ /* 0x004fe80000100a00 */
[----:B------:R-:W2:Y:S04]  /*c7ba0*/  LDL.LU R24, [R1+0x55ec] ;  /* 0x0055ec0001187983 */ /* 0x000ea80000300800 */
[----:B------:R-:W3:Y:S04]  /*c7bb0*/  LDL.LU R29, [R1+0x55e8] ;  /* 0x0055e800011d7983 */ /* 0x000ee80000300800 */
[----:B------:R0:W-:Y:S02]  /*c7bc0*/  STL.64 [R1+0x5580], R26 ;  /* 0x0055801a01007387 */ /* 0x0001e40000100a00 */
[----:B0-----:R-:W-:-:S02]  /*c7bd0*/  IMAD.MOV.U32 R26, RZ, RZ, R13 ;  /* 0x000000ffff1a7224 */ /* 0x001fc400078e000d */
[----:B------:R-:W-:-:S05]  /*c7be0*/  IMAD.MOV.U32 R27, RZ, RZ, R12 ;  /* 0x000000ffff1b7224 */ /* 0x000fca00078e000c */
[----:B------:R0:W-:Y:S04]  /*c7bf0*/  STL.64 [R1+0x5598], R26 ;  /* 0x0055981a01007387 */ /* 0x0001e80000100a00 */
[----:B------:R-:W4:Y:S04]  /*c7c00*/  LDL.LU R16, [R1+0xd00] ;  /* 0x000d000001107983 */ /* 0x000f280000300800 */
[----:B------:R-:W4:Y:S04]  /*c7c10*/  LDL.LU R17, [R1+0xd04] ;  /* 0x000d040001117983 */ /* 0x000f280000300800 */
[----:B------:R-:W2:Y:S04]  /*c7c20*/  LDL.LU R18, [R1+0xd08] ;  /* 0x000d080001127983 */ /* 0x000ea80000300800 */
[----:B------:R-:W2:Y:S01]  /*c7c30*/  LDL.LU R19, [R1+0xd0c] ;  /* 0x000d0c0001137983 */ /* 0x000ea20000300800 */
[----:B0-----:R-:W-:-:S02]  /*c7c40*/  IMAD.MOV.U32 R26, RZ, RZ, R11 ;  /* 0x000000ffff1a7224 */ /* 0x001fc400078e000b */
[----:B------:R-:W-:-:S05]  /*c7c50*/  IMAD.MOV.U32 R27, RZ, RZ, R10 ;  /* 0x000000ffff1b7224 */ /* 0x000fca00078e000a */
[----:B------:R-:W-:Y:S04]  /*c7c60*/  STL.64 [R1+0x55b0], R26 ;  /* 0x0055b01a01007387 */ /* 0x000fe80000100a00 */
[----:B---3--:R-:W0:Y:S04]  /*c7c70*/  LDSM.16.MT88.4 R20, [R29+UR5+0x1c280] ;  /* 0x01c280051d14783b */ /* 0x008e280008004200 */
[----:B--2---:R-:W-:Y:S04]  /*c7c80*/  STL.64 [R1+0x5590], R18 ;  /* 0x0055901201007387 */ /* 0x004fe80000100a00 */
[----:B----4-:R1:W-:Y:S04]  /*c7c90*/  STL.64 [R1+0x5588], R16 ;  /* 0x0055881001007387 */ /* 0x0103e80000100a00 */
[----:B-1----:R-:W2:Y:S04]  /*c7ca0*/  LDL.LU R16, [R1+0xd10] ;  /* 0x000d100001107983 */ /* 0x002ea80000300800 */
[----:B------:R-:W2:Y:S04]  /*c7cb0*/  LDL.LU R17, [R1+0xd14] ;  /* 0x000d140001117983 */ /* 0x000ea80000300800 */
[----:B------:R-:W3:Y:S04]  /*c7cc0*/  LDL.LU R18, [R1+0xd18] ;  /* 0x000d180001127983 */ /* 0x000ee80000300800 */
[----:B------:R-:W3:Y:S04]  /*c7cd0*/  LDL.LU R19, [R1+0xd1c] ;  /* 0x000d1c0001137983 */ /* 0x000ee80000300800 */
[----:B------:R-:W4:Y:S04]  /*c7ce0*/  LDL.LU R12, [R1+0xd50] ;  /* 0x000d5000010c7983 */ /* 0x000f280000300800 */
[----:B------:R-:W4:Y:S04]  /*c7cf0*/  LDL.LU R13, [R1+0xd54] ;  /* 0x000d5400010d7983 */ /* 0x000f280000300800 */
[----:B------:R-:W4:Y:S01]  /*c7d00*/  LDL.LU R14, [R1+0xd58] ;  /* 0x000d5800010e7983 */ /* 0x000f220000300800 */
[----:B------:R-:W-:-:S02]  /*c7d10*/  IMAD.MOV.U32 R26, RZ, RZ, R9 ;  /* 0x000000ffff1a7224 */ /* 0x000fc400078e0009 */
[----:B------:R-:W-:Y:S01]  /*c7d20*/  IMAD.MOV.U32 R27, RZ, RZ, R8 ;  /* 0x000000ffff1b7224 */ /* 0x000fe200078e0008 */
[----:B------:R-:W4:Y:S04]  /*c7d30*/  LDL.LU R15, [R1+0xd5c] ;  /* 0x000d5c00010f7983 */ /* 0x000f280000300800 */
[----:B------:R-:W4:Y:S04]  /*c7d40*/  LDL.LU R8, [R1+0xd60] ;  /* 0x000d600001087983 */ /* 0x000f280000300800 */
[----:B------:R-:W4:Y:S04]  /*c7d50*/  LDL.LU R9, [R1+0xd64] ;  /* 0x000d640001097983 */ /* 0x000f280000300800 */
[----:B------:R-:W4:Y:S04]  /*c7d60*/  LDL.LU R10, [R1+0xd68] ;  /* 0x000d6800010a7983 */ /* 0x000f280000300800 */
[----:B------:R-:W4:Y:S04]  /*c7d70*/  LDL.LU R11, [R1+0xd6c] ;  /* 0x000d6c00010b7983 */ /* 0x000f280000300800 */
[----:B------:R-:W-:Y:S04]  /*c7d80*/  STL.64 [R1+0x55c8], R26 ;  /* 0x0055c81a01007387 */ /* 0x000fe80000100a00 */
[----:B---3--:R-:W-:Y:S04]  /*c7d90*/  STL.64 [R1+0x55a8], R18 ;  /* 0x0055a81201007387 */ /* 0x008fe80000100a00 */
[----:B--2---:R1:W-:Y:S04]  /*c7da0*/  STL.64 [R1+0x55a0], R16 ;  /* 0x0055a01001007387 */ /* 0x0043e80000100a00 */
[----:B-1----:R-:W2:Y:S04]  /*c7db0*/  LDL.LU R16, [R1+0xd20] ;  /* 0x000d200001107983 */ /* 0x002ea80000300800 */
[----:B------:R-:W2:Y:S04]  /*c7dc0*/  LDL.LU R17, [R1+0xd24] ;  /* 0x000d240001117983 */ /* 0x000ea80000300800 */
[----:B------:R-:W3:Y:S04]  /*c7dd0*/  LDL.LU R18, [R1+0xd28] ;  /* 0x000d280001127983 */ /* 0x000ee80000300800 */
[----:B------:R-:W3:Y:S04]  /*c7de0*/  LDL.LU R19, [R1+0xd2c] ;  /* 0x000d2c0001137983 */ /* 0x000ee80000300800 */
[----:B------:R-:W2:Y:S04]  /*c7df0*/  LDL.64 R26, [R1+0x48] ;  /* 0x00004800011a7983 */ /* 0x000ea80000100a00 */
        /* <DEDUP_REMOVED lines=16> */
[----:B------:R-:W2:Y:S04]  /*c7f00*/  LDL.LU R22, [R1+0x4e8] ;  /* 0x0004e80001167983 */ /* 0x000ea80000300800 */
[----:B------:R-:W2:Y:S04]  /*c7f10*/  LDL.LU R23, [R1+0x4ec] ;  /* 0x0004ec0001177983 */ /* 0x000ea80000300800 */
[----:B--2---:R0:W-:Y:S04]  /*c7f20*/  STL.64 [R1+0x5520], R22 ;  /* 0x0055201601007387 */ /* 0x0041e80000100a00 */
[----:B---3--:R-:W-:Y:S01]  /*c7f30*/  STL.64 [R1+0x5518], R20 ;  /* 0x0055181401007387 */ /* 0x008fe20000100a00 */
[----:B0-----:R-:W-:-:S02]  /*c7f40*/  IMAD.MOV.U32 R22, RZ, RZ, R28 ;  /* 0x000000ffff167224 */ /* 0x001fc400078e001c */
[----:B------:R-:W-:-:S05]  /*c7f50*/  IMAD.MOV.U32 R23, RZ, RZ, R25 ;  /* 0x000000ffff177224 */ /* 0x000fca00078e0019 */
[----:B------:R0:W-:Y:S02]  /*c7f60*/  STL.64 [R1+0x5530], R22 ;  /* 0x0055301601007387 */ /* 0x0001e40000100a00 */
[----:B0-----:R-:W-:Y:S02]  /*c7f70*/  IMAD.MOV.U32 R22, RZ, RZ, R24 ;  /* 0x000000ffff167224 */ /* 0x001fe400078e0018 */
[----:B------:R-:W-:-:S07]  /*c7f80*/  IMAD.MOV.U32 R23, RZ, RZ, R3 ;  /* 0x000000ffff177224 */ /* 0x000fce00078e0003 */
[C---:B----4-:R-:W-:Y:S01]  /*c7f90*/  HMMA.16816.F32.BF16 R20, R4.reuse, R22, R8 ;  /* 0x000000160414723c */ /* 0x050fe20000041808 */
[----:B------:R-:W2:Y:S07]  /*c7fa0*/  LDL.LU.64 R10, [R1+0x55e0] ;  /* 0x0055e000010a7983 */ /* 0x000eae0000300a00 */
[----:B------:R-:W-:Y:S11]  /*c7fb0*/  HMMA.16816.F32.BF16 R16, R4, R26, R16 ;  /* 0x0000001a0410723c */ /* 0x000ff60000041810 */
[----:B------:R-:W-:Y:S04]  /*c7fc0*/  STL.64 [R1+0x1510], R20 ;  /* 0x0015101401007387 */ /* 0x000fe80000100a00 */
[----:B------:R0:W-:Y:S02]  /*c7fd0*/  STL.64 [R1+0x1518], R22 ;  /* 0x0015181601007387 */ /* 0x0001e40000100a00 */
[----:B0-----:R-:W-:-:S02]  /*c7fe0*/  IMAD.MOV.U32 R22, RZ, RZ, R2 ;  /* 0x000000ffff167224 */ /* 0x001fc400078e0002 */
[----:B------:R-:W-:Y:S02]  /*c7ff0*/  IMAD.MOV.U32 R23, RZ, RZ, R0 ;  /* 0x000000ffff177224 */ /* 0x000fe400078e0000 */
[----:B------:R-:W-:Y:S02]  /*c8000*/  IMAD.MOV.U32 R2, RZ, RZ, R26 ;  /* 0x000000ffff027224 */ /* 0x000fe400078e001a */
[----:B------:R-:W-:Y:S01]  /*c8010*/  IMAD.MOV.U32 R0, RZ, RZ, R27 ;  /* 0x000000ffff007224 */ /* 0x000fe200078e001b */
[----:B--2---:R-:W-:-:S15]  /*c8020*/  HMMA.16816.F32.BF16 R8, R4, R10, R12 ;  /* 0x0000000a0408723c */ /* 0x004fde000004180c */
[----:B------:R-:W-:-:S04]  /*c8030*/  NOP ;  /* 0x0000000000007918 */ /* 0x000fc80000000000 */
        /* <DEDUP_REMOVED lines=43> */
[----:B0-----:R-:W2:Y:S04]  /*c82f0*/  LDL.LU.64 R18, [R1+0x5560] ;  /* 0x0055600001127983 */ /* 0x001ea80000300a00 */
[----:B------:R0:W-:Y:S04]  /*c8300*/  STL.64 [R1+0x54e8], R26 ;  /* 0x0054e81a01007387 */ /* 0x0001e80000100a00 */
[----:B0-----:R-:W4:Y:S04]  /*c8310*/  LDL.64 R26, [R1+0x88] ;  /* 0x00008800011a7983 */ /* 0x001f280000100a00 */
[----:B----4-:R0:W-:Y:S04]  /*c8320*/  STL.64 [R1+0x5500], R26 ;  /* 0x0055001a01007387 */ /* 0x0101e80000100a00 */
[----:B------:R-:W4:Y:S04]  /*c8330*/  LDL.LU R24, [R1+0x4d0] ;  /* 0x0004d00001187983 */ /* 0x000f280000300800 */
[----:B------:R-:W4:Y:S04]  /*c8340*/  LDL.LU R25, [R1+0x4d4] ;  /* 0x0004d40001197983 */ /* 0x000f280000300800 */
[----:B0-----:R-:W2:Y:S04]  /*c8350*/  LDL.LU R26, [R1+0x4d8] ;  /* 0x0004d800011a7983 */ /* 0x001ea80000300800 */
[----:B------:R-:W2:Y:S04]  /*c8360*/  LDL.LU R27, [R1+0x4dc] ;  /* 0x0004dc00011b7983 */ /* 0x000ea80000300800 */
[----:B--2---:R0:W-:Y:S04]  /*c8370*/  STL.64 [R1+0x5510], R26 ;  /* 0x0055101a01007387 */ /* 0x0041e80000100a00 */
[----:B----4-:R1:W-:Y:S04]  /*c8380*/  STL.64 [R1+0x5508], R24 ;  /* 0x0055081801007387 */ /* 0x0103e80000100a00 */
[----:B0-----:R-:W2:Y:S01]  /*c8390*/  LDL.64 R26, [R1+0xa8] ;  /* 0x0000a800011a7983 */ /* 0x001ea20000100a00 */
[C---:B------:R-:W-:Y:S03]  /*c83a0*/  HMMA.16816.F32.BF16 R12, R4.reuse, R18, R12 ;  /* 0x00000012040c723c */ /* 0x040fe6000004180c */
        /* <DEDUP_REMOVED lines=41> */
[----:B------:R-:W-:Y:S01]  /*c8640*/  STL.64 [R1+0x1928], R22 ;  /* 0x0019281601007387 */ /* 0x000fe20000100a00 */
[----:B0-----:R-:W-:Y:S02]  /*c8650*/  IMAD.MOV.U32 R21, RZ, RZ, R26 ;  /* 0x000000ffff157224 */ /* 0x001fe400078e001a */
[----:B------:R-:W-:Y:S02]  /*c8660*/  IMAD.MOV.U32 R20, RZ, RZ, R27 ;  /* 0x000000ffff147224 */ /* 0x000fe400078e001b */
[----:B------:R-:W4:Y:S04]  /*c8670*/  LDL.LU.64 R26, [R1+0x5510] ;  /* 0x00551000011a7983 */ /* 0x000f280000300a00 */
[----:B------:R-:W4:Y:S02]  /*c8680*/  LDL.LU.64 R24, [R1+0x5508] ;  /* 0x0055080001187983 */ /* 0x000f240000300a00 */
[----:B----4-:R-:W-:-:S15]  /*c8690*/  HMMA.16816.F32.BF16 R24, R8, R14, R24 ;  /* 0x0000000e0818723c */ /* 0x010fde0000041818 */
[----:B------:R-:W-:-:S04]  /*c86a0*/  NOP ;  /* 0x0000000000007918 */ /* 0x000fc80000000000 */
[----:B------:R-:W-:Y:S04]  /*c86b0*/  STL.64 [R1+0x1820], R24 ;  /* 0x0018201801007387 */ /* 0x000fe80000100a00 */
[----:B------:R0:W-:Y:S04]  /*c86c0*/  STL.64 [R1+0x1828], R26 ;  /* 0x0018281a01007387 */ /* 0x0001e80000100a00 */
[----:B0-----:R-:W3:Y:S01]  /*c86d0*/  LDL.LU.64 R26, [R1+0x5500] ;  /* 0x00550000011a7983 */ /* 0x001ee20000300a00 */
[----:B------:R-:W-:Y:S02]  /*c86e0*/  IMAD.MOV.U32 R17, RZ, RZ, R14 ;  /* 0x000000ffff117224 */ /* 0x000fe400078e000e */
[----:B------:R-:W-:Y:S01]  /*c86f0*/  IMAD.MOV.U32 R16, RZ, RZ, R15 ;  /* 0x000000ffff107224 */ /* 0x000fe200078e000f */
[----:B------:R-:W-:Y:S04]  /*c8700*/  STL.64 [R1+0x5460], R18 ;  /* 0x0054601201007387 */ /* 0x000fe80000100a00 */
[----:B------:R-:W-:Y:S01]  /*c8710*/  STL.64 [R1+0x5458], R16 ;  /* 0x0054581001007387 */ /* 0x000fe20000100a00 */
[----:B---3--:R-:W-:Y:S01]  /*c8720*/  HMMA.16816.F32.BF16 R4, R8, R26, R4 ;  /* 0x0000001a0804723c */ /* 0x008fe20000041804 */
[----:B------:R-:W-:-:S02]  /*c8730*/  IMAD.MOV.U32 R23, RZ, RZ, R26 ;  /* 0x000000ffff177224 */ /* 0x000fc400078e001a */
[----:B------:R-:W-:-:S15]  /*c8740*/  IMAD.MOV.U32 R22, RZ, RZ, R27 ;  /* 0x000000ffff167224 */ /* 0x000fde00078e001b */
[----:B------:R-:W-:Y:S01]  /*c8750*/  NOP ;  /* 0x0000000000007918 */ /* 0x000fe20000000000 */
[----:B------:R-:W-:Y:S04]  /*c8760*/  STL.64 [R1+0x16d0], R4 ;  /* 0x0016d00401007387 */ /* 0x000fe80000100a00 */
[----:B------:R-:W-:Y:S04]  /*c8770*/  STL.64 [R1+0x16d8], R6 ;  /* 0x0016d80601007387 */ /* 0x000fe80000100a00 */
[----:B------:R0:W-:Y:S04]  /*c8780*/  STL.64 [R1+0x5478], R22 ;  /* 0x0054781601007387 */ /* 0x0001e80000100a00 */
[----:B------:R-:W-:Y:S04]  /*c8790*/  STL.64 [R1+0x5470], R20 ;  /* 0x0054701401007387 */ /* 0x000fe80000100a00 */
        /* <DEDUP_REMOVED lines=9> */
[----:B------:R-:W2:Y:S04]  /*c8830*/  LDL.LU R12, [R1+0xc60] ;  /* 0x000c6000010c7983 */ /* 0x000ea80000300800 */
        /* <DEDUP_REMOVED lines=15> */
[----:B--2---:R0:W-:Y:S04]  /*c8930*/  STL.64 [R1+0x54e0], R22 ;  /* 0x0054e01601007387 */ /* 0x0041e80000100a00 */
        /* <DEDUP_REMOVED lines=29> */
[----:B------:R-:W3:Y:S04]  /*c8b10*/  LDL.64 R18, [R1+0x8] ;  /* 0x0000080001127983 */ /* 0x000ee80000100a00 */
[----:B------:R-:W-:Y:S04]  /*c8b20*/  STL.64 [R1+0x15d0], R24 ;  /* 0x0015d01801007387 */ /* 0x000fe80000100a00 */
[----:B------:R1:W-:Y:S04]  /*c8b30*/  STL.64 [R1+0x15d8], R26 ;  /* 0x0015d81a01007387 */ /* 0x0003e80000100a00 */
[----:B-1----:R-:W4:Y:S04]  /*c8b40*/  LDL.LU.64 R26, [R1+0x54f8] ;  /* 0x0054f800011a7983 */ /* 0x002f280000300a00 */
[----:B------:R-:W4:Y:S04]  /*c8b50*/  LDL.LU.64 R24, [R1+0x54f0] ;  /* 0x0054f00001187983 */ /* 0x000f280000300a00 */
[----:B0-----:R-:W-:Y:S04]  /*c8b60*/  STL.64 [R1+0x5320], R6 ;  /* 0x0053200601007387 */ /* 0x001fe80000100a00 */
        /* <DEDUP_REMOVED lines=8> */
[----:B------:R1:W-:Y:S01]  /*c8bf0*/  STL.64 [R1+0x14e8], R26 ;  /* 0x0014e81a01007387 */ /* 0x0003e20000100a00 */
[----:B0-----:R-:W-:-:S03]  /*c8c00*/  IMAD.MOV.U32 R25, RZ, RZ, R22 ;  /* 0x000000ffff197224 */ /* 0x001fc600078e0016 */
[----:B-1----:R-:W4:Y:S01]  /*c8c10*/  LDL.LU.64 R26, [R1+0x54e8] ;  /* 0x0054e800011a7983 */ /* 0x002f220000300a00 */
[----:B------:R-:W-:-:S03]  /*c8c20*/  IMAD.MOV.U32 R24, RZ, RZ, R23 ;  /* 0x000000ffff187224 */ /* 0x000fc600078e0017 */
        /* <DEDUP_REMOVED lines=24> */
[----:B------:R-:W3:Y:S01]  /*c8db0*/  LDL R28, [R1+0x47fc] ;  /* 0x0047fc00011c7983 */ /* 0x000ee20000100800 */
        /* <DEDUP_REMOVED lines=13> */
[----:B0-----:R-:W3:Y:S04]  /*c8e90*/  LDL.LU.64 R14, [R1+0x5488] ;  /* 0x00548800010e7983 */ /* 0x001ee80000300a00 */
[----:B------:R-:W3:Y:S04]  /*c8ea0*/  LDL.LU.64 R12, [R1+0x5480] ;  /* 0x00548000010c7983 */ /* 0x000ee80000300a00 */
[----:B------:R-:W2:Y:S04]  /*c8eb0*/  LDL.LU.64 R22, [R1+0x5478] ;  /* 0x0054780001167983 */ /* 0x000ea80000300a00 */
[----:B------:R-:W2:Y:S04]  /*c8ec0*/  LDL.LU.64 R20, [R1+0x5470] ;  /* 0x0054700001147983 */ /* 0x000ea80000300a00 */
[----:B------:R0:W-:Y:S04]  /*c8ed0*/  STL.64 [R1+0x5390], R6 ;  /* 0x0053900601007387 */ /* 0x0001e80000100a00 */
[----:B------:R-:W-:Y:S04]  /*c8ee0*/  STL.64 [R1+0x5388], R4 ;  /* 0x0053880401007387 */ /* 0x000fe80000100a00 */
[----:B0-----:R-:W2:Y:S04]  /*c8ef0*/  LDL.64 R6, [R1+0x48] ;  /* 0x0000480001067983 */ /* 0x001ea80000100a00 */
[----:B--2---:R0:W-:Y:S02]  /*c8f00*/  STL.64 [R1+0x53a0], R6 ;  /* 0x0053a00601007387 */ /* 0x0041e40000100a00 */
[----:B0-----:R-:W-:-:S02]  /*c8f10*/  IMAD.MOV.U32 R6, RZ, RZ, R17 ;  /* 0x000000ffff067224 */ /* 0x001fc400078e0011 */
[----:B------:R-:W-:-:S05]  /*c8f20*/  IMAD.MOV.U32 R7, RZ, RZ, R16 ;  /* 0x000000ffff077224 */ /* 0x000fca00078e0010 */
[----:B------:R0:W-:Y:S04]  /*c8f30*/  STL.64 [R1+0x53b8], R6 ;  /* 0x0053b80601007387 */ /* 0x0001e80000100a00 */
[----:B------:R-:W4:Y:S04]  /*c8f40*/  LDL.LU R4, [R1+0xc50] ;  /* 0x000c500001047983 */ /* 0x000f280000300800 */
[----:B------:R-:W4:Y:S04]  /*c8f50*/  LDL.LU R5, [R1+0xc54] ;  /* 0x000c540001057983 */ /* 0x000f280000300800 */
[----:B0-----:R-:W4:Y:S04]  /*c8f60*/  LDL.LU R6, [R1+0xc58] ;  /* 0x000c580001067983 */ /* 0x001f280000300800 */
[----:B------:R-:W4:Y:S01]  /*c8f70*/  LDL.LU R7, [R1+0xc5c] ;  /* 0x000c5c0001077983 */ /* 0x000f220000300800 */
[----:B---3--:R-:W-:-:S15]  /*c8f80*/  HMMA.16816.F32.BF16 R12, R8, R18, R12 ;  /* 0x00000012080c723c */ /* 0x008fde000004180c */
[----:B------:R-:W-:-:S04]  /*c8f90*/  NOP ;  /* 0x0000000000007918 */ /* 0x000fc80000000000 */
[----:B------:R0:W-:Y:S04]  /*c8fa0*/  STL.64 [R1+0x7d0], R12 ;  /* 0x0007d00c01007387 */ /* 0x0001e80000100a00 */
[----:B------:R1:W-:Y:S01]  /*c8fb0*/  STL.64 [R1+0x7d8], R14 ;  /* 0x0007d80e01007387 */ /* 0x0003e20000100a00 */
[----:B0-----:R-:W-:-:S03]  /*c8fc0*/  IMAD.MOV.U32 R13, RZ, RZ, R18 ;  /* 0x000000ffff0d7224 */ /* 0x001fc600078e0012 */
[----:B-1----:R-:W2:Y:S01]  /*c8fd0*/  LDL.LU.64 R14, [R1+0x5468] ;  /* 0x00546800010e7983 */ /* 0x002ea20000300a00 */
[----:B------:R-:W-:-:S03]  /*c8fe0*/  IMAD.MOV.U32 R12, RZ, RZ, R19 ;  /* 0x000000ffff0c7224 */ /* 0x000fc600078e0013 */
[----:B------:R-:W3:Y:S04]  /*c8ff0*/  LDL.LU.64 R18, [R1+0x5460] ;  /* 0x0054600001127983 */ /* 0x000ee80000300a00 */
[----:B------:R-:W2:Y:S01]  /*c9000*/  LDL.LU.64 R16, [R1+0x5458] ;  /* 0x0054580001107983 */ /* 0x000ea20000300a00 */
[----:B----4-:R-:W-:-:S15]  /*c9010*/  HMMA.16816.F32.BF16 R4, R8, R26, R4 ;  /* 0x0000001a0804723c */ /* 0x010fde0000041804 */
[----:B------:R-:W-:-:S04]  /*c9020*/  NOP ;  /* 0x0000000000007918 */ /* 0x000fc80000000000 */
[----:B------:R-:W-:Y:S04]  /*c9030*/  STL.64 [R1+0x720], R4 ;  /* 0x0007200401007387 */ /* 0x000fe80000100a00 */
[----:B------:R0:W-:Y:S02]  /*c9040*/  STL.64 [R1+0x728], R6 ;  /* 0x0007280601007387 */ /* 0x0001e40000100a00 */
[----:B0-----:R-:W-:Y:S02]  /*c9050*/  IMAD.MOV.U32 R6, RZ, RZ, R25 ;  /* 0x000000ffff067224 */ /* 0x001fe400078e0019 */
[----:B------:R-:W-:-:S05]  /*c9060*/  IMAD.MOV.U32 R7, RZ, RZ, R24 ;  /* 0x000000ffff077224 */ /* 0x000fca00078e0018 */
[----:B------:R0:W-:Y:S04]  /*c9070*/  STL.64 [R1+0x53d0], R6 ;  /* 0x0053d00601007387 */ /* 0x0001e80000100a00 */
[----:B------:R-:W3:Y:S04]  /*c9080*/  LDL.LU R4, [R1+0xc40] ;  /* 0x000c400001047983 */ /* 0x000ee80000300800 */
[----:B------:R-:W3:Y:S04]  /*c9090*/  LDL.LU R5, [R1+0xc44] ;  /* 0x000c440001057983 */ /* 0x000ee80000300800 */
[----:B0-----:R-:W3:Y:S04]  /*c90a0*/  LDL.LU R6, [R1+0xc48] ;  /* 0x000c480001067983 */ /* 0x001ee80000300800 */
[----:B------:R-:W3:Y:S04]  /*c90b0*/  LDL.LU R7, [R1+0xc4c] ;  /* 0x000c4c0001077983 */ /* 0x000ee80000300800 */
[----:B------:R3:W-:Y:S02]  /*c90c0*/  STL.64 [R1+0x5340], R26 ;  /* 0x0053401a01007387 */ /* 0x0007e40000100a00 */
[----:B---3--:R-:W-:Y:S02]  /*c90d0*/  HMMA.16816.F32.BF16 R24, R8, R18, R4 ;  /* 0x000000120818723c */ /* 0x008fe40000041804 */
[----:B------:R-:W3:-:S15]  /*c90e0*/  LDL.LU R4, [R1+0x3c0] ;  /* 0x0003c00001047983 */ /* 0x000ede0000300800 */
[----:B------:R-:W-:Y:S02]  /*c90f0*/  NOP ;  /* 0x0000000000007918 */ /* 0x000fe40000000000 */
[----:B------:R-:W-:Y:S04]  /*c9100*/  STL.64 [R1+0x710], R24 ;  /* 0x0007101801007387 */ /* 0x000fe80000100a00 */
[----:B------:R-:W-:Y:S04]  /*c9110*/  STL.64 [R1+0x718], R26 ;  /* 0x0007181a01007387 */ /* 0x000fe80000100a00 */
[----:B------:R-:W3:Y:S04]  /*c9120*/  LDL.LU R5, [R1+0x3c4] ;  /* 0x0003c40001057983 */ /* 0x000ee80000300800 */
[----:B------:R-:W4:Y:S04]  /*c9130*/  LDL.LU R6, [R1+0x3c8] ;  /* 0x0003c80001067983 */ /* 0x000f280000300800 */
[----:B------:R-:W4:Y:S04]  /*c9140*/  LDL.LU R7, [R1+0x3cc] ;  /* 0x0003cc0001077983 */ /* 0x000f280000300800 */
[----:B----4-:R0:W-:Y:S04]  /*c9150*/  STL.64 [R1+0x53e0], R6 ;  /* 0x0053e00601007387 */ /* 0x0101e80000100a00 */
[----:B---3--:R-:W-:Y:S01]  /*c9160*/  STL.64 [R1+0x53d8], R4 ;  /* 0x0053d80401007387 */ /* 0x008fe20000100a00 */
[----:B0-----:R-:W-:-:S02]  /*c9170*/  IMAD.MOV.U32 R6, RZ, RZ, R23 ;  /* 0x000000ffff067224 */ /* 0x001fc400078e0017 */
[----:B------:R-:W-:-:S05]  /*c9180*/  IMAD.MOV.U32 R7, RZ, RZ, R22 ;  /* 0x000000ffff077224 */ /* 0x000fca00078e0016 */
[----:B------:R2:W-:Y:S02]  /*c9190*/  STL.64 [R1+0x53f8], R6 ;  /* 0x0053f80601007387 */ /* 0x0005e40000100a00 */
[----:B--2---:R-:W-:Y:S02]  /*c91a0*/  IMAD.MOV.U32 R6, RZ, RZ, R17 ;  /* 0x000000ffff067224 */ /* 0x004fe400078e0011 */
[----:B------:R-:W-:-:S05]  /*c91b0*/  IMAD.MOV.U32 R7, RZ, RZ, R16 ;  /* 0x000000ffff077224 */ /* 0x000fca00078e0010 */
        /* <DEDUP_REMOVED lines=61> */
[----:B------:R-:W-:Y:S01]  /*c9590*/  STL.64 [R1+0x5328], R14 ;  /* 0x0053280e01007387 */ /* 0x000fe20000100a00 */
        /* <DEDUP_REMOVED lines=45> */
[----:B0-----:R-:W3:Y:S04]  /*c9870*/  LDL R10, [R1+0x38] ;  /* 0x00003800010a7983 */ /* 0x001ee80000100800 */
        /* <DEDUP_REMOVED lines=17> */
[----:B0-----:R-:W2:Y:S01]  /*c9990*/  LDL.LU.64 R18, [R1+0x5398] ;  /* 0x0053980001127983 */ /* 0x001ea20000300a00 */
[----:B------:R-:W-:Y:S02]  /*c99a0*/  IMAD.MOV.U32 R11, RZ, RZ, R3 ;  /* 0x000000ffff0b7224 */ /* 0x000fe400078e0003 */
[----:B------:R-:W-:-:S02]  /*c99b0*/  IMAD.MOV.U32 R16, RZ, RZ, R6 ;  /* 0x000000ffff107224 */ /* 0x000fc400078e0006 */
[----:B------:R-:W-:Y:S02]  /*c99c0*/  IMAD.MOV.U32 R3, RZ, RZ, R7 ;  /* 0x000000ffff037224 */ /* 0x000fe400078e0007 */
[----:B------:R-:W4:Y:S04]  /*c99d0*/  LDL.LU.64 R6, [R1+0x5390] ;  /* 0x0053900001067983 */ /* 0x000f280000300a00 */
[----:B------:R-:W3:Y:S04]  /*c99e0*/  LDL.LU.64 R4, [R1+0x5388] ;  /* 0x0053880001047983 */ /* 0x000ee80000300a00 */
[----:B--2---:R-:W-:Y:S04]  /*c99f0*/  STL.64 [R1+0x5338], R18 ;  /* 0x0053381201007387 */ /* 0x004fe80000100a00 */
[----:B------:R0:W-:Y:S04]  /*c9a00*/  STL [R1+0x5330], R16 ;  /* 0x0053301001007387 */ /* 0x0001e80000100800 */
[----:B0-----:R-:W3:Y:S04]  /*c9a10*/  LDL.LU R16, [R1+0xb80] ;  /* 0x000b800001107983 */ /* 0x001ee80000300800 */
[----:B------:R-:W3:Y:S04]  /*c9a20*/  LDL.LU R17, [R1+0xb84] ;  /* 0x000b840001117983 */ /* 0x000ee80000300800 */
[----:B------:R-:W3:Y:S04]  /*c9a30*/  LDL.LU R18, [R1+0xb88] ;  /* 0x000b880001127983 */ /* 0x000ee80000300800 */
[----:B------:R-:W3:Y:S02]  /*c9a40*/  LDL.LU R19, [R1+0xb8c] ;  /* 0x000b8c0001137983 */ /* 0x000ee40000300800 */
[----:B---3--:R-:W-:Y:S02]  /*c9a50*/  HMMA.16816.F32.BF16 R8, R20, R10, R16 ;  /* 0x0000000a1408723c */ /* 0x008fe40000041810 */
[----:B------:R-:W2:-:S15]  /*c9a60*/  LDL.LU R16, [R1+0xb40] ;  /* 0x000b400001107983 */ /* 0x000e9e0000300800 */
[----:B------:R-:W-:Y:S02]  /*c9a70*/  NOP ;  /* 0x0000000000007918 */ /* 0x000fe40000000000 */
[----:B------:R-:W-:Y:S04]  /*c9a80*/  STL.64 [R1+0xf70], R8 ;  /* 0x000f700801007387 */ /* 0x000fe80000100a00 */
[----:B------:R-:W-:Y:S04]  /*c9a90*/  STL.64 [R1+0xf78], R10 ;  /* 0x000f780a01007387 */ /* 0x000fe80000100a00 */
[----:B------:R-:W2:Y:S04]  /*c9aa0*/  LDL.LU R17, [R1+0xb44] ;  /* 0x000b440001117983 */ /* 0x000ea80000300800 */
[----:B------:R-:W3:Y:S04]  /*c9ab0*/  LDL.LU R18, [R1+0xb48] ;  /* 0x000b480001127983 */ /* 0x000ee80000300800 */
[----:B------:R-:W3:Y:S01]  /*c9ac0*/  LDL.LU R19, [R1+0xb4c] ;  /* 0x000b4c0001137983 */ /* 0x000ee20000300800 */
[----:B------:R-:W-:-:S02]  /*c9ad0*/  IMAD.MOV.U32 R26, RZ, RZ, R13 ;  /* 0x000000ffff1a7224 */ /* 0x000fc400078e000d */
[----:B------:R-:W-:Y:S01]  /*c9ae0*/  IMAD.MOV.U32 R27, RZ, RZ, R12 ;  /* 0x000000ffff1b7224 */ /* 0x000fe200078e000c */
[----:B---3--:R-:W-:Y:S04]  /*c9af0*/  STL.64 [R1+0x5350], R18 ;  /* 0x0053501201007387 */ /* 0x008fe80000100a00 */
[----:B--2---:R0:W-:Y:S04]  /*c9b00*/  STL.64 [R1+0x5348], R16 ;  /* 0x0053481001007387 */ /* 0x0041e80000100a00 */
[----:B------:R4:W-:Y:S04]  /*c9b10*/  STL.64 [R1+0x5358], R26 ;  /* 0x0053581a01007387 */ /* 0x0009e80000100a00 */
[----:B0-----:R-:W2:Y:S04]  /*c9b20*/  LDL.LU R16, [R1+0xb50] ;  /* 0x000b500001107983 */ /* 0x001ea80000300800 */
[----:B------:R-:W2:Y:S04]  /*c9b30*/  LDL.LU R17, [R1+0xb54] ;  /* 0x000b540001117983 */ /* 0x000ea80000300800 */
[----:B------:R-:W3:Y:S04]  /*c9b40*/  LDL.LU R18, [R1+0xb58] ;  /* 0x000b580001127983 */ /* 0x000ee80000300800 */
[----:B------:R-:W3:Y:S01]  /*c9b50*/  LDL.LU R19, [R1+0xb5c] ;  /* 0x000b5c0001137983 */ /* 0x000ee20000300800 */
[----:B----4-:R-:W-:-:S02]  /*c9b60*/  IMAD.MOV.U32 R26, RZ, RZ, R7 ;  /* 0x000000ffff1a7224 */ /* 0x010fc400078e0007 */
[----:B------:R-:W-:Y:S01]  /*c9b70*/  IMAD.MOV.U32 R27, RZ, RZ, R6 ;  /* 0x000000ffff1b7224 */ /* 0x000fe200078e0006 */
[----:B---3--:R-:W-:Y:S04]  /*c9b80*/  STL.64 [R1+0x5368], R18 ;  /* 0x0053681201007387 */ /* 0x008fe80000100a00 */
[----:B--2---:R0:W-:Y:S04]  /*c9b90*/  STL.64 [R1+0x5360], R16 ;  /* 0x0053601001007387 */ /* 0x0041e80000100a00 */
[----:B------:R-:W-:Y:S04]  /*c9ba0*/  STL.64 [R1+0x5370], R26 ;  /* 0x0053701a01007387 */ /* 0x000fe80000100a00 */
        /* <DEDUP_REMOVED lines=10> */
[----:B------:R-:W3:Y:S01]  /*c9c50*/  LDL.64 R10, [R1+0x78] ;  /* 0x00007800010a7983 */ /* 0x000ee20000100a00 */
[----:B------:R-:W-:-:S02]  /*c9c60*/  IMAD.MOV.U32 R27, RZ, RZ, R4 ;  /* 0x000000ffff1b7224 */ /* 0x000fc400078e0004 */
[----:B------:R-:W-:Y:S01]  /*c9c70*/  IMAD.MOV.U32 R26, RZ, RZ, R5 ;  /* 0x000000ffff1a7224 */ /* 0x000fe200078e0005 */
        /* <DEDUP_REMOVED lines=13> */
[----:B----4-:R0:W-:Y:S04]  /*c9d50*/  STL.64 [R1+0x52d8], R10 ;  /* 0x0052d80a01007387 */ /* 0x0101e80000100a00 */
[----:B---3--:R1:W-:Y:S04]  /*c9d60*/  STL.64 [R1+0x52d0], R8 ;  /* 0x0052d00801007387 */ /* 0x0083e80000100a00 */
[----:B0-----:R-:W3:Y:S04]  /*c9d70*/  LDL.64 R10, [R1+0x98] ;  /* 0x00009800010a7983 */ /* 0x001ee80000100a00 */
[----:B---3--:R0:W-:Y:S04]  /*c9d80*/  STL.64 [R1+0x52e0], R10 ;  /* 0x0052e00a01007387 */ /* 0x0081e80000100a00 */
[----:B-1----:R-:W3:Y:S04]  /*c9d90*/  LDL.LU R8, [R1+0x370] ;  /* 0x0003700001087983 */ /* 0x002ee80000300800 */
[----:B------:R-:W3:Y:S04]  /*c9da0*/  LDL.LU R9, [R1+0x374] ;  /* 0x0003740001097983 */ /* 0x000ee80000300800 */
[----:B0-----:R-:W4:Y:S04]  /*c9db0*/  LDL.LU R10, [R1+0x378] ;  /* 0x00037800010a7983 */ /* 0x001f280000300800 */
[----:B------:R-:W4:Y:S04]  /*c9dc0*/  LDL.LU R11, [R1+0x37c] ;  /* 0x00037c00010b7983 */ /* 0x000f280000300800 */
[----:B----4-:R0:W-:Y:S02]  /*c9dd0*/  STL.64 [R1+0x52f0], R10 ;  /* 0x0052f00a01007387 */ /* 0x0101e40000100a00 */
[----:B0-----:R-:W-:-:S02]  /*c9de0*/  IMAD.MOV.U32 R10, RZ, RZ, R25 ;  /* 0x000000ffff0a7224 */ /* 0x001fc400078e0019 */
[----:B------:R-:W-:Y:S02]  /*c9df0*/  IMAD.MOV.U32 R11, RZ, RZ, R24 ;  /* 0x000000ffff0b7224 */ /* 0x000fe400078e0018 */
[C---:B--2---:R-:W-:Y:S01]  /*c9e00*/  HMMA.16816.F32.BF16 R24, R20.reuse, R26, R16 ;  /* 0x0000001a1418723c */ /* 0x044fe20000041810 */
[----:B---3--:R-:W-:Y:S04]  /*c9e10*/  STL.64 [R1+0x52e8], R8 ;  /* 0x0052e80801007387 */ /* 0x008fe80000100a00 */
        /* <DEDUP_REMOVED lines=22> */
[----:B0-----:R-:W2:Y:S04]  /*c9f80*/  LDL.LU.64 R18, [R1+0x5338] ;  /* 0x0053380001127983 */ /* 0x001ea80000300a00 */
[----:B------:R-:W3:Y:S04]  /*c9f90*/  LDL.LU R16, [R1+0x5330] ;  /* 0x0053300001107983 */ /* 0x000ee80000300800 */
[----:B------:R-:W-:Y:S04]  /*c9fa0*/  STL [R1+0x5264], R26 ;  /* 0x0052641a01007387 */ /* 0x000fe80000100800 */
[----:B------:R0:W-:Y:S04]  /*c9fb0*/  STL [R1+0x5260], R27 ;  /* 0x0052601b01007387 */ /* 0x0001e80000100800 */
        /* <DEDUP_REMOVED lines=17> */
[----:B------:R-:W-:-:S02]  /*ca0d0*/  IMAD.MOV.U32 R10, RZ, RZ, R2 ;  /* 0x000000ffff0a7224 */ /* 0x000fc400078e0002 */
[----:B------:R-:W-:Y:S01]  /*ca0e0*/  IMAD.MOV.U32 R11, RZ, RZ, R0 ;  /* 0x000000ffff0b7224 */ /* 0x000fe200078e0000 */
[----:B---3--:R-:W-:Y:S01]  /*ca0f0*/  HMMA.16816.F32.BF16 R20, R20, R14, R4 ;  /* 0x0000000e1414723c */ /* 0x008fe20000041804 */
[----:B------:R-:W2:Y:S04]  /*ca100*/  LDL.LU.64 R6, [R1+0x5320] ;  /* 0x0053200001067983 */ /* 0x000ea80000300a00 */
[----:B------:R-:W2:-:S14]  /*ca110*/  LDL.LU.64 R4, [R1+0x5318] ;  /* 0x0053180001047983 */ /* 0x000e9c0000300a00 */
        /* <DEDUP_REMOVED lines=20> */
[----:B------:R-:W3:Y:S04]  /*ca260*/  LDL.LU.64 R8, [R1+0x52e8] ;  /* 0x0052e80001087983 */ /* 0x000ee80000300a00 */
[----:B------:R-:W4:Y:S01]  /*ca270*/  LDL.64 R18, [R1+0x68] ;  /* 0x0000680001127983 */ /* 0x000f220000100a00 */
[----:B--2---:R-:W-:-:S02]  /*ca280*/  IMAD.MOV.U32 R25, RZ, RZ, R27 ;  /* 0x000000ffff197224 */ /* 0x004fc400078e001b */
[----:B------:R-:W-:Y:S01]  /*ca290*/  IMAD.MOV.U32 R29, RZ, RZ, R26 ;  /* 0x000000ffff1d7224 */ /* 0x000fe200078e001a */
[----:B---3--:R-:W-:-:S15]  /*ca2a0*/  HMMA.16816.F32.BF16 R8, R4, R26, R8 ;  /* 0x0000001a0408723c */ /* 0x008fde0000041808 */
[----:B------:R-:W-:-:S04]  /*ca2b0*/  NOP ;  /* 0x0000000000007918 */ /* 0x000fc80000000000 */
[----:B------:R-:W-:Y:S04]  /*ca2c0*/  STL.64 [R1+0x18e0], R8 ;  /* 0x0018e00801007387 */ /* 0x000fe80000100a00 */
[----:B------:R0:W-:Y:S04]  /*ca2d0*/  STL.64 [R1+0x18e8], R10 ;  /* 0x0018e80a01007387 */ /* 0x0001e80000100a00 */
[----:B0-----:R-:W2:Y:S04]  /*ca2e0*/  LDL.LU.64 R10, [R1+0x52e0] ;  /* 0x0052e000010a7983 */ /* 0x001ea80000300a00 */
        /* <DEDUP_REMOVED lines=18> */
[----:B0-----:R-:W2:Y:S01]  /*ca410*/  LDL.LU.64 R10, [R1+0x52c8] ;  /* 0x0052c800010a7983 */ /* 0x001ea20000300a00 */
[----:B------:R-:W-:Y:S02]  /*ca420*/  IMAD.MOV.U32 R25, RZ, RZ, R14 ;  /* 0x000000ffff197224 */ /* 0x000fe400078e000e */
[----:B------:R-:W-:Y:S01]  /*ca430*/  IMAD.MOV.U32 R29, RZ, RZ, R15 ;  /* 0x000000ffff1d7224 */ /* 0x000fe200078e000f */
        /* <DEDUP_REMOVED lines=8> */
[----:B------:R-:W-:Y:S01]  /*ca4c0*/  IMAD.MOV.U32 R0, RZ, RZ, R11 ;  /* 0x000000ffff007224 */ /* 0x000fe200078e000b */
[----:B------:R-:W0:-:S15]  /*ca4d0*/  LDSM.16.MT88.4 R20, [R28+UR5+0x1c000] ;  /* 0x01c000051c14783b */ /* 0x000e1e0008004200 */
[----:B------:R1:W-:Y:S04]  /*ca4e0*/  STL.64 [R1+0x1590], R12 ;  /* 0x0015900c01007387 */ /* 0x0003e80000100a00 */
[----:B------:R2:W-:Y:S04]  /*ca4f0*/  STL.64 [R1+0x1598], R14 ;  /* 0x0015980e01007387 */ /* 0x0005e80000100a00 */
[----:B------:R-:W4:Y:S04]  /*ca500*/  LDL.LU R8, [R1+0xa20] ;  /* 0x000a200001087983 */ /* 0x000f280000300800 */
[----:B------:R-:W4:Y:S04]  /*ca510*/  LDL.LU R9, [R1+0xa24] ;  /* 0x000a240001097983 */ /* 0x000f280000300800 */
[----:B------:R-:W4:Y:S04]  /*ca520*/  LDL.LU R10, [R1+0xa28] ;  /* 0x000a2800010a7983 */ /* 0x000f280000300800 */
[----:B------:R-:W4:Y:S04]  /*ca530*/  LDL.LU R11, [R1+0xa2c] ;  /* 0x000a2c00010b7983 */ /* 0x000f280000300800 */
[----:B-1----:R-:W4:Y:S04]  /*ca540*/  LDL.LU R12, [R1+0xa00] ;  /* 0x000a0000010c7983 */ /* 0x002f280000300800 */
[----:B------:R-:W4:Y:S04]  /*ca550*/  LDL.LU R13, [R1+0xa04] ;  /* 0x000a0400010d7983 */ /* 0x000f280000300800 */
[----:B--2---:R-:W2:Y:S04]  /*ca560*/  LDL.LU R14, [R1+0xa08] ;  /* 0x000a0800010e7983 */ /* 0x004ea80000300800 */
[----:B------:R-:W2:Y:S01]  /*ca570*/  LDL.LU R15, [R1+0xa0c] ;  /* 0x000a0c00010f7983 */ /* 0x000ea20000300800 */
[----:B---3--:R-:W-:Y:S03]  /*ca580*/  HMMA.16816.F32.BF16 R24, R4, R18, R24 ;  /* 0x000000120418723c */ /* 0x008fe60000041818 */
[----:B--2---:R-:W-:Y:S04]  /*ca590*/  STL.64 [R1+0x52a8], R14 ;  /* 0x0052a80e01007387 */ /* 0x004fe80000100a00 */
[----:B----4-:R-:W-:Y:S04]  /*ca5a0*/  STL.64 [R1+0x52a0], R12 ;  /* 0x0052a00c01007387 */ /* 0x010fe80000100a00 */
[----:B------:R-:W-:Y:S04]  /*ca5b0*/  STL [R1+0x51c0], R28 ;  /* 0x0051c01c01007387 */ /* 0x000fe80000100800 */
[----:B0-----:R0:W-:Y:S04]  /*ca5c0*/  STL.64 [R1+0x5130], R22 ;  /* 0x0051301601007387 */ /* 0x0011e80000100a00 */
[----:B------:R-:W-:Y:S04]  /*ca5d0*/  STL.64 [R1+0x5128], R20 ;  /* 0x0051281401007387 */ /* 0x000fe80000100a00 */
[----:B0-----:R-:W2:Y:S04]  /*ca5e0*/  LDL.64 R22, [R1+0x58] ;  /* 0x0000580001167983 */ /* 0x001ea80000100a00 */
[----:B------:R-:W-:Y:S04]  /*ca5f0*/  STL.64 [R1+0x14a0], R24 ;  /* 0x0014a01801007387 */ /* 0x000fe80000100a00 */
[----:B------:R0:W-:Y:S04]  /*ca600*/  STL.64 [R1+0x14a8], R26 ;  /* 0x0014a81a01007387 */ /* 0x0001e80000100a00 */
[----:B0-----:R-:W3:Y:S04]  /*ca610*/  LDL.LU.64 R26, [R1+0x52c0] ;  /* 0x0052c000011a7983 */ /* 0x001ee80000300a00 */
[----:B------:R-:W4:Y:S01]  /*ca620*/  LDL.LU R25, [R1+0x52b8] ;  /* 0x0052b80001197983 */ /* 0x000f220000300800 */
[----:B------:R-:W-:-:S05]  /*ca630*/  IMAD.MOV.U32 R24, RZ, RZ, R18 ;  /* 0x000000ffff187224 */ /* 0x000fca00078e0012 */
[----:B------:R0:W-:Y:S04]  /*ca640*/  STL [R1+0x51c4], R24 ;  /* 0x0051c41801007387 */ /* 0x0001e80000100800 */
[----:B---3--:R-:W-:Y:S04]  /*ca650*/  STL.64 [R1+0x5278], R26 ;  /* 0x0052781a01007387 */ /* 0x008fe80000100a00 */
[----:B----4-:R1:W-:Y:S04]  /*ca660*/  STL [R1+0x5270], R25 ;  /* 0x0052701901007387 */ /* 0x0103e80000100800 */
[----:B0-----:R-:W3:Y:S04]  /*ca670*/  LDL.LU R24, [R1+0x9e0] ;  /* 0x0009e00001187983 */ /* 0x001ee80000300800 */
[----:B-1----:R-:W3:Y:S04]  /*ca680*/  LDL.LU R25, [R1+0x9e4] ;  /* 0x0009e40001197983 */ /* 0x002ee80000300800 */
[----:B------:R-:W4:Y:S04]  /*ca690*/  LDL.LU R26, [R1+0x9e8] ;  /* 0x0009e800011a7983 */ /* 0x000f280000300800 */
[----:B------:R-:W4:Y:S04]  /*ca6a0*/  LDL.LU R27, [R1+0x9ec] ;  /* 0x0009ec00011b7983 */ /* 0x000f280000300800 */
[----:B----4-:R0:W-:Y:S04]  /*ca6b0*/  STL.64 [R1+0x5288], R26 ;  /* 0x0052881a01007387 */ /* 0x0101e80000100a00 */
[----:B---3--:R-:W-:Y:S04]  /*ca6c0*/  STL.64 [R1+0x5280], R24 ;  /* 0x0052801801007387 */ /* 0x008fe80000100a00 */
[----:B0-----:R-:W3:Y:S04]  /*ca6d0*/  LDL.64 R26, [R1+0x28] ;  /* 0x00002800011a7983 */ /* 0x001ee80000100a00 */
[----:B---3--:R0:W-:Y:S04]  /*ca6e0*/  STL.64 [R1+0x5290], R26 ;  /* 0x0052901a01007387 */ /* 0x0081e80000100a00 */
        /* <DEDUP_REMOVED lines=39> */
[----:B------:R-:W3:Y:S02]  /*ca960*/  LDL.LU.64 R26, [R1+0x5290] ;  /* 0x00529000011a7983 */ /* 0x000ee40000300a00 */
[----:B---3--:R-:W-:Y:S02]  /*ca970*/  HMMA.16816.F32.BF16 R20, R4, R26, R20 ;  /* 0x0000001a0414723c */ /* 0x008fe40000041814 */
[----:B--2---:R0:W-:Y:S04]  /*ca980*/  STL.64 [R1+0x5250], R14 ;  /* 0x0052500e01007387 */ /* 0x0041e80000100a00 */
[----:B------:R-:W-:Y:S04]  /*ca990*/  STL.64 [R1+0x5248], R12 ;  /* 0x0052480c01007387 */ /* 0x000fe80000100a00 */
[----:B0-----:R-:W2:Y:S09]  /*ca9a0*/  LDL.64 R14, [R1+0x18] ;  /* 0x00001800010e7983 */ /* 0x001eb20000100a00 */
[----:B------:R0:W-:Y:S04]  /*ca9b0*/  STL.64 [R1+0xe00], R20 ;  /* 0x000e001401007387 */ /* 0x0001e80000100a00 */
[----:B------:R-:W-:Y:S01]  /*ca9c0*/  STL.64 [R1+0xe08], R22 ;  /* 0x000e081601007387 */ /* 0x000fe20000100a00 */
[----:B0-----:R-:W-:-:S02]  /*ca9d0*/  IMAD.MOV.U32 R21, RZ, RZ, R26 ;  /* 0x000000ffff157224 */ /* 0x001fc400078e001a */
[----:B------:R-:W-:Y:S02]  /*ca9e0*/  IMAD.MOV.U32 R20, RZ, RZ, R27 ;  /* 0x000000ffff147224 */ /* 0x000fe400078e001b */
        /* <DEDUP_REMOVED lines=9> */
[----:B------:R-:W-:-:S05]  /*caa80*/  IMAD.MOV.U32 R22, RZ, RZ, R15 ;  /* 0x000000ffff167224 */ /* 0x000fca00078e000f */
[----:B------:R0:W-:Y:S04]  /*caa90*/  STL.64 [R1+0x51d0], R22 ;  /* 0x0051d01601007387 */ /* 0x0001e80000100a00 */
[----:B------:R-:W-:Y:S01]  /*caaa0*/  STL.64 [R1+0x51c8], R20 ;  /* 0x0051c81401007387 */ /* 0x000fe20000100a00 */
[----:B0-----:R-:W-:Y:S02]  /*caab0*/  IMAD.MOV.U32 R23, RZ, RZ, R29 ;  /* 0x000000ffff177224 */ /* 0x001fe400078e001d */
[----:B---3--:R-:W-:Y:S02]  /*caac0*/  IMAD.MOV.U32 R22, RZ, RZ, R25 ;  /* 0x000000ffff167224 */ /* 0x008fe400078e0019 */
[----:B------:R-:W3:Y:S04]  /*caad0*/  LDL.LU R25, [R1+0x526c] ;  /* 0x00526c0001197983 */ /* 0x000ee80000300800 */
[----:B------:R-:W4:Y:S04]  /*caae0*/  LDL.LU R29, [R1+0x5268] ;  /* 0x00526800011d7983 */ /* 0x000f280000300800 */
[----:B------:R-:W4:Y:S04]  /*caaf0*/  LDL.LU R12, [R1+0x9b0] ;  /* 0x0009b000010c7983 */ /* 0x000f280000300800 */
[----:B------:R-:W4:Y:S04]  /*cab00*/  LDL.LU R13, [R1+0x9b4] ;  /* 0x0009b400010d7983 */ /* 0x000f280000300800 */
[----:B------:R-:W4:Y:S04]  /*cab10*/  LDL.LU R14, [R1+0x9b8] ;  /* 0x0009b800010e7983 */ /* 0x000f280000300800 */
[----:B------:R-:W4:Y:S04]  /*cab20*/  LDL.LU R15, [R1+0x9bc] ;  /* 0x0009bc00010f7983 */ /* 0x000f280000300800 */
[----:B------:R2:W-:Y:S02]  /*cab30*/  STL.64 [R1+0x51e0], R22 ;  /* 0x0051e01601007387 */ /* 0x0005e40000100a00 */
[----:B--2---:R-:W-:-:S02]  /*cab40*/  IMAD.MOV.U32 R22, RZ, RZ, R26 ;  /* 0x000000ffff167224 */ /* 0x004fc400078e001a */
[----:B------:R-:W-:Y:S01]  /*cab50*/  IMAD.MOV.U32 R23, RZ, RZ, R27 ;  /* 0x000000ffff177224 */ /* 0x000fe200078e001b */
[----:B------:R-:W2:Y:S04]  /*cab60*/  LDL.LU R26, [R1+0x5264] ;  /* 0x00526400011a7983 */ /* 0x000ea80000300800 */
[----:B------:R-:W2:Y:S04]  /*cab70*/  LDL.LU R27, [R1+0x5260] ;  /* 0x00526000011b7983 */ /* 0x000ea80000300800 */
[----:B------:R3:W-:Y:S02]  /*cab80*/  STL.64 [R1+0x51f8], R22 ;  /* 0x0051f81601007387 */ /* 0x0007e40000100a00 */
[----:B---3--:R-:W-:-:S02]  /*cab90*/  IMAD.MOV.U32 R23, RZ, RZ, R25 ;  /* 0x000000ffff177224 */ /* 0x008fc400078e0019 */
[----:B----4-:R-:W-:-:S05]  /*caba0*/  IMAD.MOV.U32 R22, RZ, RZ, R29 ;  /* 0x000000ffff167224 */ /* 0x010fca00078e001d */
[----:B------:R0:W-:Y:S04]  /*cabb0*/  STL.64 [R1+0x5210], R22 ;  /* 0x0052101601007387 */ /* 0x0001e80000100a00 */
[----:B0-----:R-:W3:Y:S02]  /*cabc0*/  LDL.64 R22, [R1+0x8] ;  /* 0x0000080001167983 */ /* 0x001ee40000100a00 */
[----:B---3--:R-:W-:Y:S01]  /*cabd0*/  HMMA.16816.F32.BF16 R16, R4, R22, R16 ;  /* 0x000000160410723c */ /* 0x008fe20000041810 */
[----:B------:R-:W-:Y:S02]  /*cabe0*/  IMAD.MOV.U32 R24, RZ, RZ, R22 ;  /* 0x000000ffff187224 */ /* 0x000fe400078e0016 */
[----:B------:R-:W-:-:S05]  /*cabf0*/  IMAD.MOV.U32 R28, RZ, RZ, R23 ;  /* 0x000000ffff1c7224 */ /* 0x000fca00078e0017 */
[C---:B--2---:R-:W-:Y:S11]  /*cac00*/  HMMA.16816.F32.BF16 R20, R4.reuse, R26, R8 ;  /* 0x0000001a0414723c */ /* 0x044ff60000041808 */
        /* <DEDUP_REMOVED lines=116> */
[----:B---3--:R-:W0:Y:S04]  /*cb350*/  LDSM.16.MT88.4 R4, [R28+UR5+0x1c080] ;  /* 0x01c080051c04783b */ /* 0x008e280008004200 */
[----:B--2---:R-:W-:Y:S04]  /*cb360*/  STL.64 [R1+0x5170], R18 ;  /* 0x0051701201007387 */ /* 0x004fe80000100a00 */
[----:B----4-:R1:W-:Y:S04]  /*cb370*/  STL.64 [R1+0x5168], R16 ;  /* 0x0051681001007387 */ /* 0x0103e80000100a00 */
[----:B------:R2:W-:Y:S04]  /*cb380*/  STL.64 [R1+0x5178], R26 ;  /* 0x0051781a01007387 */ /* 0x0005e80000100a00 */
[----:B-1----:R-:W3:Y:S04]  /*cb390*/  LDL.LU R16, [R1+0x950] ;  /* 0x0009500001107983 */ /* 0x002ee80000300800 */
[----:B------:R-:W3:Y:S04]  /*cb3a0*/  LDL.LU R17, [R1+0x954] ;  /* 0x0009540001117983 */ /* 0x000ee80000300800 */
[----:B------:R-:W4:Y:S04]  /*cb3b0*/  LDL.LU R18, [R1+0x958] ;  /* 0x0009580001127983 */ /* 0x000f280000300800 */
[----:B------:R-:W4:Y:S01]  /*cb3c0*/  LDL.LU R19, [R1+0x95c] ;  /* 0x00095c0001137983 */ /* 0x000f220000300800 */
[----:B--2---:R-:W-:-:S02]  /*cb3d0*/  IMAD.MOV.U32 R26, RZ, RZ, R21 ;  /* 0x000000ffff1a7224 */ /* 0x004fc400078e0015 */
[----:B------:R-:W-:Y:S01]  /*cb3e0*/  IMAD.MOV.U32 R27, RZ, RZ, R20 ;  /* 0x000000ffff1b7224 */ /* 0x000fe200078e0014 */
[----:B----4-:R-:W-:Y:S04]  /*cb3f0*/  STL.64 [R1+0x5188], R18 ;  /* 0x0051881201007387 */ /* 0x010fe80000100a00 */
[----:B---3--:R1:W-:Y:S04]  /*cb400*/  STL.64 [R1+0x5180], R16 ;  /* 0x0051801001007387 */ /* 0x0083e80000100a00 */
[----:B------:R-:W2:Y:S04]  /*cb410*/  LDL.LU R20, [R1+0x9a0] ;  /* 0x0009a00001147983 */ /* 0x000ea80000300800 */
[----:B------:R-:W2:Y:S04]  /*cb420*/  LDL.LU R21, [R1+0x9a4] ;  /* 0x0009a40001157983 */ /* 0x000ea80000300800 */
[----:B------:R-:W2:Y:S04]  /*cb430*/  LDL.LU R22, [R1+0x9a8] ;  /* 0x0009a80001167983 */ /* 0x000ea80000300800 */
[----:B------:R-:W2:Y:S04]  /*cb440*/  LDL.LU R23, [R1+0x9ac] ;  /* 0x0009ac0001177983 */ /* 0x000ea80000300800 */
[----:B------:R3:W-:Y:S04]  /*cb450*/  STL.64 [R1+0x5190], R26 ;  /* 0x0051901a01007387 */ /* 0x0007e80000100a00 */
[----:B-1----:R-:W4:Y:S04]  /*cb460*/  LDL.LU R16, [R1+0x960] ;  /* 0x0009600001107983 */ /* 0x002f280000300800 */
[----:B------:R-:W4:Y:S04]  /*cb470*/  LDL.LU R17, [R1+0x964] ;  /* 0x0009640001117983 */ /* 0x000f280000300800 */
[----:B------:R-:W2:Y:S04]  /*cb480*/  LDL.LU R18, [R1+0x968] ;  /* 0x0009680001127983 */ /* 0x000ea80000300800 */
[----:B------:R-:W2:Y:S01]  /*cb490*/  LDL.LU R19, [R1+0x96c] ;  /* 0x00096c0001137983 */ /* 0x000ea20000300800 */
[----:B---3--:R-:W-:-:S02]  /*cb4a0*/  IMAD.MOV.U32 R26, RZ, RZ, R13 ;  /* 0x000000ffff1a7224 */ /* 0x008fc400078e000d */
[----:B------:R-:W-:Y:S01]  /*cb4b0*/  IMAD.MOV.U32 R27, RZ, RZ, R12 ;  /* 0x000000ffff1b7224 */ /* 0x000fe200078e000c */
[----:B--2---:R-:W-:Y:S04]  /*cb4c0*/  STL.64 [R1+0x51a0], R18 ;  /* 0x0051a01201007387 */ /* 0x004fe80000100a00 */
[----:B----4-:R-:W-:Y:S04]  /*cb4d0*/  STL.64 [R1+0x5198], R16 ;  /* 0x0051981001007387 */ /* 0x010fe80000100a00 */
[----:B------:R-:W2:Y:S04]  /*cb4e0*/  LDL.LU R12, [R1+0x980] ;  /* 0x00098000010c7983 */ /* 0x000ea80000300800 */
[----:B------:R-:W2:Y:S04]  /*cb4f0*/  LDL.LU R13, [R1+0x984] ;  /* 0x00098400010d7983 */ /* 0x000ea80000300800 */
[----:B------:R-:W2:Y:S04]  /*cb500*/  LDL.LU R14, [R1+0x988] ;  /* 0x00098800010e7983 */ /* 0x000ea80000300800 */
[----:B------:R-:W2:Y:S04]  /*cb510*/  LDL.LU R15, [R1+0x98c] ;  /* 0x00098c00010f7983 */ /* 0x000ea80000300800 */
[----:B------:R1:W-:Y:S04]  /*cb520*/  STL.64 [R1+0x51a8], R26 ;  /* 0x0051a81a01007387 */ /* 0x0003e80000100a00 */
[----:B-1----:R-:W2:Y:S04]  /*cb530*/  LDL.64 R26, [R1+0x48] ;  /* 0x00004800011a7983 */ /* 0x002ea80000100a00 */
[----:B------:R-:W3:Y:S04]  /*cb540*/  LDL.LU R16, [R1+0x970] ;  /* 0x0009700001107983 */ /* 0x000ee80000300800 */
[----:B------:R-:W3:Y:S04]  /*cb550*/  LDL.LU R17, [R1+0x974] ;  /* 0x0009740001117983 */ /* 0x000ee80000300800 */
[----:B------:R-:W3:Y:S04]  /*cb560*/  LDL.LU R18, [R1+0x978] ;  /* 0x0009780001127983 */ /* 0x000ee80000300800 */
[----:B------:R-:W3:Y:S04]  /*cb570*/  LDL.LU R19, [R1+0x97c] ;  /* 0x00097c0001137983 */ /* 0x000ee80000300800 */
[----:B0-----:R-:W-:Y:S04]  /*cb580*/  STL.64 [R1+0x5040], R6 ;  /* 0x0050400601007387 */ /* 0x001fe80000100a00 */
[----:B------:R0:W-:Y:S04]  /*cb590*/  STL.64 [R1+0x5038], R4 ;  /* 0x0050380401007387 */ /* 0x0001e80000100a00 */
[----:B0-----:R-:W4:Y:S04]  /*cb5a0*/  LDL.LU R4, [R1+0x870] ;  /* 0x0008700001047983 */ /* 0x001f280000300800 */
        /* <DEDUP_REMOVED lines=9> */
[----:B------:R-:W-:-:S07]  /*cb640*/  IMAD.MOV.U32 R7, RZ, RZ, R3 ;  /* 0x000000ffff077224 */ /* 0x000fce00078e0003 */
[----:B------:R-:W-:Y:S01]  /*cb650*/  HMMA.16816.F32.BF16 R4, R8, R6, R20 ;  /* 0x000000060804723c */ /* 0x000fe20000041814 */
[----:B------:R-:W2:-:S15]  /*cb660*/  LDL.LU.64 R22, [R1+0x51b8] ;  /* 0x0051b80001167983 */ /* 0x000e9e0000300a00 */
[----:B------:R-:W-:-:S03]  /*cb670*/  NOP ;  /* 0x0000000000007918 */ /* 0x000fc60000000000 */
        /* <DEDUP_REMOVED lines=8> */
[----:B------:R-:W4:Y:S01]  /*cb700*/  LDL.LU R7, [R1+0x99c] ;  /* 0x00099c0001077983 */ /* 0x000f220000300800 */
[----:B------:R-:W-:Y:S01]  /*cb710*/  HMMA.16816.F32.BF16 R12, R8, R26, R12 ;  /* 0x0000001a080c723c */ /* 0x000fe2000004180c */
[----:B------:R-:W-:-:S02]  /*cb720*/  IMAD.MOV.U32 R3, RZ, RZ, R27 ;  /* 0x000000ffff037224 */ /* 0x000fc400078e001b */
[----:B--2---:R-:W-:Y:S02]  /*cb730*/  IMAD.MOV.U32 R2, RZ, RZ, R22 ;  /* 0x000000ffff027224 */ /* 0x004fe400078e0016 */
[----:B------:R-:W-:-:S03]  /*cb740*/  IMAD.MOV.U32 R0, RZ, RZ, R23 ;  /* 0x000000ffff007224 */ /* 0x000fc600078e0017 */
[----:B----4-:R-:W-:-:S15]  /*cb750*/  HMMA.16816.F32.BF16 R4, R8, R22, R4 ;  /* 0x000000160804723c */ /* 0x010fde0000041804 */
[----:B------:R-:W-:-:S04]  /*cb760*/  NOP ;  /* 0x0000000000007918 */ /* 0x000fc80000000000 */
        /* <DEDUP_REMOVED lines=8> */
[----:B------:R-:W4:Y:S04]  /*cb7f0*/  LDL.LU R22, [R1+0x1d8] ;  /* 0x0001d80001167983 */ /* 0x000f280000300800 */
[----:B------:R-:W4:Y:S04]  /*cb800*/  LDL.LU R23, [R1+0x1dc] ;  /* 0x0001dc0001177983 */ /* 0x000f280000300800 */
[----:B------:R0:W-:Y:S04]  /*cb810*/  STL.64 [R1+0x1290], R12 ;  /* 0x0012900c01007387 */ /* 0x0001e80000100a00 */
[----:B------:R1:W-:Y:S01]  /*cb820*/  STL.64 [R1+0x1298], R14 ;  /* 0x0012980e01007387 */ /* 0x0003e20000100a00 */
[----:B0-----:R-:W-:-:S03]  /*cb830*/  IMAD.MOV.U32 R12, RZ, RZ, R26 ;  /* 0x000000ffff0c7224 */ /* 0x001fc600078e001a */
[----:B-1----:R-:W4:Y:S04]  /*cb840*/  LDL.LU.64 R14, [R1+0x51b0] ;  /* 0x0051b000010e7983 */ /* 0x002f280000300a00 */
        /* <DEDUP_REMOVED lines=29> */
[----:B0-----:R-:W2:Y:S04]  /*cba20*/  LDL.LU.64 R18, [R1+0x5140] ;  /* 0x0051400001127983 */ /* 0x001ea80000300a00 */
        /* <DEDUP_REMOVED lines=8> */
[----:B---3--:R1:W-:Y:S04]  /*cbab0*/  STL.64 [R1+0x50e8], R24 ;  /* 0x0050e81801007387 */ /* 0x0083e80000100a00 */
[----:B0-----:R-:W2:Y:S01]  /*cbac0*/  LDL.64 R26, [R1+0xa8] ;  /* 0x0000a800011a7983 */ /* 0x001ea20000100a00 */
[C---:B------:R-:W-:Y:S03]  /*cbad0*/  HMMA.16816.F32.BF16 R4, R8.reuse, R18, R4 ;  /* 0x000000120804723c */ /* 0x040fe60000041804 */
[----:B--2---:R0:W-:Y:S04]  /*cbae0*/  STL.64 [R1+0x5108], R26 ;  /* 0x0051081a01007387 */ /* 0x0041e80000100a00 */
[----:B-1----:R-:W2:Y:S04]  /*cbaf0*/  LDL.LU R24, [R1+0x880] ;  /* 0x0008800001187983 */ /* 0x002ea80000300800 */
[----:B------:R-:W2:Y:S04]  /*cbb00*/  LDL.LU R25, [R1+0x884] ;  /* 0x0008840001197983 */ /* 0x000ea80000300800 */
[----:B0-----:R-:W3:Y:S04]  /*cbb10*/  LDL.LU R26, [R1+0x888] ;  /* 0x00088800011a7983 */ /* 0x001ee80000300800 */
        /* <DEDUP_REMOVED lines=12> */
[----:B------:R-:W2:Y:S04]  /*cbbe0*/  LDL.LU.64 R20, [R1+0x5128] ;  /* 0x0051280001147983 */ /* 0x000ea80000300a00 */
        /* <DEDUP_REMOVED lines=23> */
[----:B0-----:R-:W-:Y:S02]  /*cbd60*/  IMAD.MOV.U32 R5, RZ, RZ, R26 ;  /* 0x000000ffff057224 */ /* 0x001fe400078e001a */
[----:B------:R-:W-:Y:S02]  /*cbd70*/  IMAD.MOV.U32 R4, RZ, RZ, R27 ;  /* 0x000000ffff047224 */ /* 0x000fe400078e001b */
[----:B------:R-:W2:Y:S04]  /*cbd80*/  LDL.LU.64 R26, [R1+0x50f0] ;  /* 0x0050f000011a7983 */ /* 0x000ea80000300a00 */
[----:B------:R-:W2:Y:S04]  /*cbd90*/  LDL.LU.64 R24, [R1+0x50e8] ;  /* 0x0050e80001187983 */ /* 0x000ea80000300a00 */
[----:B------:R-:W-:Y:S04]  /*cbda0*/  STL.64 [R1+0x5078], R4 ;  /* 0x0050780401007387 */ /* 0x000fe80000100a00 */
[----:B-1----:R-:W2:Y:S02]  /*cbdb0*/  LDL.64 R6, [R1+0x98] ;  /* 0x0000980001067983 */ /* 0x002ea40000100a00 */
[----:B--2---:R-:W-:Y:S01]  /*cbdc0*/  HMMA.16816.F32.BF16 R24, R20, R6, R24 ;  /* 0x000000061418723c */ /* 0x004fe20000041818 */
[----:B------:R-:W-:-:S02]  /*cbdd0*/  IMAD.MOV.U32 R29, RZ, RZ, R6 ;  /* 0x000000ffff1d7224 */ /* 0x000fc400078e0006 */
[----:B------:R-:W-:-:S15]  /*cbde0*/  IMAD.MOV.U32 R17, RZ, RZ, R7 ;  /* 0x000000ffff117224 */ /* 0x000fde00078e0007 */
[----:B------:R-:W-:Y:S01]  /*cbdf0*/  NOP ;  /* 0x0000000000007918 */ /* 0x000fe20000000000 */
[----:B------:R-:W-:Y:S04]  /*cbe00*/  STL.64 [R1+0x1880], R24 ;  /* 0x0018801801007387 */ /* 0x000fe80000100a00 */
[----:B------:R0:W-:Y:S04]  /*cbe10*/  STL.64 [R1+0x1888], R26 ;  /* 0x0018881a01007387 */ /* 0x0001e80000100a00 */
[----:B0-----:R-:W2:Y:S04]  /*cbe20*/  LDL.LU.64 R26, [R1+0x50e0] ;  /* 0x0050e000011a7983 */ /* 0x001ea80000300a00 */
[----:B------:R-:W4:Y:S04]  /*cbe30*/  LDL.64 R6, [R1+0x18] ;  /* 0x0000180001067983 */ /* 0x000f280000100a00 */
[----:B----4-:R0:W-:Y:S04]  /*cbe40*/  STL.64 [R1+0x5090], R6 ;  /* 0x0050900601007387 */ /* 0x0101e80000100a00 */
[----:B0-----:R-:W4:Y:S01]  /*cbe50*/  LDL.64 R6, [R1+0x38] ;  /* 0x0000380001067983 */ /* 0x001f220000100a00 */
[----:B--2---:R-:W-:-:S02]  /*cbe60*/  IMAD.MOV.U32 R16, RZ, RZ, R26 ;  /* 0x000000ffff107224 */ /* 0x004fc400078e001a */
[----:B------:R-:W-:Y:S01]  /*cbe70*/  IMAD.MOV.U32 R13, RZ, RZ, R27 ;  /* 0x000000ffff0d7224 */ /* 0x000fe200078e001b */
[----:B----4-:R3:W-:Y:S02]  /*cbe80*/  STL.64 [R1+0x5098], R6 ;  /* 0x0050980601007387 */ /* 0x0107e40000100a00 */
[----:B---3--:R-:W-:-:S15]  /*cbe90*/  HMMA.16816.F32.BF16 R4, R20, R26, R8 ;  /* 0x0000001a1404723c */ /* 0x008fde0000041808 */
[----:B------:R-:W-:-:S04]  /*cbea0*/  NOP ;  /* 0x0000000000007918 */ /* 0x000fc80000000000 */
[----:B------:R-:W-:Y:S04]  /*cbeb0*/  STL.64 [R1+0x1730], R4 ;  /* 0x0017300401007387 */ /* 0x000fe80000100a00 */
[----:B------:R0:W-:Y:S04]  /*cbec0*/  STL.64 [R1+0x1738], R6 ;  /* 0x0017380601007387 */ /* 0x0001e80000100a00 */
[----:B------:R-:W2:Y:S04]  /*cbed0*/  LDL.LU R24, [R1+0x840] ;  /* 0x0008400001187983 */ /* 0x000ea80000300800 */
[----:B------:R-:W2:Y:S04]  /*cbee0*/  LDL.LU R25, [R1+0x844] ;  /* 0x0008440001197983 */ /* 0x000ea80000300800 */
[----:B------:R-:W2:Y:S04]  /*cbef0*/  LDL.LU R26, [R1+0x848] ;  /* 0x00084800011a7983 */ /* 0x000ea80000300800 */
[----:B------:R-:W2:Y:S04]  /*cbf00*/  LDL.LU R27, [R1+0x84c] ;  /* 0x00084c00011b7983 */ /* 0x000ea80000300800 */
[----:B------:R-:W2:Y:S01]  /*cbf10*/  LDL.64 R10, [R1+0x78] ;  /* 0x00007800010a7983 */ /* 0x000ea20000100a00 */
[----:B0-----:R-:W-:-:S02]  /*cbf20*/  IMAD.MOV.U32 R6, RZ, RZ, R12 ;  /* 0x000000ffff067224 */ /* 0x001fc400078e000c */
[----:B------:R-:W-:-:S05]  /*cbf30*/  IMAD.MOV.U32 R7, RZ, RZ, R3 ;  /* 0x000000ffff077224 */ /* 0x000fca00078e0003 */
[----:B------:R0:W-:Y:S04]  /*cbf40*/  STL.64 [R1+0x50b0], R6 ;  /* 0x0050b00601007387 */ /* 0x0001e80000100a00 */
[----:B------:R-:W3:Y:S04]  /*cbf50*/  LDL.LU R4, [R1+0x1020] ;  /* 0x0010200001047983 */ /* 0x000ee80000300800 */
[----:B------:R-:W3:Y:S04]  /*cbf60*/  LDL.LU R5, [R1+0x1024] ;  /* 0x0010240001057983 */ /* 0x000ee80000300800 */
[----:B0-----:R-:W4:Y:S04]  /*cbf70*/  LDL.LU R6, [R1+0x1028] ;  /* 0x0010280001067983 */ /* 0x001f280000300800 */
[----:B------:R-:W4:Y:S04]  /*cbf80*/  LDL.LU R7, [R1+0x102c] ;  /* 0x00102c0001077983 */ /* 0x000f280000300800 */
[----:B----4-:R0:W-:Y:S04]  /*cbf90*/  STL.64 [R1+0x50c0], R6 ;  /* 0x0050c00601007387 */ /* 0x0101e80000100a00 */
[----:B---3--:R-:W-:Y:S04]  /*cbfa0*/  STL.64 [R1+0x50b8], R4 ;  /* 0x0050b80401007387 */ /* 0x008fe80000100a00 */
[----:B0-----:R-:W3:Y:S04]  /*cbfb0*/  LDL.64 R6, [R1+0x68] ;  /* 0x0000680001067983 */ /* 0x001ee80000100a00 */
        /* <DEDUP_REMOVED lines=15> */
[----:B0-----:R-:W3:Y:S04]  /*cc0b0*/  LDL.LU R12, [R1+0x1030] ;  /* 0x00103000010c7983 */ /* 0x001ee80000300800 */
[----:B------:R-:W3:Y:S04]  /*cc0c0*/  LDL.LU R13, [R1+0x1034] ;  /* 0x00103400010d7983 */ /* 0x000ee80000300800 */
[----:B------:R-:W3:Y:S04]  /*cc0d0*/  LDL.LU R14, [R1+0x1038] ;  /* 0x00103800010e7983 */ /* 0x000ee80000300800 */
[----:B------:R-:W3:Y:S04]  /*cc0e0*/  LDL.LU R15, [R1+0x103c] ;  /* 0x00103c00010f7983 */ /* 0x000ee80000300800 */
[----:B------:R0:W-:Y:S04]  /*cc0f0*/  STL.64 [R1+0x5060], R18 ;  /* 0x0050601201007387 */ /* 0x0001e80000100a00 */
[----:B------:R-:W-:Y:S04]  /*cc100*/  STL.64 [R1+0x5058], R16 ;  /* 0x0050581001007387 */ /* 0x000fe80000100a00 */
[----:B0-----:R-:W2:Y:S04]  /*cc110*/  LDL.64 R18, [R1+0x28] ;  /* 0x0000280001127983 */ /* 0x001ea80000100a00 */
[----:B------:R-:W-:Y:S04]  /*cc120*/  STL.64 [R1+0x1640], R24 ;  /* 0x0016401801007387 */ /* 0x000fe80000100a00 */
[----:B------:R0:W-:Y:S04]  /*cc130*/  STL.64 [R1+0x1648], R26 ;  /* 0x0016481a01007387 */ /* 0x0001e80000100a00 */
[----:B0-----:R-:W4:Y:S01]  /*cc140*/  LDL.LU.64 R26, [R1+0x50d8] ;  /* 0x0050d800011a7983 */ /* 0x001f220000300a00 */
[----:B------:R-:W-:-:S02]  /*cc150*/  IMAD.MOV.U32 R25, RZ, RZ, R10 ;  /* 0x000000ffff197224 */ /* 0x000fc400078e000a */
[----:B------:R-:W-:Y:S02]  /*cc160*/  IMAD.MOV.U32 R24, RZ, RZ, R11 ;  /* 0x000000ffff187224 */ /* 0x000fe400078e000b */
[----:B------:R-:W0:Y:S01]  /*cc170*/  LDSM.16.MT88.4 R8, [R28+UR5+0x1c100] ;  /* 0x01c100051c08783b */ /* 0x000e220008004200 */
[----:B---3--:R-:W-:Y:S03]  /*cc180*/  HMMA.16816.F32.BF16 R12, R20, R6, R12 ;  /* 0x00000006140c723c */ /* 0x008fe6000004180c */
[----:B----4-:R-:W-:Y:S04]  /*cc190*/  STL.64 [R1+0x5070], R26 ;  /* 0x0050701a01007387 */ /* 0x010fe80000100a00 */
[----:B------:R1:W-:Y:S04]  /*cc1a0*/  STL.64 [R1+0x5068], R24 ;  /* 0x0050681801007387 */ /* 0x0003e80000100a00 */
[----:B-1----:R-:W2:Y:S04]  /*cc1b0*/  LDL.LU R24, [R1+0xff0] ;  /* 0x000ff00001187983 */ /* 0x002ea80000300800 */
[----:B------:R-:W2:Y:S04]  /*cc1c0*/  LDL.LU R25, [R1+0xff4] ;  /* 0x000ff40001197983 */ /* 0x000ea80000300800 */
[----:B------:R-:W2:Y:S04]  /*cc1d0*/  LDL.LU R26, [R1+0xff8] ;  /* 0x000ff800011a7983 */ /* 0x000ea80000300800 */
[----:B------:R-:W2:Y:S04]  /*cc1e0*/  LDL.LU R27, [R1+0xffc] ;  /* 0x000ffc00011b7983 */ /* 0x000ea80000300800 */
[----:B0-----:R0:W-:Y:S04]  /*cc1f0*/  STL.64 [R1+0x4f38], R10 ;  /* 0x004f380a01007387 */ /* 0x0011e80000100a00 */
[----:B------:R-:W-:Y:S04]  /*cc200*/  STL.64 [R1+0x4f30], R8 ;  /* 0x004f300801007387 */ /* 0x000fe80000100a00 */
[----:B------:R-:W-:Y:S04]  /*cc210*/  STL.64 [R1+0x1540], R12 ;  /* 0x0015400c01007387 */ /* 0x000fe80000100a00 */
[----:B------:R1:W-:Y:S01]  /*cc220*/  STL.64 [R1+0x1548], R14 ;  /* 0x0015480e01007387 */ /* 0x0003e20000100a00 */
[----:B0-----:R-:W-:-:S02]  /*cc230*/  IMAD.MOV.U32 R10, RZ, RZ, R2 ;  /* 0x000000ffff0a7224 */ /* 0x001fc400078e0002 */
[----:B------:R-:W-:Y:S02]  /*cc240*/  IMAD.MOV.U32 R11, RZ, RZ, R0 ;  /* 0x000000ffff0b7224 */ /* 0x000fe400078e0000 */
[----:B------:R-:W-:Y:S01]  /*cc250*/  IMAD.MOV.U32 R2, RZ, RZ, R6 ;  /* 0x000000ffff027224 */ /* 0x000fe200078e0006 */
[----:B-1----:R-:W3:Y:S04]  /*cc260*/  LDL.LU.64 R14, [R1+0x50d0] ;  /* 0x0050d000010e7983 */ /* 0x002ee80000300a00 */
[----:B------:R-:W3:Y:S01]  /*cc270*/  LDL.LU.64 R12, [R1+0x50c8] ;  /* 0x0050c800010c7983 */ /* 0x000ee20000300a00 */
[----:B------:R-:W-:-:S03]  /*cc280*/  IMAD.MOV.U32 R0, RZ, RZ, R7 ;  /* 0x000000ffff007224 */ /* 0x000fc600078e0007 */
[----:B------:R-:W4:Y:S04]  /*cc290*/  LDL.LU.64 R6, [R1+0x50c0] ;  /* 0x0050c00001067983 */ /* 0x000f280000300a00 */
[----:B------:R-:W4:Y:S02]  /*cc2a0*/  LDL.LU.64 R4, [R1+0x50b8] ;  /* 0x0050b80001047983 */ /* 0x000f240000300a00 */
[----:B----4-:R-:W-:-:S15]  /*cc2b0*/  HMMA.16816.F32.BF16 R4, R20, R10, R4 ;  /* 0x0000000a1404723c */ /* 0x010fde0000041804 */
[----:B------:R-:W-:-:S04]  /*cc2c0*/  NOP ;  /* 0x0000000000007918 */ /* 0x000fc80000000000 */
[----:B------:R-:W-:Y:S04]  /*cc2d0*/  STL.64 [R1+0x1440], R4 ;  /* 0x0014400401007387 */ /* 0x000fe80000100a00 */
[----:B------:R0:W-:Y:S04]  /*cc2e0*/  STL.64 [R1+0x1448], R6 ;  /* 0x0014480601007387 */ /* 0x0001e80000100a00 */
[----:B0-----:R-:W3:Y:S04]  /*cc2f0*/  LDL.LU.64 R6, [R1+0x50b0] ;  /* 0x0050b00001067983 */ /* 0x001ee80000300a00 */
[----:B------:R0:W-:Y:S04]  /*cc300*/  STL.64 [R1+0x4fc8], R10 ;  /* 0x004fc80a01007387 */ /* 0x0001e80000100a00 */
[----:B------:R-:W4:Y:S04]  /*cc310*/  LDL.LU R8, [R1+0x1000] ;  /* 0x0010000001087983 */ /* 0x000f280000300800 */
[----:B------:R-:W4:Y:S04]  /*cc320*/  LDL.LU R9, [R1+0x1004] ;  /* 0x0010040001097983 */ /* 0x000f280000300800 */
[----:B0-----:R-:W4:Y:S04]  /*cc330*/  LDL.LU R10, [R1+0x1008] ;  /* 0x00100800010a7983 */ /* 0x001f280000300800 */
[----:B------:R-:W4:Y:S01]  /*cc340*/  LDL.LU R11, [R1+0x100c] ;  /* 0x00100c00010b7983 */ /* 0x000f220000300800 */
[----:B---3--:R-:W-:Y:S03]  /*cc350*/  HMMA.16816.F32.BF16 R4, R20, R6, R12 ;  /* 0x000000061404723c */ /* 0x008fe6000004180c */
[----:B------:R-:W3:Y:S04]  /*cc360*/  LDL.LU.64 R14, [R1+0x50a8] ;  /* 0x0050a800010e7983 */ /* 0x000ee80000300a00 */
[----:B------:R-:W3:-:S12]  /*cc370*/  LDL.LU.64 R12, [R1+0x50a0] ;  /* 0x0050a000010c7983 */ /* 0x000ed80000300a00 */
        /* <DEDUP_REMOVED lines=9> */
[----:B------:R-:W3:Y:S01]  /*cc410*/  LDL.LU.64 R6, [R1+0x5090] ;  /* 0x0050900001067983 */ /* 0x000ee20000300a00 */
[----:B--2---:R-:W-:Y:S01]  /*cc420*/  HMMA.16816.F32.BF16 R24, R20, R18, R24 ;  /* 0x000000121418723c */ /* 0x004fe20000041818 */
[----:B-1----:R-:W-:Y:S02]  /*cc430*/  IMAD.MOV.U32 R10, RZ, RZ, R18 ;  /* 0x000000ffff0a7224 */ /* 0x002fe400078e0012 */
[----:B------:R-:W-:-:S15]  /*cc440*/  IMAD.MOV.U32 R9, RZ, RZ, R19 ;  /* 0x000000ffff097224 */ /* 0x000fde00078e0013 */
[----:B------:R-:W-:Y:S01]  /*cc450*/  NOP ;  /* 0x0000000000007918 */ /* 0x000fe20000000000 */
[----:B------:R-:W-:Y:S04]  /*cc460*/  STL.64 [R1+0xe50], R24 ;  /* 0x000e501801007387 */ /* 0x000fe80000100a00 */
[----:B------:R0:W-:Y:S04]  /*cc470*/  STL.64 [R1+0xe58], R26 ;  /* 0x000e581a01007387 */ /* 0x0001e80000100a00 */
[----:B0-----:R-:W2:Y:S04]  /*cc480*/  LDL.64 R26, [R1+0x8] ;  /* 0x00000800011a7983 */ /* 0x001ea80000100a00 */
[----:B------:R-:W4:Y:S04]  /*cc490*/  LDL.LU R16, [R1+0xfc0] ;  /* 0x000fc00001107983 */ /* 0x000f280000300800 */
        /* <DEDUP_REMOVED lines=8> */
[----:B------:R-:W2:Y:S01]  /*cc520*/  LDL.LU R13, [R1+0x5080] ;  /* 0x00508000010d7983 */ /* 0x000ea20000300800 */
[----:B------:R-:W-:-:S02]  /*cc530*/  IMAD.MOV.U32 R12, RZ, RZ, R6 ;  /* 0x000000ffff0c7224 */ /* 0x000fc400078e0006 */
[----:B------:R-:W-:Y:S01]  /*cc540*/  IMAD.MOV.U32 R11, RZ, RZ, R7 ;  /* 0x000000ffff0b7224 */ /* 0x000fe200078e0007 */
[----:B------:R-:W4:Y:S04]  /*cc550*/  LDL.LU.64 R4, [R1+0x5078] ;  /* 0x0050780001047983 */ /* 0x000f280000300a00 */
[----:B---3--:R-:W-:Y:S04]  /*cc560*/  STL.64 [R1+0x5050], R14 ;  /* 0x0050500e01007387 */ /* 0x008fe80000100a00 */
[----:B--2---:R-:W-:Y:S04]  /*cc570*/  STL.64 [R1+0x5048], R12 ;  /* 0x0050480c01007387 */ /* 0x004fe80000100a00 */
[----:B------:R-:W-:Y:S04]  /*cc580*/  STL.64 [R1+0x4fe8], R10 ;  /* 0x004fe80a01007387 */ /* 0x000fe80000100a00 */
[----:B------:R0:W-:Y:S04]  /*cc590*/  STL.64 [R1+0x4fe0], R8 ;  /* 0x004fe00801007387 */ /* 0x0001e80000100a00 */
[----:B0-----:R-:W2:Y:S04]  /*cc5a0*/  LDL.LU R8, [R1+0x780] ;  /* 0x0007800001087983 */ /* 0x001ea80000300800 */
[----:B------:R-:W2:Y:S04]  /*cc5b0*/  LDL.LU R9, [R1+0x784] ;  /* 0x0007840001097983 */ /* 0x000ea80000300800 */
[----:B------:R-:W3:Y:S04]  /*cc5c0*/  LDL.LU R10, [R1+0x788] ;  /* 0x00078800010a7983 */ /* 0x000ee80000300800 */
[----:B------:R-:W3:Y:S04]  /*cc5d0*/  LDL.LU R11, [R1+0x78c] ;  /* 0x00078c00010b7983 */ /* 0x000ee80000300800 */
[----:B---3--:R4:W-:Y:S04]  /*cc5e0*/  STL.64 [R1+0x4ff8], R10 ;  /* 0x004ff80a01007387 */ /* 0x0089e80000100a00 */
[----:B--2---:R-:W-:Y:S01]  /*cc5f0*/  STL.64 [R1+0x4ff0], R8 ;  /* 0x004ff00801007387 */ /* 0x004fe20000100a00 */
[----:B----4-:R-:W-:-:S02]  /*cc600*/  IMAD.MOV.U32 R11, RZ, RZ, R4 ;  /* 0x000000ffff0b7224 */ /* 0x010fc400078e0004 */
[----:B------:R-:W-:Y:S01]  /*cc610*/  IMAD.MOV.U32 R10, RZ, RZ, R5 ;  /* 0x000000ffff0a7224 */ /* 0x000fe200078e0005 */
        /* <DEDUP_REMOVED lines=9> */
[----:B0-----:R-:W4:Y:S04]  /*cc6b0*/  LDL R10, [R1+0xb8] ;  /* 0x0000b800010a7983 */ /* 0x001f280000100800 */
[----:B------:R-:W4:Y:S04]  /*cc6c0*/  LDL R11, [R1+0xbc] ;  /* 0x0000bc00010b7983 */ /* 0x000f280000100800 */
[----:B----4-:R0:W-:Y:S04]  /*cc6d0*/  STL.64 [R1+0x5020], R10 ;  /* 0x0050200a01007387 */ /* 0x0101e80000100a00 */
        /* <DEDUP_REMOVED lines=10> */
[----:B------:R-:W4:Y:S04]  /*cc780*/  LDL.LU.64 R26, [R1+0x5070] ;  /* 0x00507000011a7983 */ /* 0x000f280000300a00 */
[----:B------:R-:W2:Y:S04]  /*cc790*/  LDL.LU.64 R24, [R1+0x5068] ;  /* 0x0050680001187983 */ /* 0x000ea80000300a00 */
[----:B-1----:R-:W2:Y:S04]  /*cc7a0*/  LDL R10, [R1+0xc8] ;  /* 0x0000c800010a7983 */ /* 0x002ea80000100800 */
[----:B------:R-:W2:Y:S01]  /*cc7b0*/  LDL R11, [R1+0xcc] ;  /* 0x0000cc00010b7983 */ /* 0x000ea20000100800 */
[----:B----4-:R-:W-:-:S15]  /*cc7c0*/  HMMA.16816.F32.BF16 R16, R20, R26, R16 ;  /* 0x0000001a1410723c */ /* 0x010fde0000041810 */
[----:B------:R-:W-:-:S04]  /*cc7d0*/  NOP ;  /* 0x0000000000007918 */ /* 0x000fc80000000000 */
[----:B------:R-:W-:Y:S04]  /*cc7e0*/  STL.64 [R1+0xd20], R16 ;  /* 0x000d201001007387 */ /* 0x000fe80000100a00 */
[----:B------:R0:W-:Y:S04]  /*cc7f0*/  STL.64 [R1+0xd28], R18 ;  /* 0x000d281201007387 */ /* 0x0001e80000100a00 */
[----:B0-----:R-:W3:Y:S04]  /*cc800*/  LDL.LU.64 R18, [R1+0x5060] ;  /* 0x0050600001127983 */ /* 0x001ee80000300a00 */
[----:B------:R-:W4:Y:S04]  /*cc810*/  LDL.LU.64 R16, [R1+0x5058] ;  /* 0x0050580001107983 */ /* 0x000f280000300a00 */
[----:B------:R2:W-:Y:S02]  /*cc820*/  STL.64 [R1+0x4fa8], R26 ;  /* 0x004fa81a01007387 */ /* 0x0005e40000100a00 */
[----:B--2---:R-:W-:-:S02]  /*cc830*/  IMAD.MOV.U32 R26, RZ, RZ, R25 ;  /* 0x000000ffff1a7224 */ /* 0x004fc400078e0019 */
        /* <DEDUP_REMOVED lines=23> */
[----:B------:R0:W-:Y:S01]  /*cc9b0*/  STL.64 [R1+0x4f48], R18 ;  /* 0x004f481201007387 */ /* 0x0001e20000100a00 */
[----:B---3--:R-:W-:Y:S03]  /*cc9c0*/  HMMA.16816.F32.BF16 R20, R20, R14, R4 ;  /* 0x0000000e1414723c */ /* 0x008fe60000041804 */
[----:B------:R-:W2:Y:S04]  /*cc9d0*/  LDL.LU.64 R6, [R1+0x5040] ;  /* 0x0050400001067983 */ /* 0x000ea80000300a00 */
[----:B------:R-:W2:Y:S01]  /*cc9e0*/  LDL.LU.64 R4, [R1+0x5038] ;  /* 0x0050380001047983 */ /* 0x000ea20000300a00 */
[----:B0-----:R-:W-:-:S02]  /*cc9f0*/  IMAD.MOV.U32 R18, RZ, RZ, R9 ;  /* 0x000000ffff127224 */ /* 0x001fc400078e0009 */
[----:B------:R-:W-:-:S09]  /*cca00*/  IMAD.MOV.U32 R19, RZ, RZ, R8 ;  /* 0x000000ffff137224 */ /* 0x000fd200078e0008 */
[----:B------:R0:W-:Y:S04]  /*cca10*/  STL.64 [R1+0x400], R20 ;  /* 0x0004001401007387 */ /* 0x0001e80000100a00 */
[----:B------:R1:W-:Y:S04]  /*cca20*/  STL.64 [R1+0x408], R22 ;  /* 0x0004081601007387 */ /* 0x0003e80000100a00 */
[----:B0-----:R-:W3:Y:S04]  /*cca30*/  LDL.LU R20, [R1+0x760] ;  /* 0x0007600001147983 */ /* 0x001ee80000300800 */
[----:B------:R-:W3:Y:S04]  /*cca40*/  LDL.LU R21, [R1+0x764] ;  /* 0x0007640001157983 */ /* 0x000ee80000300800 */
[----:B-1----:R-:W3:Y:S04]  /*cca50*/  LDL.LU R22, [R1+0x768] ;  /* 0x0007680001167983 */ /* 0x002ee80000300800 */
[----:B------:R-:W3:Y:S04]  /*cca60*/  LDL.LU R23, [R1+0x76c] ;  /* 0x00076c0001177983 */ /* 0x000ee80000300800 */
[----:B------:R-:W-:Y:S04]  /*cca70*/  STL.64 [R1+0x4f60], R18 ;  /* 0x004f601201007387 */ /* 0x000fe80000100a00 */
        /* <DEDUP_REMOVED lines=14> */
[----:B------:R-:W3:-:S15]  /*ccb60*/  LDL.LU.64 R26, [R1+0x5000] ;  /* 0x00500000011a7983 */ /* 0x000ede0000300a00 */
[----:B------:R-:W-:Y:S02]  /*ccb70*/  NOP ;  /* 0x0000000000007918 */ /* 0x000fe40000000000 */
[----:B------:R-:W-:Y:S04]  /*ccb80*/  STL.64 [R1+0x1970], R8 ;  /* 0x0019700801007387 */ /* 0x000fe80000100a00 */
[----:B------:R0:W-:Y:S04]  /*ccb90*/  STL.64 [R1+0x1978], R10 ;  /* 0x0019780a01007387 */ /* 0x0001e80000100a00 */
[----:B0-----:R-:W2:Y:S04]  /*ccba0*/  LDL.LU.64 R10, [R1+0x4ff8] ;  /* 0x004ff800010a7983 */ /* 0x001ea80000300a00 */
[----:B------:R-:W2:Y:S01]  /*ccbb0*/  LDL.LU.64 R8, [R1+0x4ff0] ;  /* 0x004ff00001087983 */ /* 0x000ea20000300a00 */
[----:B------:R-:W-:-:S02]  /*ccbc0*/  IMAD.MOV.U32 R18, RZ, RZ, R29 ;  /* 0x000000ffff127224 */ /* 0x000fc400078e001d */
[----:B----4-:R-:W-:Y:S02]  /*ccbd0*/  IMAD.MOV.U32 R19, RZ, RZ, R17 ;  /* 0x000000ffff137224 */ /* 0x010fe400078e0011 */
[----:B------:R-:W-:-:S05]  /*ccbe0*/  IMAD.MOV.U32 R14, RZ, RZ, R16 ;  /* 0x000000ffff0e7224 */ /* 0x000fca00078e0010 */
[----:B--2---:R-:W-:Y:S01]  /*ccbf0*/  HMMA.16816.F32.BF16 R16, R4, R18, R8 ;  /* 0x000000120410723c */ /* 0x004fe20000041808 */
[----:B------:R-:W2:Y:S04]  /*ccc00*/  LDL.LU.64 R10, [R1+0x4fe8] ;  /* 0x004fe800010a7983 */ /* 0x000ea80000300a00 */
[----:B------:R-:W4:-:S14]  /*ccc10*/  LDL.LU.64 R8, [R1+0x4fe0] ;  /* 0x004fe00001087983 */ /* 0x000f1c0000300a00 */
[----:B------:R-:W-:Y:S04]  /*ccc20*/  STL.64 [R1+0x1870], R16 ;  /* 0x0018701001007387 */ /* 0x000fe80000100a00 */
[----:B------:R0:W-:Y:S02]  /*ccc30*/  STL.64 [R1+0x1878], R18 ;  /* 0x0018781201007387 */ /* 0x0001e40000100a00 */
[----:B0-----:R-:W-:Y:S02]  /*ccc40*/  IMAD.MOV.U32 R18, RZ, RZ, R12 ;  /* 0x000000ffff127224 */ /* 0x001fe400078e000c */
[----:B--2---:R-:W-:-:S05]  /*ccc50*/  IMAD.MOV.U32 R19, RZ, RZ, R11 ;  /* 0x000000ffff137224 */ /* 0x004fca00078e000b */
[----:B------:R0:W-:Y:S04]  /*ccc60*/  STL.64 [R1+0x4f78], R18 ;  /* 0x004f781201007387 */ /* 0x0001e80000100a00 */
[----:B------:R-:W2:Y:S04]  /*ccc70*/  LDL.LU R16, [R1+0x770] ;  /* 0x0007700001107983 */ /* 0x000ea80000300800 */
[----:B------:R-:W2:Y:S04]  /*ccc80*/  LDL.LU R17, [R1+0x774] ;  /* 0x0007740001117983 */ /* 0x000ea80000300800 */
[----:B0-----:R-:W2:Y:S04]  /*ccc90*/  LDL.LU R18, [R1+0x778] ;  /* 0x0007780001127983 */ /* 0x001ea80000300800 */
[----:B------:R-:W2:Y:S01]  /*ccca0*/  LDL.LU R19, [R1+0x77c] ;  /* 0x00077c0001137983 */ /* 0x000ea20000300800 */
[----:B------:R-:W-:-:S07]  /*cccb0*/  IMAD.MOV.U32 R15, RZ, RZ, R13 ;  /* 0x000000ffff0f7224 */ /* 0x000fce00078e000d */
[C---:B--2---:R-:W-:Y:S08]  /*cccc0*/  HMMA.16816.F32.BF16 R16, R4.reuse, R14, R16 ;  /* 0x0000000e0410723c */ /* 0x044ff00000041810 */
[----:B---3--:R-:W-:Y:S01]  /*cccd0*/  HMMA.16816.F32.BF16 R12, R4, R26, R20 ;  /* 0x0000001a040c723c */ /* 0x008fe20000041814 */
[----:B------:R-:W0:Y:S10]  /*ccce0*/  LDSM.16.MT88.4 R20, [R28+UR5+0x1c180] ;  /* 0x01c180051c14783b */ /* 0x000e340008004200 */
[----:B------:R-:W-:Y:S04]  /*cccf0*/  STL.64 [R1+0x1720], R16 ;  /* 0x0017201001007387 */ /* 0x000fe80000100a00 */
[----:B------:R1:W-:Y:S04]  /*ccd00*/  STL.64 [R1+0x1728], R18 ;  /* 0x0017281201007387 */ /* 0x0003e80000100a00 */
[----:B------:R2:W-:Y:S04]  /*ccd10*/  STL.64 [R1+0x1630], R12 ;  /* 0x0016300c01007387 */ /* 0x0005e80000100a00 */
[----:B------:R3:W-:Y:S01]  /*ccd20*/  STL.64 [R1+0x1638], R14 ;  /* 0x0016380e01007387 */ /* 0x0007e20000100a00 */
[----:B-1----:R-:W-:-:S02]  /*ccd30*/  IMAD.MOV.U32 R18, RZ, RZ, R10 ;  /* 0x000000ffff127224 */ /* 0x002fc400078e000a */
[----:B----4-:R-:W-:-:S05]  /*ccd40*/  IMAD.MOV.U32 R19, RZ, RZ, R9 ;  /* 0x000000ffff137224 */ /* 0x010fca00078e0009 */
[----:B------:R1:W-:Y:S04]  /*ccd50*/  STL.64 [R1+0x4f90], R18 ;  /* 0x004f901201007387 */ /* 0x0003e80000100a00 */
[----:B--2---:R-:W2:Y:S04]  /*ccd60*/  LDL.LU R12, [R1+0xe90] ;  /* 0x000e9000010c7983 */ /* 0x004ea80000300800 */
[----:B------:R-:W2:Y:S04]  /*ccd70*/  LDL.LU R13, [R1+0xe94] ;  /* 0x000e9400010d7983 */ /* 0x000ea80000300800 */
[----:B---3--:R-:W3:Y:S04]  /*ccd80*/  LDL.LU R14, [R1+0xe98] ;  /* 0x000e9800010e7983 */ /* 0x008ee80000300800 */
[----:B------:R-:W3:Y:S01]  /*ccd90*/  LDL.LU R15, [R1+0xe9c] ;  /* 0x000e9c00010f7983 */ /* 0x000ee20000300800 */
[----:B-1----:R-:W-:-:S02]  /*ccda0*/  IMAD.MOV.U32 R18, RZ, RZ, R8 ;  /* 0x000000ffff127224 */ /* 0x002fc400078e0008 */
        /* <DEDUP_REMOVED lines=24> */
[----:B------:R-:W4:Y:S04]  /*ccf30*/  LDL.64 R26, [R1+0x48] ;  /* 0x00004800011a7983 */ /* 0x000f280000100a00 */
[----:B---3--:R-:W-:Y:S04]  /*ccf40*/  STL.64 [R1+0x4f70], R14 ;  /* 0x004f700e01007387 */ /* 0x008fe80000100a00 */
[----:B------:R1:W-:Y:S04]  /*ccf50*/  STL.64 [R1+0x4f68], R12 ;  /* 0x004f680c01007387 */ /* 0x0003e80000100a00 */
[----:B-1----:R-:W3:Y:S04]  /*ccf60*/  LDL.LU R12, [R1+0xec0] ;  /* 0x000ec000010c7983 */ /* 0x002ee80000300800 */
[----:B------:R-:W3:Y:S04]  /*ccf70*/  LDL.LU R13, [R1+0xec4] ;  /* 0x000ec400010d7983 */ /* 0x000ee80000300800 */
[----:B------:R-:W2:Y:S04]  /*ccf80*/  LDL.LU R14, [R1+0xec8] ;  /* 0x000ec800010e7983 */ /* 0x000ea80000300800 */
[----:B------:R-:W2:Y:S01]  /*ccf90*/  LDL.LU R15, [R1+0xecc] ;  /* 0x000ecc00010f7983 */ /* 0x000ea20000300800 */
[----:B------:R-:W-:-:S02]  /*ccfa0*/  IMAD.MOV.U32 R10, RZ, RZ, R2 ;  /* 0x000000ffff0a7224 */ /* 0x000fc400078e0002 */
[----:B------:R-:W-:Y:S01]  /*ccfb0*/  IMAD.MOV.U32 R11, RZ, RZ, R0 ;  /* 0x000000ffff0b7224 */ /* 0x000fe200078e0000 */
        /* <DEDUP_REMOVED lines=24> */
[----:B--2---:R-:W-:Y:S02]  /*cd140*/  HMMA.16816.F32.BF16 R8, R4, R10, R16 ;  /* 0x0000000a0408723c */ /* 0x004fe40000041810 */
        /* <DEDUP_REMOVED lines=10> */
[----:B------:R-:W-:Y:S04]  /*cd1f0*/  STL.64 [R1+0x1330], R16 ;  /* 0x0013301001007387 */ /* 0x000fe80000100a00 */
[----:B------:R0:W-:Y:S04]  /*cd200*/  STL.64 [R1+0x1338], R18 ;  /* 0x0013381201007387 */ /* 0x0001e80000100a00 */
[----:B0-----:R-:W4:Y:S01]  /*cd210*/  LDL.LU.64 R18, [R1+0x4fb0] ;  /* 0x004fb00001127983 */ /* 0x001f220000300a00 */
[----:B------:R-:W-:Y:S02]  /*cd220*/  IMAD.MOV.U32 R29, RZ, RZ, R26 ;  /* 0x000000ffff1d7224 */ /* 0x000fe400078e001a */
[----:B------:R-:W-:-:S02]  /*cd230*/  IMAD.MOV.U32 R25, RZ, RZ, R27 ;  /* 0x000000ffff197224 */ /* 0x000fc400078e001b */
[----:B------:R-:W3:Y:S01]  /*cd240*/  LDL.LU.64 R26, [R1+0x4fa8] ;  /* 0x004fa800011a7983 */ /* 0x000ee20000300a00 */
        /* <DEDUP_REMOVED lines=17> */
[----:B0-----:R-:W4:Y:S01]  /*cd360*/  LDL.LU.64 R18, [R1+0x4f60] ;  /* 0x004f600001127983 */ /* 0x001f220000300a00 */
[C---:B---3--:R-:W-:Y:S08]  /*cd370*/  HMMA.16816.F32.BF16 R20, R4.reuse, R26, R20 ;  /* 0x0000001a0414723c */ /* 0x048ff00000041814 */
[----:B----4-:R-:W-:Y:S01]  /*cd380*/  HMMA.16816.F32.BF16 R16, R4, R18, R12 ;  /* 0x000000120410723c */ /* 0x010fe2000004180c */
[----:B------:R-:W3:Y:S04]  /*cd390*/  LDL.LU.64 R14, [R1+0x4f58] ;  /* 0x004f5800010e7983 */ /* 0x000ee80000300a00 */
[----:B------:R-:W3:-:S14]  /*cd3a0*/  LDL.LU.64 R12, [R1+0x4f50] ;  /* 0x004f5000010c7983 */ /* 0x000edc0000300a00 */
[----:B------:R-:W-:Y:S04]  /*cd3b0*/  STL.64 [R1+0xcf0], R16 ;  /* 0x000cf01001007387 */ /* 0x000fe80000100a00 */
[----:B------:R0:W-:Y:S04]  /*cd3c0*/  STL.64 [R1+0xcf8], R18 ;  /* 0x000cf81201007387 */ /* 0x0001e80000100a00 */
[----:B0-----:R-:W3:Y:S04]  /*cd3d0*/  LDL.LU.64 R18, [R1+0x4f48] ;  /* 0x004f480001127983 */ /* 0x001ee80000300a00 */
[----:B------:R0:W-:Y:S04]  /*cd3e0*/  STL.64 [R1+0xce0], R20 ;  /* 0x000ce01401007387 */ /* 0x0001e80000100a00 */
[----:B------:R1:W-:Y:S04]  /*cd3f0*/  STL.64 [R1+0xce8], R22 ;  /* 0x000ce81601007387 */ /* 0x0003e80000100a00 */
[----:B0-----:R-:W4:Y:S04]  /*cd400*/  LDL.LU R20, [R1+0x6c0] ;  /* 0x0006c00001147983 */ /* 0x001f280000300800 */
[----:B------:R-:W4:Y:S04]  /*cd410*/  LDL.LU R21, [R1+0x6c4] ;  /* 0x0006c40001157983 */ /* 0x000f280000300800 */
[----:B-1----:R-:W2:Y:S04]  /*cd420*/  LDL.LU R22, [R1+0x6c8] ;  /* 0x0006c80001167983 */ /* 0x002ea80000300800 */
[----:B------:R-:W2:Y:S04]  /*cd430*/  LDL.LU R23, [R1+0x6cc] ;  /* 0x0006cc0001177983 */ /* 0x000ea80000300800 */
[----:B--2---:R0:W-:Y:S04]  /*cd440*/  STL.64 [R1+0x4f28], R22 ;  /* 0x004f281601007387 */ /* 0x0041e80000100a00 */
[----:B----4-:R-:W-:Y:S04]  /*cd450*/  STL.64 [R1+0x4f20], R20 ;  /* 0x004f201401007387 */ /* 0x010fe80000100a00 */
[----:B0-----:R-:W2:Y:S04]  /*cd460*/  LDL.64 R22, [R1+0xc8] ;  /* 0x0000c80001167983 */ /* 0x001ea80000100a00 */
[----:B------:R-:W-:Y:S04]  /*cd470*/  STL.64 [R1+0x4f00], R26 ;  /* 0x004f001a01007387 */ /* 0x000fe80000100a00 */
[----:B------:R0:W-:Y:S04]  /*cd480*/  STL [R1+0x4ef8], R25 ;  /* 0x004ef81901007387 */ /* 0x0001e80000100800 */
[----:B------:R-:W4:Y:S04]  /*cd490*/  LDL.LU R24, [R1+0x6a0] ;  /* 0x0006a00001187983 */ /* 0x000f280000300800 */
[----:B0-----:R-:W4:Y:S04]  /*cd4a0*/  LDL.LU R25, [R1+0x6a4] ;  /* 0x0006a40001197983 */ /* 0x001f280000300800 */
[----:B------:R-:W2:Y:S04]  /*cd4b0*/  LDL.LU R26, [R1+0x6a8] ;  /* 0x0006a800011a7983 */ /* 0x000ea80000300800 */
[----:B------:R-:W2:Y:S01]  /*cd4c0*/  LDL.LU R27, [R1+0x6ac] ;  /* 0x0006ac00011b7983 */ /* 0x000ea20000300800 */
[C---:B---3--:R-:W-:Y:S03]  /*cd4d0*/  HMMA.16816.F32.BF16 R12, R4.reuse, R18, R12 ;  /* 0x00000012040c723c */ /* 0x048fe6000004180c */
[----:B--2---:R0:W-:Y:S04]  /*cd4e0*/  STL.64 [R1+0x4f10], R26 ;  /* 0x004f101a01007387 */ /* 0x0041e80000100a00 */
[----:B----4-:R-:W-:Y:S04]  /*cd4f0*/  STL.64 [R1+0x4f08], R24 ;  /* 0x004f081801007387 */ /* 0x010fe80000100a00 */
[----:B0-----:R-:W2:Y:S08]  /*cd500*/  LDL.64 R26, [R1+0xa8] ;  /* 0x0000a800011a7983 */ /* 0x001eb00000100a00 */
[----:B------:R-:W-:Y:S04]  /*cd510*/  STL.64 [R1+0xb90], R12 ;  /* 0x000b900c01007387 */ /* 0x000fe80000100a00 */
[----:B------:R0:W-:Y:S04]  /*cd520*/  STL.64 [R1+0xb98], R14 ;  /* 0x000b980e01007387 */ /* 0x0001e80000100a00 */
[----:B0-----:R-:W3:Y:S04]  /*cd530*/  LDL.LU.64 R14, [R1+0x4f40] ;  /* 0x004f4000010e7983 */ /* 0x001ee80000300a00 */
[----:B------:R0:W-:Y:S04]  /*cd540*/  STL.64 [R1+0x4e88], R18 ;  /* 0x004e881201007387 */ /* 0x0001e80000100a00 */
[----:B0-----:R-:W4:Y:S01]  /*cd550*/  LDL.64 R18, [R1+0x88] ;  /* 0x0000880001127983 */ /* 0x001f220000100a00 */
[----:B---3--:R-:W-:Y:S03]  /*cd560*/  HMMA.16816.F32.BF16 R4, R4, R14, R8 ;  /* 0x0000000e0404723c */ /* 0x008fe60000041808 */
[----:B----4-:R0:W-:Y:S04]  /*cd570*/  STL.64 [R1+0x4f18], R18 ;  /* 0x004f181201007387 */ /* 0x0101e80000100a00 */
[----:B------:R-:W2:Y:S04]  /*cd580*/  LDL.LU R16, [R1+0x6b0] ;  /* 0x0006b00001107983 */ /* 0x000ea80000300800 */
[----:B------:R-:W2:Y:S04]  /*cd590*/  LDL.LU R17, [R1+0x6b4] ;  /* 0x0006b40001117983 */ /* 0x000ea80000300800 */
[----:B0-----:R-:W2:Y:S04]  /*cd5a0*/  LDL.LU R18, [R1+0x6b8] ;  /* 0x0006b80001127983 */ /* 0x001ea80000300800 */
[----:B------:R-:W2:Y:S04]  /*cd5b0*/  LDL.LU R19, [R1+0x6bc] ;  /* 0x0006bc0001137983 */ /* 0x000ea80000300800 */
[----:B------:R-:W3:Y:S04]  /*cd5c0*/  LDL.LU.64 R10, [R1+0x4f38] ;  /* 0x004f3800010a7983 */ /* 0x000ee80000300a00 */
[----:B------:R-:W3:Y:S04]  /*cd5d0*/  LDL.LU.64 R8, [R1+0x4f30] ;  /* 0x004f300001087983 */ /* 0x000ee80000300a00 */
[----:B------:R0:W-:Y:S04]  /*cd5e0*/  STL.64 [R1+0x3f0], R4 ;  /* 0x0003f00401007387 */ /* 0x0001e80000100a00 */
[----:B------:R1:W-:Y:S04]  /*cd5f0*/  STL.64 [R1+0x3f8], R6 ;  /* 0x0003f80601007387 */ /* 0x0003e80000100a00 */
[----:B0-----:R-:W4:Y:S04]  /*cd600*/  LDL.LU R4, [R1+0x690] ;  /* 0x0006900001047983 */ /* 0x001f280000300800 */
[----:B------:R-:W4:Y:S04]  /*cd610*/  LDL.LU R5, [R1+0x694] ;  /* 0x0006940001057983 */ /* 0x000f280000300800 */
[----:B-1----:R-:W4:Y:S04]  /*cd620*/  LDL.LU R6, [R1+0x698] ;  /* 0x0006980001067983 */ /* 0x002f280000300800 */
[----:B------:R-:W4:Y:S04]  /*cd630*/  LDL.LU R7, [R1+0x69c] ;  /* 0x00069c0001077983 */ /* 0x000f280000300800 */
[----:B------:R0:W-:Y:S04]  /*cd640*/  STL [R1+0x4e2c], R14 ;  /* 0x004e2c0e01007387 */ /* 0x0001e80000100800 */
[----:B------:R1:W-:Y:S04]  /*cd650*/  STL [R1+0x4e28], R15 ;  /* 0x004e280f01007387 */ /* 0x0003e80000100800 */
[----:B------:R-:W3:Y:S04]  /*cd660*/  LDL.LU R12, [R1+0x6d0] ;  /* 0x0006d000010c7983 */ /* 0x000ee80000300800 */
[----:B------:R-:W3:Y:S04]  /*cd670*/  LDL.LU R13, [R1+0x6d4] ;  /* 0x0006d400010d7983 */ /* 0x000ee80000300800 */
[----:B0-----:R-:W3:Y:S04]  /*cd680*/  LDL.LU R14, [R1+0x6d8] ;  /* 0x0006d800010e7983 */ /* 0x001ee80000300800 */
[----:B-1----:R-:W3:Y:S01]  /*cd690*/  LDL.LU R15, [R1+0x6dc] ;  /* 0x0006dc00010f7983 */ /* 0x002ee20000300800 */
[----:B------:R-:W-:Y:S01]  /*cd6a0*/  IMAD.MOV.U32 R3, RZ, RZ, R23 ;  /* 0x000000ffff037224 */ /* 0x000fe200078e0017 */
[----:B---3--:R-:W-:-:S15]  /*cd6b0*/  HMMA.16816.F32.BF16 R12, R8, R22, R12 ;  /* 0x00000016080c723c */ /* 0x008fde000004180c */
[----:B------:R-:W-:-:S04]  /*cd6c0*/  NOP ;  /* 0x0000000000007918 */ /* 0x000fc80000000000 */
[----:B------:R0:W-:Y:S04]  /*cd6d0*/  STL.64 [R1+0x1b40], R12 ;  /* 0x001b400c01007387 */ /* 0x0001e80000100a00 */
[----:B------:R1:W-:Y:S01]  /*cd6e0*/  STL.64 [R1+0x1b48], R14 ;  /* 0x001b480e01007387 */ /* 0x0003e20000100a00 */
[----:B0-----:R-:W-:-:S03]  /*cd6f0*/  IMAD.MOV.U32 R12, RZ, RZ, R22 ;  /* 0x000000ffff0c7224 */ /* 0x001fc600078e0016 */
[----:B------:R-:W3:Y:S04]  /*cd700*/  LDL.LU.64 R22, [R1+0x4f28] ;  /* 0x004f280001167983 */ /* 0x000ee80000300a00 */
[----:B------:R-:W3:Y:S04]  /*cd710*/  LDL.LU.64 R20, [R1+0x4f20] ;  /* 0x004f200001147983 */ /* 0x000ee80000300a00 */
[----:B------:R-:W-:Y:S04]  /*cd720*/  STL [R1+0x4e34], R3 ;  /* 0x004e340301007387 */ /* 0x000fe80000100800 */
[----:B------:R-:W-:Y:S04]  /*cd730*/  STL [R1+0x4e30], R12 ;  /* 0x004e300c01007387 */ /* 0x000fe80000100800 */
[----:B-1----:R-:W3:Y:S01]  /*cd740*/  LDL.64 R14, [R1+0xb8] ;  /* 0x0000b800010e7983 */ /* 0x002ee20000100a00 */
[----:B--2---:R-:W-:Y:S01]  /*cd750*/  HMMA.16816.F32.BF16 R16, R8, R26, R16 ;  /* 0x0000001a0810723c */ /* 0x004fe20000041810 */
[----:B------:R-:W-:-:S02]  /*cd760*/  IMAD.MOV.U32 R2, RZ, RZ, R26 ;  /* 0x000000ffff027224 */ /* 0x000fc400078e001a */
[----:B------:R-:W-:-:S05]  /*cd770*/  IMAD.MOV.U32 R0, RZ, RZ, R27 ;  /* 0x000000ffff007224 */ /* 0x000fca00078e001b */
[----:B---3--:R-:W-:Y:S01]  /*cd780*/  HMMA.16816.F32.BF16 R20, R8, R14, R20 ;  /* 0x0000000e0814723c */ /* 0x008fe20000041814 */
[----:B------:R-:W-:-:S15]  /*cd790*/  IMAD.MOV.U32 R13, RZ, RZ, R15 ;  /* 0x000000ffff0d7224 */ /* 0x000fde00078e000f */
[----:B------:R-:W-:-:S03]  /*cd7a0*/  NOP ;  /* 0x0000000000007918 */ /* 0x000fc60000000000 */
[----:B------:R0:W-:Y:S04]  /*cd7b0*/  STL.64 [R1+0x1a40], R20 ;  /* 0x001a401401007387 */ /* 0x0001e80000100a00 */
[----:B------:R-:W-:Y:S04]  /*cd7c0*/  STL.64 [R1+0x1a48], R22 ;  /* 0x001a481601007387 */ /* 0x000fe80000100a00 */
[----:B------:R-:W-:Y:S01]  /*cd7d0*/  STL [R1+0x4e48], R13 ;  /* 0x004e480d01007387 */ /* 0x000fe20000100800 */
[----:B0-----:R-:W-:-:S03]  /*cd7e0*/  IMAD.MOV.U32 R20, RZ, RZ, R14 ;  /* 0x000000ffff147224 */ /* 0x001fc600078e000e */
[----:B------:R-:W2:Y:S04]  /*cd7f0*/  LDL.64 R14, [R1+0x98] ;  /* 0x00009800010e7983 */ /* 0x000ea80000100a00 */
[----:B------:R-:W-:Y:S04]  /*cd800*/  STL.64 [R1+0x1940], R16 ;  /* 0x0019401001007387 */ /* 0x000fe80000100a00 */
[----:B------:R0:W-:Y:S04]  /*cd810*/  STL.64 [R1+0x1948], R18 ;  /* 0x0019481201007387 */ /* 0x0001e80000100a00 */
[----:B0-----:R-:W4:Y:S04]  /*cd820*/  LDL.LU.64 R18, [R1+0x4f18] ;  /* 0x004f180001127983 */ /* 0x001f280000300a00 */
[----:B------:R-:W2:Y:S04]  /*cd830*/  LDL.LU.64 R26, [R1+0x4f10] ;  /* 0x004f1000011a7983 */ /* 0x000ea80000300a00 */
[----:B------:R-:W2:Y:S04]  /*cd840*/  LDL.LU.64 R24, [R1+0x4f08] ;  /* 0x004f080001187983 */ /* 0x000ea80000300a00 */
[----:B------:R-:W-:Y:S01]  /*cd850*/  STL [R1+0x4e4c], R2 ;  /* 0x004e4c0201007387 */ /* 0x000fe20000100800 */
[----:B--2---:R-:W-:-:S15]  /*cd860*/  HMMA.16816.F32.BF16 R24, R8, R14, R24 ;  /* 0x0000000e0818723c */ /* 0x004fde0000041818 */
[----:B------:R-:W-:-:S04]  /*cd870*/  NOP ;  /* 0x0000000000007918 */ /* 0x000fc80000000000 */
[----:B------:R-:W-:Y:S04]  /*cd880*/  STL.64 [R1+0x1840], R24 ;  /* 0x0018401801007387 */ /* 0x000fe80000100a00 */
[----:B------:R0:W-:Y:S04]  /*cd890*/  STL.64 [R1+0x1848], R26 ;  /* 0x0018481a01007387 */ /* 0x0001e80000100a00 */
[----:B0-----:R-:W2:Y:S01]  /*cd8a0*/  LDL.LU.64 R26, [R1+0x4f00] ;  /* 0x004f0000011a7983 */ /* 0x001ea20000300a00 */
[----:B----4-:R-:W-:Y:S01]  /*cd8b0*/  HMMA.16816.F32.BF16 R4, R8, R18, R4 ;  /* 0x000000120804723c */ /* 0x010fe20000041804 */
[----:B------:R-:W-:-:S02]  /*cd8c0*/  IMAD.MOV.U32 R24, RZ, RZ, R18 ;  /* 0x000000ffff187224 */ /* 0x000fc400078e0012 */
[----:B------:R-:W3:Y:S01]  /*cd8d0*/  LDL.LU R25, [R1+0x4ef8] ;  /* 0x004ef80001197983 */ /* 0x000ee20000300800 */
[----:B------:R-:W-:Y:S02]  /*cd8e0*/  IMAD.MOV.U32 R22, RZ, RZ, R14 ;  /* 0x000000ffff167224 */ /* 0x000fe400078e000e */
[----:B------:R-:W-:Y:S02]  /*cd8f0*/  IMAD.MOV.U32 R23, RZ, RZ, R19 ;  /* 0x000000ffff177224 */ /* 0x000fe400078e0013 */
[----:B------:R-:W-:-:S11]  /*cd900*/  IMAD.MOV.U32 R21, RZ, RZ, R15 ;  /* 0x000000ffff157224 */ /* 0x000fd600078e000f */
[----:B------:R-:W-:Y:S04]  /*cd910*/  STL.64 [R1+0x16f0], R4 ;  /* 0x0016f00401007387 */ /* 0x000fe80000100a00 */
[----:B------:R-:W-:Y:S04]  /*cd920*/  STL.64 [R1+0x16f8], R6 ;  /* 0x0016f80601007387 */ /* 0x000fe80000100a00 */
[----:B--2---:R-:W-:Y:S04]  /*cd930*/  STL.64 [R1+0x4ef0], R26 ;  /* 0x004ef01a01007387 */ /* 0x004fe80000100a00 */
[----:B------:R-:W-:Y:S04]  /*cd940*/  STL [R1+0x4ee8], R24 ;  /* 0x004ee81801007387 */ /* 0x000fe80000100800 */
[----:B------:R-:W-:Y:S04]  /*cd950*/  STL.64 [R1+0x4e40], R22 ;  /* 0x004e401601007387 */ /* 0x000fe80000100a00 */
        /* <DEDUP_REMOVED lines=21> */
[----:B------:R-:W2:Y:S01]  /*cdab0*/  LDL.LU R24, [R1+0x680] ;  /* 0x0006800001187983 */ /* 0x000ea20000300800 */
[----:B0-----:R-:W-:-:S02]  /*cdac0*/  IMAD.MOV.U32 R14, RZ, RZ, R29 ;  /* 0x000000ffff0e7224 */ /* 0x001fc400078e001d */
[----:B---3--:R-:W-:Y:S02]  /*cdad0*/  IMAD.MOV.U32 R15, RZ, RZ, R25 ;  /* 0x000000ffff0f7224 */ /* 0x008fe400078e0019 */
[----:B------:R-:W2:Y:S04]  /*cdae0*/  LDL.LU R25, [R1+0x684] ;  /* 0x0006840001197983 */ /* 0x000ea80000300800 */
[----:B------:R-:W2:Y:S04]  /*cdaf0*/  LDL.LU R26, [R1+0x688] ;  /* 0x00068800011a7983 */ /* 0x000ea80000300800 */
[----:B------:R-:W2:Y:S04]  /*cdb00*/  LDL.LU R27, [R1+0x68c] ;  /* 0x00068c00011b7983 */ /* 0x000ea80000300800 */
[----:B------:R-:W2:Y:S04]  /*cdb10*/  LDL.64 R6, [R1+0x78] ;  /* 0x0000780001067983 */ /* 0x000ea80000100a00 */
[----:B------:R0:W-:Y:S04]  /*cdb20*/  STL.64 [R1+0x4ec8], R14 ;  /* 0x004ec80e01007387 */ /* 0x0001e80000100a00 */
[----:B0-----:R-:W3:Y:S04]  /*cdb30*/  LDL.64 R14, [R1+0x58] ;  /* 0x00005800010e7983 */ /* 0x001ee80000100a00 */
[----:B---3--:R0:W-:Y:S04]  /*cdb40*/  STL.64 [R1+0x4ee0], R14 ;  /* 0x004ee00e01007387 */ /* 0x0081e80000100a00 */
[----:B0-----:R-:W3:Y:S04]  /*cdb50*/  LDL.64 R14, [R1+0x68] ;  /* 0x00006800010e7983 */ /* 0x001ee80000100a00 */
[----:B------:R0:W-:Y:S04]  /*cdb60*/  STL.64 [R1+0x4e98], R18 ;  /* 0x004e981201007387 */ /* 0x0001e80000100a00 */
[----:B------:R-:W-:Y:S04]  /*cdb70*/  STL.64 [R1+0x4e90], R16 ;  /* 0x004e901001007387 */ /* 0x000fe80000100a00 */
        /* <DEDUP_REMOVED lines=15> */
[----:B------:R-:W-:Y:S04]  /*cdc70*/  STL.64 [R1+0x4e60], R20 ;  /* 0x004e601401007387 */ /* 0x000fe80000100a00 */
[----:B0-----:R-:W4:Y:S01]  /*cdc80*/  LDL.64 R22, [R1+0x8] ;  /* 0x0000080001167983 */ /* 0x001f220000100a00 */
[----:B------:R-:W-:Y:S03]  /*cdc90*/  HMMA.16816.F32.BF16 R24, R8, R6, R24 ;  /* 0x000000060818723c */ /* 0x000fe60000041818 */
[----:B----4-:R0:W-:Y:S04]  /*cdca0*/  STL.64 [R1+0x4e80], R22 ;  /* 0x004e801601007387 */ /* 0x0101e80000100a00 */
[----:B0-----:R-:W4:Y:S01]  /*cdcb0*/  LDL.64 R22, [R1+0x18] ;  /* 0x0000180001167983 */ /* 0x001f220000100a00 */
[----:B------:R-:W-:-:S03]  /*cdcc0*/  IMAD.MOV.U32 R29, RZ, RZ, R6 ;  /* 0x000000ffff1d7224 */ /* 0x000fc600078e0006 */
[----:B----4-:R0:W-:Y:S04]  /*cdcd0*/  STL.64 [R1+0x4ea0], R22 ;  /* 0x004ea01601007387 */ /* 0x0101e80000100a00 */
[----:B------:R-:W4:Y:S04]  /*cdce0*/  LDL.LU R20, [R1+0xdb0] ;  /* 0x000db00001147983 */ /* 0x000f280000300800 */
[----:B------:R-:W4:Y:S04]  /*cdcf0*/  LDL.LU R21, [R1+0xdb4] ;  /* 0x000db40001157983 */ /* 0x000f280000300800 */
[----:B0-----:R-:W4:Y:S04]  /*cdd00*/  LDL.LU R22, [R1+0xdb8] ;  /* 0x000db80001167983 */ /* 0x001f280000300800 */
[----:B------:R-:W4:Y:S04]  /*cdd10*/  LDL.LU R23, [R1+0xdbc] ;  /* 0x000dbc0001177983 */ /* 0x000f280000300800 */
[----:B------:R-:W-:Y:S04]  /*cdd20*/  STL.64 [R1+0x15f0], R24 ;  /* 0x0015f01801007387 */ /* 0x000fe80000100a00 */
[----:B------:R0:W-:Y:S04]  /*cdd30*/  STL.64 [R1+0x15f8], R26 ;  /* 0x0015f81a01007387 */ /* 0x0001e80000100a00 */
[----:B0-----:R-:W2:Y:S04]  /*cdd40*/  LDL.LU.64 R26, [R1+0x4ef0] ;  /* 0x004ef000011a7983 */ /* 0x001ea80000300a00 */
[----:B------:R-:W3:Y:S01]  /*cdd50*/  LDL.LU R24, [R1+0x4ee8] ;  /* 0x004ee80001187983 */ /* 0x000ee20000300800 */
[----:B------:R-:W-:-:S03]  /*cdd60*/  IMAD.MOV.U32 R25, RZ, RZ, R7 ;  /* 0x000000ffff197224 */ /* 0x000fc600078e0007 */
[----:B------:R-:W0:Y:S04]  /*cdd70*/  LDSM.16.MT88.4 R4, [R28+UR5+0x1c200] ;  /* 0x01c200051c04783b */ /* 0x000e280008004200 */
[----:B--2---:R-:W-:Y:S04]  /*cdd80*/  STL.64 [R1+0x4e78], R26 ;  /* 0x004e781a01007387 */ /* 0x004fe80000100a00 */
[----:B---3--:R1:W-:Y:S04]  /*cdd90*/  STL.64 [R1+0x4e70], R24 ;  /* 0x004e701801007387 */ /* 0x0083e80000100a00 */
        /* <DEDUP_REMOVED lines=36> */
[----:B------:R0:W-:Y:S02]  /*cdfe0*/  STL.64 [R1+0x1218], R14 ;  /* 0x0012180e01007387 */ /* 0x0001e40000100a00 */
        /* <DEDUP_REMOVED lines=27> */
[----:B------:R-:W4:Y:S04]  /*ce1a0*/  LDL.LU.64 R24, [R1+0x4e70] ;  /* 0x004e700001187983 */ /* 0x000f280000300a00 */
[----:B------:R-:W2:Y:S04]  /*ce1b0*/  LDL.LU.64 R22, [R1+0x4e68] ;  /* 0x004e680001167983 */ /* 0x000ea80000300a00 */
[----:B------:R-:W2:Y:S02]  /*ce1c0*/  LDL.LU.64 R20, [R1+0x4e60] ;  /* 0x004e600001147983 */ /* 0x000ea40000300a00 */
[----:B--2---:R-:W-:-:S15]  /*ce1d0*/  HMMA.16816.F32.BF16 R20, R8, R26, R20 ;  /* 0x0000001a0814723c */ /* 0x004fde0000041814 */
[----:B------:R-:W-:-:S04]  /*ce1e0*/  NOP ;  /* 0x0000000000007918 */ /* 0x000fc80000000000 */
[----:B------:R-:W-:Y:S04]  /*ce1f0*/  STL.64 [R1+0xb60], R20 ;  /* 0x000b601401007387 */ /* 0x000fe80000100a00 */
[----:B------:R0:W-:Y:S04]  /*ce200*/  STL.64 [R1+0xb68], R22 ;  /* 0x000b681601007387 */ /* 0x0001e80000100a00 */
[----:B0-----:R-:W3:Y:S04]  /*ce210*/  LDL.LU.64 R22, [R1+0x4e58] ;  /* 0x004e580001167983 */ /* 0x001ee80000300a00 */
[----:B------:R-:W3:Y:S04]  /*ce220*/  LDL.LU.64 R20, [R1+0x4e50] ;  /* 0x004e500001147983 */ /* 0x000ee80000300a00 */
        /* <DEDUP_REMOVED lines=13> */
[----:B------:R-:W2:Y:S04]  /*ce300*/  LDL.LU.64 R20, [R1+0x4e38] ;  /* 0x004e380001147983 */ /* 0x000ea80000300a00 */
[----:B------:R-:W-:Y:S04]  /*ce310*/  STL.64 [R1+0x4d28], R26 ;  /* 0x004d281a01007387 */ /* 0x000fe80000100a00 */
[----:B------:R0:W-:Y:S04]  /*ce320*/  STL.64 [R1+0x4d08], R18 ;  /* 0x004d081201007387 */ /* 0x0001e80000100a00 */
[----:B------:R-:W2:Y:S04]  /*ce330*/  LDL.LU R16, [R1+0x530] ;  /* 0x0005300001107983 */ /* 0x000ea80000300800 */
[----:B------:R-:W2:Y:S04]  /*ce340*/  LDL.LU R17, [R1+0x534] ;  /* 0x0005340001117983 */ /* 0x000ea80000300800 */
[----:B0-----:R-:W2:Y:S04]  /*ce350*/  LDL.LU R18, [R1+0x538] ;  /* 0x0005380001127983 */ /* 0x001ea80000300800 */
        /* <DEDUP_REMOVED lines=16> */
[----:B------:R0:W-:Y:S04]  /*ce460*/  STL.64 [R1+0x4d58], R26 ;  /* 0x004d581a01007387 */ /* 0x0001e80000100a00 */
[----:B0-----:R-:W2:Y:S04]  /*ce470*/  LDL.64 R26, [R1+0x48] ;  /* 0x00004800011a7983 */ /* 0x001ea80000100a00 */
        /* <DEDUP_REMOVED lines=18> */
[----:B----4-:R-:W-:Y:S02]  /*ce5a0*/  IMAD.MOV.U32 R6, RZ, RZ, R24 ;  /* 0x000000ffff067224 */ /* 0x010fe400078e0018 */
[----:B---3--:R-:W-:Y:S01]  /*ce5b0*/  IMAD.MOV.U32 R7, RZ, RZ, R23 ;  /* 0x000000ffff077224 */ /* 0x008fe200078e0017 */
        /* <DEDUP_REMOVED lines=10> */
[----:B------:R1:W-:Y:S04]  /*ce660*/  STL.64 [R1+0x4dc0], R6 ;  /* 0x004dc00601007387 */ /* 0x0003e80000100a00 */
[----:B------:R-:W4:Y:S04]  /*ce670*/  LDL.LU R24, [R1+0x5b0] ;  /* 0x0005b00001187983 */ /* 0x000f280000300800 */
[----:B------:R-:W4:Y:S04]  /*ce680*/  LDL.LU R25, [R1+0x5b4] ;  /* 0x0005b40001197983 */ /* 0x000f280000300800 */
[----:B0-----:R-:W2:Y:S04]  /*ce690*/  LDL.LU R26, [R1+0x5b8] ;  /* 0x0005b800011a7983 */ /* 0x001ea80000300800 */
[----:B------:R-:W2:Y:S01]  /*ce6a0*/  LDL.LU R27, [R1+0x5bc] ;  /* 0x0005bc00011b7983 */ /* 0x000ea20000300800 */
[----:B-1----:R-:W-:-:S02]  /*ce6b0*/  IMAD.MOV.U32 R6, RZ, RZ, R22 ;  /* 0x000000ffff067224 */ /* 0x002fc400078e0016 */
[----:B------:R-:W-:Y:S01]  /*ce6c0*/  IMAD.MOV.U32 R7, RZ, RZ, R21 ;  /* 0x000000ffff077224 */ /* 0x000fe200078e0015 */
[----:B--2---:R-:W-:Y:S04]  /*ce6d0*/  STL.64 [R1+0x4dd0], R26 ;  /* 0x004dd01a01007387 */ /* 0x004fe80000100a00 */
[----:B----4-:R-:W-:Y:S04]  /*ce6e0*/  STL.64 [R1+0x4dc8], R24 ;  /* 0x004dc81801007387 */ /* 0x010fe80000100a00 */
[----:B------:R0:W-:Y:S04]  /*ce6f0*/  STL.64 [R1+0x4dd8], R6 ;  /* 0x004dd80601007387 */ /* 0x0001e80000100a00 */
[----:B------:R-:W2:Y:S04]  /*ce700*/  LDL.LU R4, [R1+0x5d0] ;  /* 0x0005d00001047983 */ /* 0x000ea80000300800 */
[----:B------:R-:W2:Y:S04]  /*ce710*/  LDL.LU R5, [R1+0x5d4] ;  /* 0x0005d40001057983 */ /* 0x000ea80000300800 */
[----:B0-----:R-:W4:Y:S04]  /*ce720*/  LDL.LU R6, [R1+0x5d8] ;  /* 0x0005d80001067983 */ /* 0x001f280000300800 */
[----:B------:R-:W4:Y:S04]  /*ce730*/  LDL.LU R7, [R1+0x5dc] ;  /* 0x0005dc0001077983 */ /* 0x000f280000300800 */
[----:B----4-:R0:W-:Y:S04]  /*ce740*/  STL.64 [R1+0x4de8], R6 ;  /* 0x004de80601007387 */ /* 0x0101e80000100a00 */
[----:B--2---:R-:W-:Y:S01]  /*ce750*/  STL.64 [R1+0x4de0], R4 ;  /* 0x004de00401007387 */ /* 0x004fe20000100a00 */
[----:B0-----:R-:W-:-:S02]  /*ce760*/  IMAD.MOV.U32 R6, RZ, RZ, R20 ;  /* 0x000000ffff067224 */ /* 0x001fc400078e0014 */
[----:B------:R-:W-:-:S05]  /*ce770*/  IMAD.MOV.U32 R7, RZ, RZ, R13 ;  /* 0x000000ffff077224 */ /* 0x000fca00078e000d */
[----:B------:R-:W-:Y:S04]  /*ce780*/  STL.64 [R1+0x4e00], R6 ;  /* 0x004e000601007387 */ /* 0x000fe80000100a00 */
[----:B------:R-:W2:Y:S04]  /*ce790*/  LDL.LU R24, [R1+0x5c0] ;  /* 0x0005c00001187983 */ /* 0x000ea80000300800 */
[----:B------:R-:W2:Y:S04]  /*ce7a0*/  LDL.LU R25, [R1+0x5c4] ;  /* 0x0005c40001197983 */ /* 0x000ea80000300800 */
[----:B------:R-:W4:Y:S04]  /*ce7b0*/  LDL.LU R26, [R1+0x5c8] ;  /* 0x0005c800011a7983 */ /* 0x000f280000300800 */
[----:B------:R-:W4:Y:S04]  /*ce7c0*/  LDL.LU R27, [R1+0x5cc] ;  /* 0x0005cc00011b7983 */ /* 0x000f280000300800 */
[----:B------:R-:W2:Y:S04]  /*ce7d0*/  LDL.LU R20, [R1+0x670] ;  /* 0x0006700001147983 */ /* 0x000ea80000300800 */
        /* <DEDUP_REMOVED lines=34> */
[----:B------:R-:W2:Y:S04]  /*cea00*/  LDL.LU.64 R22, [R1+0x4e20] ;  /* 0x004e200001167983 */ /* 0x000ea80000300a00 */
[----:B------:R-:W2:Y:S01]  /*cea10*/  LDL.LU.64 R20, [R1+0x4e18] ;  /* 0x004e180001147983 */ /* 0x000ea20000300a00 */
[----:B------:R-:W-:-:S02]  /*cea20*/  IMAD.MOV.U32 R6, RZ, RZ, R12 ;  /* 0x000000ffff067224 */ /* 0x000fc400078e000c */
[----:B------:R-:W-:Y:S01]  /*cea30*/  IMAD.MOV.U32 R7, RZ, RZ, R3 ;  /* 0x000000ffff077224 */ /* 0x000fe200078e0003 */
        /* <DEDUP_REMOVED lines=38> */
[----:B------:R-:W3:-:S15]  /*ceca0*/  LDL.LU.64 R26, [R1+0x4db8] ;  /* 0x004db800011a7983 */ /* 0x000ede0000300a00 */
[----:B------:R-:W-:Y:S02]  /*cecb0*/  NOP ;  /* 0x0000000000007918 */ /* 0x000fe40000000000 */
        /* <DEDUP_REMOVED lines=56> */
[----:B0-----:R-:W4:Y:S02]  /*cf040*/  LDL.LU.64 R26, [R1+0x4d00] ;  /* 0x004d0000011a7983 */ /* 0x001f240000300a00 */
[----:B----4-:R-:W-:Y:S02]  /*cf050*/  HMMA.16816.F32.BF16 R8, R20, R26, R8 ;  /* 0x0000001a1408723c */ /* 0x010fe40000041808 */
[----:B------:R0:W-:Y:S04]  /*cf060*/  STL.64 [R1+0x4c48], R26 ;  /* 0x004c481a01007387 */ /* 0x0001e80000100a00 */
[----:B0-----:R-:W4:-:S13]  /*cf070*/  LDL.64 R26, [R1+0x88] ;  /* 0x00008800011a7983 */ /* 0x001f1a0000100a00 */
[----:B------:R-:W-:Y:S04]  /*cf080*/  STL.64 [R1+0xa30], R8 ;  /* 0x000a300801007387 */ /* 0x000fe80000100a00 */
[----:B------:R-:W-:Y:S04]  /*cf090*/  STL.64 [R1+0xa38], R10 ;  /* 0x000a380a01007387 */ /* 0x000fe80000100a00 */
[----:B------:R-:W0:Y:S01]  /*cf0a0*/  LDSM.16.MT88.4 R8, [R28+UR5+0x1c280] ;  /* 0x01c280051c08783b */ /* 0x000e220008004200 */
[C---:B---3--:R-:W-:Y:S03]  /*cf0b0*/  HMMA.16816.F32.BF16 R12, R20.reuse, R18, R12 ;  /* 0x00000012140c723c */ /* 0x048fe6000004180c */
[----:B----4-:R1:W-:Y:S04]  /*cf0c0*/  STL.64 [R1+0x4cd8], R26 ;  /* 0x004cd81a01007387 */ /* 0x0103e80000100a00 */
[----:B-1----:R-:W3:Y:S04]  /*cf0d0*/  LDL.64 R26, [R1+0xb8] ;  /* 0x0000b800011a7983 */ /* 0x002ee80000100a00 */
[----:B---3--:R1:W-:Y:S04]  /*cf0e0*/  STL.64 [R1+0x4ce0], R26 ;  /* 0x004ce01a01007387 */ /* 0x0083e80000100a00 */
[----:B-1----:R-:W3:Y:S04]  /*cf0f0*/  LDL.64 R26, [R1+0xc8] ;  /* 0x0000c800011a7983 */ /* 0x002ee80000100a00 */
[----:B0-----:R-:W-:Y:S04]  /*cf100*/  STL.64 [R1+0x4c10], R10 ;  /* 0x004c100a01007387 */ /* 0x001fe80000100a00 */
[----:B------:R0:W-:Y:S04]  /*cf110*/  STL.64 [R1+0x4c08], R8 ;  /* 0x004c080801007387 */ /* 0x0001e80000100a00 */
[----:B0-----:R-:W4:Y:S04]  /*cf120*/  LDL.LU R8, [R1+0x490] ;  /* 0x0004900001087983 */ /* 0x001f280000300800 */
[----:B------:R-:W4:Y:S04]  /*cf130*/  LDL.LU R9, [R1+0x494] ;  /* 0x0004940001097983 */ /* 0x000f280000300800 */
[----:B------:R-:W4:Y:S04]  /*cf140*/  LDL.LU R10, [R1+0x498] ;  /* 0x00049800010a7983 */ /* 0x000f280000300800 */
[----:B------:R-:W4:Y:S04]  /*cf150*/  LDL.LU R11, [R1+0x49c] ;  /* 0x00049c00010b7983 */ /* 0x000f280000300800 */
[----:B------:R-:W-:Y:S04]  /*cf160*/  STL.64 [R1+0xa20], R12 ;  /* 0x000a200c01007387 */ /* 0x000fe80000100a00 */
[----:B------:R0:W-:Y:S04]  /*cf170*/  STL.64 [R1+0xa28], R14 ;  /* 0x000a280e01007387 */ /* 0x0001e80000100a00 */
[----:B0-----:R-:W2:Y:S04]  /*cf180*/  LDL.LU.64 R14, [R1+0x4cf8] ;  /* 0x004cf800010e7983 */ /* 0x001ea80000300a00 */
[----:B------:R0:W-:Y:S04]  /*cf190*/  STL.64 [R1+0x4c50], R18 ;  /* 0x004c501201007387 */ /* 0x0001e80000100a00 */
[----:B------:R-:W3:Y:S04]  /*cf1a0*/  LDL.LU R16, [R1+0x450] ;  /* 0x0004500001107983 */ /* 0x000ee80000300800 */
[----:B------:R-:W4:Y:S04]  /*cf1b0*/  LDL.LU R17, [R1+0x454] ;  /* 0x0004540001117983 */ /* 0x000f280000300800 */
[----:B0-----:R-:W4:Y:S04]  /*cf1c0*/  LDL.LU R18, [R1+0x458] ;  /* 0x0004580001127983 */ /* 0x001f280000300800 */
[----:B------:R-:W4:Y:S01]  /*cf1d0*/  LDL.LU R19, [R1+0x45c] ;  /* 0x00045c0001137983 */ /* 0x000f220000300800 */
[----:B--2---:R-:W-:Y:S03]  /*cf1e0*/  HMMA.16816.F32.BF16 R20, R20, R14, R4 ;  /* 0x0000000e1414723c */ /* 0x004fe60000041804 */
[----:B------:R-:W4:Y:S04]  /*cf1f0*/  LDL.LU.64 R6, [R1+0x4cf0] ;  /* 0x004cf00001067983 */ /* 0x000f280000300a00 */
[----:B------:R-:W4:Y:S01]  /*cf200*/  LDL.LU.64 R4, [R1+0x4ce8] ;  /* 0x004ce80001047983 */ /* 0x000f220000300a00 */
[----:B---3--:R-:W-:-:S11]  /*cf210*/  IMAD.MOV.U32 R3, RZ, RZ, R27 ;  /* 0x000000ffff037224 */ /* 0x008fd600078e001b */
[----:B------:R-:W-:Y:S04]  /*cf220*/  STL.64 [R1+0x3d0], R20 ;  /* 0x0003d01401007387 */ /* 0x000fe80000100a00 */
[----:B------:R0:W-:Y:S04]  /*cf230*/  STL.64 [R1+0x3d8], R22 ;  /* 0x0003d81601007387 */ /* 0x0001e80000100a00 */
[----:B0-----:R-:W2:Y:S04]  /*cf240*/  LDL.64 R22, [R1+0x98] ;  /* 0x0000980001167983 */ /* 0x001ea80000100a00 */
[----:B------:R0:W-:Y:S04]  /*cf250*/  STL [R1+0x4c1c], R14 ;  /* 0x004c1c0e01007387 */ /* 0x0001e80000100800 */
[----:B------:R1:W-:Y:S04]  /*cf260*/  STL [R1+0x4c18], R15 ;  /* 0x004c180f01007387 */ /* 0x0003e80000100800 */
[----:B------:R-:W3:Y:S04]  /*cf270*/  LDL.LU R12, [R1+0x470] ;  /* 0x00047000010c7983 */ /* 0x000ee80000300800 */
[----:B------:R-:W3:Y:S04]  /*cf280*/  LDL.LU R13, [R1+0x474] ;  /* 0x00047400010d7983 */ /* 0x000ee80000300800 */
[----:B0-----:R-:W3:Y:S04]  /*cf290*/  LDL.LU R14, [R1+0x478] ;  /* 0x00047800010e7983 */ /* 0x001ee80000300800 */
[----:B-1----:R-:W3:Y:S01]  /*cf2a0*/  LDL.LU R15, [R1+0x47c] ;  /* 0x00047c00010f7983 */ /* 0x002ee20000300800 */
[----:B----4-:R-:W-:-:S15]  /*cf2b0*/  HMMA.16816.F32.BF16 R8, R4, R26, R8 ;  /* 0x0000001a0408723c */ /* 0x010fde0000041808 */
[----:B------:R-:W-:-:S04]  /*cf2c0*/  NOP ;  /* 0x0000000000007918 */ /* 0x000fc80000000000 */
[----:B------:R0:W-:Y:S04]  /*cf2d0*/  STL.64 [R1+0x1b00], R8 ;  /* 0x001b000801007387 */ /* 0x0001e80000100a00 */
[----:B------:R-:W-:Y:S01]  /*cf2e0*/  STL.64 [R1+0x1b08], R10 ;  /* 0x001b080a01007387 */ /* 0x000fe20000100a00 */
[----:B0-----:R-:W-:-:S03]  /*cf2f0*/  IMAD.MOV.U32 R8, RZ, RZ, R26 ;  /* 0x000000ffff087224 */ /* 0x001fc600078e001a */
[----:B------:R-:W4:Y:S04]  /*cf300*/  LDL.LU.64 R26, [R1+0x4ce0] ;  /* 0x004ce000011a7983 */ /* 0x000f280000300a00 */
[----:B------:R-:W-:Y:S04]  /*cf310*/  STL [R1+0x4c24], R3 ;  /* 0x004c240301007387 */ /* 0x000fe80000100800 */
[----:B------:R0:W-:Y:S04]  /*cf320*/  STL [R1+0x4c20], R8 ;  /* 0x004c200801007387 */ /* 0x0001e80000100800 */
[----:B0-----:R-:W4:Y:S04]  /*cf330*/  LDL.LU R8, [R1+0x480] ;  /* 0x0004800001087983 */ /* 0x001f280000300800 */
[----:B------:R-:W4:Y:S04]  /*cf340*/  LDL.LU R9, [R1+0x484] ;  /* 0x0004840001097983 */ /* 0x000f280000300800 */
[----:B------:R-:W4:Y:S04]  /*cf350*/  LDL.LU R10, [R1+0x488] ;  /* 0x00048800010a7983 */ /* 0x000f280000300800 */
[----:B------:R-:W4:Y:S02]  /*cf360*/  LDL.LU R11, [R1+0x48c] ;  /* 0x00048c00010b7983 */ /* 0x000f240000300800 */
[----:B----4-:R-:W-:-:S15]  /*cf370*/  HMMA.16816.F32.BF16 R8, R4, R26, R8 ;  /* 0x0000001a0408723c */ /* 0x010fde0000041808 */
[----:B------:R-:W-:-:S04]  /*cf380*/  NOP ;  /* 0x0000000000007918 */ /* 0x000fc80000000000 */
[----:B------:R0:W-:Y:S04]  /*cf390*/  STL.64 [R1+0x1a00], R8 ;  /* 0x001a000801007387 */ /* 0x0001e80000100a00 */
[----:B------:R1:W-:Y:S01]  /*cf3a0*/  STL.64 [R1+0x1a08], R10 ;  /* 0x001a080a01007387 */ /* 0x0003e20000100a00 */
[----:B0-----:R-:W-:Y:S02]  /*cf3b0*/  IMAD.MOV.U32 R9, RZ, RZ, R27 ;  /* 0x000000ffff097224 */ /* 0x001fe400078e001b */
[----:B-1----:R-:W-:Y:S02]  /*cf3c0*/  IMAD.MOV.U32 R10, RZ, RZ, R26 ;  /* 0x000000ffff0a7224 */ /* 0x002fe400078e001a */
[----:B------:R-:W4:Y:S04]  /*cf3d0*/  LDL.LU.64 R26, [R1+0x4cd8] ;  /* 0x004cd800011a7983 */ /* 0x000f280000300a00 */
[----:B------:R-:W-:Y:S04]  /*cf3e0*/  STL [R1+0x4c2c], R9 ;  /* 0x004c2c0901007387 */ /* 0x000fe80000100800 */
[----:B------:R0:W-:Y:S04]  /*cf3f0*/  STL [R1+0x4c28], R10 ;  /* 0x004c280a01007387 */ /* 0x0001e80000100800 */
[----:B0-----:R-:W3:Y:S02]  /*cf400*/  LDL.64 R10, [R1+0xa8] ;  /* 0x0000a800010a7983 */ /* 0x001ee40000100a00 */
[----:B---3--:R-:W-:-:S15]  /*cf410*/  HMMA.16816.F32.BF16 R12, R4, R10, R12 ;  /* 0x0000000a040c723c */ /* 0x008fde000004180c */
[----:B------:R-:W-:-:S04]  /*cf420*/  NOP ;  /* 0x0000000000007918 */ /* 0x000fc80000000000 */
[----:B------:R0:W-:Y:S04]  /*cf430*/  STL.64 [R1+0x1900], R12 ;  /* 0x0019000c01007387 */ /* 0x0001e80000100a00 */
[----:B------:R-:W-:Y:S04]  /*cf440*/  STL.64 [R1+0x1908], R14 ;  /* 0x0019080e01007387 */ /* 0x000fe80000100a00 */
[----:B------:R1:W-:Y:S04]  /*cf450*/  STL [R1+0x4c34], R11 ;  /* 0x004c340b01007387 */ /* 0x0003e80000100800 */
[----:B------:R-:W3:Y:S04]  /*cf460*/  LDL.LU R8, [R1+0x460] ;  /* 0x0004600001087983 */ /* 0x000ee80000300800 */
[----:B------:R-:W3:Y:S01]  /*cf470*/  LDL.LU R9, [R1+0x464] ;  /* 0x0004640001097983 */ /* 0x000ee20000300800 */
[----:B0-----:R-:W-:-:S03]  /*cf480*/  IMAD.MOV.U32 R12, RZ, RZ, R10 ;  /* 0x000000ffff0c7224 */ /* 0x001fc600078e000a */
[----:B------:R-:W3:Y:S04]  /*cf490*/  LDL.LU R10, [R1+0x468] ;  /* 0x00046800010a7983 */ /* 0x000ee80000300800 */
[----:B-1----:R-:W3:Y:S04]  /*cf4a0*/  LDL.LU R11, [R1+0x46c] ;  /* 0x00046c00010b7983 */ /* 0x002ee80000300800 */
[----:B------:R-:W-:Y:S01]  /*cf4b0*/  STL [R1+0x4c30], R12 ;  /* 0x004c300c01007387 */ /* 0x000fe20000100800 */
[----:B----4-:R-:W-:Y:S02]  /*cf4c0*/  IMAD.MOV.U32 R14, RZ, RZ, R26 ;  /* 0x000000ffff0e7224 */ /* 0x010fe400078e001a */
[----:B------:R-:W-:-:S02]  /*cf4d0*/  IMAD.MOV.U32 R15, RZ, RZ, R27 ;  /* 0x000000ffff0f7224 */ /* 0x000fc400078e001b */
[----:B--2---:R-:W-:Y:S01]  /*cf4e0*/  IMAD.MOV.U32 R13, RZ, RZ, R23 ;  /* 0x000000ffff0d7224 */ /* 0x004fe200078e0017 */
[----:B---3--:R-:W-:-:S15]  /*cf4f0*/  HMMA.16816.F32.BF16 R8, R4, R22, R8 ;  /* 0x000000160408723c */ /* 0x008fde0000041808 */
[----:B------:R-:W-:-:S04]  /*cf500*/  NOP ;  /* 0x0000000000007918 */ /* 0x000fc80000000000 */
[----:B------:R-:W-:Y:S04]  /*cf510*/  STL.64 [R1+0x1800], R8 ;  /* 0x0018000801007387 */ /* 0x000fe80000100a00 */
[----:B------:R0:W-:Y:S02]  /*cf520*/  STL.64 [R1+0x1808], R10 ;  /* 0x0018080a01007387 */ /* 0x0001e40000100a00 */
[----:B0-----:R-:W-:-:S15]  /*cf530*/  HMMA.16816.F32.BF16 R8, R4, R26, R16 ;  /* 0x0000001a0408723c */ /* 0x001fde0000041810 */
[----:B------:R-:W-:-:S04]  /*cf540*/  NOP ;  /* 0x0000000000007918 */ /* 0x000fc80000000000 */
[----:B------:R-:W-:Y:S04]  /*cf550*/  STL.64 [R1+0x16b0], R8 ;  /* 0x0016b00801007387 */ /* 0x000fe80000100a00 */
[----:B------:R-:W-:Y:S04]  /*cf560*/  STL.64 [R1+0x16b8], R10 ;  /* 0x0016b80a01007387 */ /* 0x000fe80000100a00 */
[----:B------:R0:W-:Y:S04]  /*cf570*/  STL.64 [R1+0x4c78], R14 ;  /* 0x004c780e01007387 */ /* 0x0001e80000100a00 */
[----:B------:R-:W-:Y:S04]  /*cf580*/  STL [R1+0x4c70], R13 ;  /* 0x004c700d01007387 */ /* 0x000fe80000100800 */
[----:B------:R-:W2:Y:S04]  /*cf590*/  LDL.LU R16, [R1+0xbe0] ;  /* 0x000be00001107983 */ /* 0x000ea80000300800 */
[----:B------:R-:W2:Y:S04]  /*cf5a0*/  LDL.LU R17, [R1+0xbe4] ;  /* 0x000be40001117983 */ /* 0x000ea80000300800 */
[----:B------:R-:W3:Y:S04]  /*cf5b0*/  LDL.LU R18, [R1+0xbe8] ;  /* 0x000be80001127983 */ /* 0x000ee80000300800 */
[----:B------:R-:W3:Y:S04]  /*cf5c0*/  LDL.LU R19, [R1+0xbec] ;  /* 0x000bec0001137983 */ /* 0x000ee80000300800 */
[----:B0-----:R-:W4:Y:S04]  /*cf5d0*/  LDL.64 R14, [R1+0x28] ;  /* 0x00002800010e7983 */ /* 0x001f280000100a00 */
[----:B----4-:R0:W-:Y:S04]  /*cf5e0*/  STL.64 [R1+0x4c88], R14 ;  /* 0x004c880e01007387 */ /* 0x0101e80000100a00 */
[----:B0-----:R-:W4:Y:S01]  /*cf5f0*/  LDL.64 R14, [R1+0x38] ;  /* 0x00003800010e7983 */ /* 0x001f220000100a00 */
[----:B------:R-:W-:-:S03]  /*cf600*/  IMAD.MOV.U32 R29, RZ, RZ, R22 ;  /* 0x000000ffff1d7224 */ /* 0x000fc600078e0016 */
[----:B----4-:R0:W-:Y:S04]  /*cf610*/  STL.64 [R1+0x4ca0], R14 ;  /* 0x004ca00e01007387 */ /* 0x0101e80000100a00 */
[----:B------:R-:W4:Y:S04]  /*cf620*/  LDL.LU R12, [R1+0xc20] ;  /* 0x000c2000010c7983 */ /* 0x000f280000300800 */
[----:B------:R-:W4:Y:S04]  /*cf630*/  LDL.LU R13, [R1+0xc24] ;  /* 0x000c2400010d7983 */ /* 0x000f280000300800 */
[----:B0-----:R-:W2:Y:S04]  /*cf640*/  LDL.LU R14, [R1+0xc28] ;  /* 0x000c2800010e7983 */ /* 0x001ea80000300800 */
[----:B------:R-:W2:Y:S04]  /*cf650*/  LDL.LU R15, [R1+0xc2c] ;  /* 0x000c2c00010f7983 */ /* 0x000ea80000300800 */
[----:B------:R-:W2:Y:S04]  /*cf660*/  LDL.64 R22, [R1+0x68] ;  /* 0x0000680001167983 */ /* 0x000ea80000100a00 */
[----:B------:R-:W3:Y:S04]  /*cf670*/  LDL.64 R10, [R1+0x78] ;  /* 0x00007800010a7983 */ /* 0x000ee80000100a00 */
[----:B--2---:R0:W-:Y:S04]  /*cf680*/  STL.64 [R1+0x4cd0], R22 ;  /* 0x004cd01601007387 */ /* 0x0041e80000100a00 */
[----:B------:R-:W2:Y:S04]  /*cf690*/  LDL.LU R20, [R1+0x440] ;  /* 0x0004400001147983 */ /* 0x000ea80000300800 */
[----:B------:R-:W2:Y:S04]  /*cf6a0*/  LDL.LU R21, [R1+0x444] ;  /* 0x0004440001157983 */ /* 0x000ea80000300800 */
[----:B0-----:R-:W2:Y:S04]  /*cf6b0*/  LDL.LU R22, [R1+0x448] ;  /* 0x0004480001167983 */ /* 0x001ea80000300800 */
[----:B------:R-:W2:Y:S04]  /*cf6c0*/  LDL.LU R23, [R1+0x44c] ;  /* 0x00044c0001177983 */ /* 0x000ea80000300800 */
[----:B------:R0:W-:Y:S04]  /*cf6d0*/  STL.64 [R1+0x4cb0], R14 ;  /* 0x004cb00e01007387 */ /* 0x0001e80000100a00 */
[----:B----4-:R1:W-:Y:S04]  /*cf6e0*/  STL.64 [R1+0x4ca8], R12 ;  /* 0x004ca80c01007387 */ /* 0x0103e80000100a00 */
[----:B0-----:R-:W4:Y:S04]  /*cf6f0*/  LDL.64 R14, [R1+0x58] ;  /* 0x00005800010e7983 */ /* 0x001f280000100a00 */
[----:B----4-:R0:W-:Y:S04]  /*cf700*/  STL.64 [R1+0x4cc8], R14 ;  /* 0x004cc80e01007387 */ /* 0x0101e80000100a00 */
[----:B-1----:R-:W4:Y:S04]  /*cf710*/  LDL.LU R12, [R1+0x430] ;  /* 0x00043000010c7983 */ /* 0x002f280000300800 */
[----:B------:R-:W4:Y:S04]  /*cf720*/  LDL.LU R13, [R1+0x434] ;  /* 0x00043400010d7983 */ /* 0x000f280000300800 */
[----:B0-----:R-:W4:Y:S04]  /*cf730*/  LDL.LU R14, [R1+0x438] ;  /* 0x00043800010e7983 */ /* 0x001f280000300800 */
[----:B------:R-:W4:Y:S04]  /*cf740*/  LDL.LU R15, [R1+0x43c] ;  /* 0x00043c00010f7983 */ /* 0x000f280000300800 */
[----:B---3--:R0:W-:Y:S04]  /*cf750*/  STL.64 [R1+0x4c60], R18 ;  /* 0x004c601201007387 */ /* 0x0081e80000100a00 */
[----:B------:R1:W-:Y:S04]  /*cf760*/  STL.64 [R1+0x4c58], R16 ;  /* 0x004c581001007387 */ /* 0x0003e80000100a00 */
        /* <DEDUP_REMOVED lines=25> */
[----:B------:R-:W-:Y:S04]  /*cf900*/  STL.64 [R1+0x15b0], R20 ;  /* 0x0015b01401007387 */ /* 0x000fe80000100a00 */
[----:B------:R0:W-:Y:S04]  /*cf910*/  STL.64 [R1+0x15b8], R22 ;  /* 0x0015b81601007387 */ /* 0x0001e80000100a00 */
[----:B0-----:R-:W4:Y:S01]  /*cf920*/  LDL.LU.64 R22, [R1+0x4cd0] ;  /* 0x004cd00001167983 */ /* 0x001f220000300a00 */
[----:B------:R-:W-:Y:S01]  /*cf930*/  IMAD.MOV.U32 R3, RZ, RZ, R10 ;  /* 0x000000ffff037224 */ /* 0x000fe200078e000a */
[----:B----4-:R-:W-:-:S15]  /*cf940*/  HMMA.16816.F32.BF16 R12, R4, R22, R12 ;  /* 0x00000016040c723c */ /* 0x010fde000004180c */
[----:B------:R-:W-:-:S04]  /*cf950*/  NOP ;  /* 0x0000000000007918 */ /* 0x000fc80000000000 */
[----:B------:R-:W-:Y:S04]  /*cf960*/  STL.64 [R1+0x14c0], R12 ;  /* 0x0014c00c01007387 */ /* 0x000fe80000100a00 */
[----:B------:R0:W-:Y:S04]  /*cf970*/  STL.64 [R1+0x14c8], R14 ;  /* 0x0014c80e01007387 */ /* 0x0001e80000100a00 */
[----:B0-----:R-:W2:Y:S01]  /*cf980*/  LDL.LU.64 R14, [R1+0x4cc8] ;  /* 0x004cc800010e7983 */ /* 0x001ea20000300a00 */
[----:B------:R-:W-:Y:S02]  /*cf990*/  IMAD.MOV.U32 R9, RZ, RZ, R22 ;  /* 0x000000ffff097224 */ /* 0x000fe400078e0016 */
[----:B------:R-:W-:-:S02]  /*cf9a0*/  IMAD.MOV.U32 R10, RZ, RZ, R23 ;  /* 0x000000ffff0a7224 */ /* 0x000fc400078e0017 */
[----:B------:R-:W0:Y:S04]  /*cf9b0*/  LDSM.16.MT88.4 R20, [R28+UR5+0x1c300] ;  /* 0x01c300051c14783b */ /* 0x000e280008004200 */
[----:B0-----:R-:W-:Y:S04]  /*cf9c0*/  STL.64 [R1+0x4ad0], R22 ;  /* 0x004ad01601007387 */ /* 0x001fe80000100a00 */
[----:B------:R0:W-:Y:S01]  /*cf9d0*/  STL.64 [R1+0x4ac8], R20 ;  /* 0x004ac81401007387 */ /* 0x0001e20000100a00 */
[----:B--2---:R-:W-:Y:S01]  /*cf9e0*/  HMMA.16816.F32.BF16 R16, R4, R14, R16 ;  /* 0x0000000e0410723c */ /* 0x004fe20000041810 */
[----:B0-----:R-:W-:-:S02]  /*cf9f0*/  IMAD.MOV.U32 R21, RZ, RZ, R14 ;  /* 0x000000ffff157224 */ /* 0x001fc400078e000e */
[----:B------:R-:W-:-:S15]  /*cfa00*/  IMAD.MOV.U32 R20, RZ, RZ, R15 ;  /* 0x000000ffff147224 */ /* 0x000fde00078e000f */
[----:B------:R-:W-:Y:S01]  /*cfa10*/  NOP ;  /* 0x0000000000007918 */ /* 0x000fe20000000000 */
[----:B------:R-:W-:Y:S04]  /*cfa20*/  STL.64 [R1+0x13c0], R16 ;  /* 0x0013c01001007387 */ /* 0x000fe80000100a00 */
[----:B------:R0:W-:Y:S04]  /*cfa30*/  STL.64 [R1+0x13c8], R18 ;  /* 0x0013c81201007387 */ /* 0x0001e80000100a00 */
[----:B0-----:R-:W2:Y:S04]  /*cfa40*/  LDL.LU.64 R18, [R1+0x4cc0] ;  /* 0x004cc00001127983 */ /* 0x001ea80000300a00 */
[----:B------:R-:W2:Y:S04]  /*cfa50*/  LDL.LU.64 R16, [R1+0x4cb8] ;  /* 0x004cb80001107983 */ /* 0x000ea80000300a00 */
[----:B------:R-:W4:Y:S04]  /*cfa60*/  LDL.LU.64 R14, [R1+0x4cb0] ;  /* 0x004cb000010e7983 */ /* 0x000f280000300a00 */
[----:B------:R-:W4:Y:S01]  /*cfa70*/  LDL.LU.64 R12, [R1+0x4ca8] ;  /* 0x004ca800010c7983 */ /* 0x000f220000300a00 */
[----:B------:R-:W-:-:S02]  /*cfa80*/  IMAD.MOV.U32 R22, RZ, RZ, R2 ;  /* 0x000000ffff167224 */ /* 0x000fc400078e0002 */
[----:B------:R-:W-:-:S07]  /*cfa90*/  IMAD.MOV.U32 R23, RZ, RZ, R0 ;  /* 0x000000ffff177224 */ /* 0x000fce00078e0000 */
[----:B----4-:R-:W-:-:S15]  /*cfaa0*/  HMMA.16816.F32.BF16 R12, R4, R22, R12 ;  /* 0x00000016040c723c */ /* 0x010fde000004180c */
[----:B------:R-:W-:-:S04]  /*cfab0*/  NOP ;  /* 0x0000000000007918 */ /* 0x000fc80000000000 */
[----:B------:R-:W-:Y:S04]  /*cfac0*/  STL.64 [R1+0x12c0], R12 ;  /* 0x0012c00c01007387 */ /* 0x000fe80000100a00 */
[----:B------:R0:W-:Y:S04]  /*cfad0*/  STL.64 [R1+0x12c8], R14 ;  /* 0x0012c80e01007387 */ /* 0x0001e80000100a00 */
[----:B0-----:R-:W2:Y:S04]  /*cfae0*/  LDL.LU.64 R14, [R1+0x4ca0] ;  /* 0x004ca000010e7983 */ /* 0x001ea80000300a00 */
        /* <DEDUP_REMOVED lines=20> */
[----:B0-----:R-:W3:Y:S01]  /*cfc30*/  LDL.LU.64 R18, [R1+0x4c80] ;  /* 0x004c800001127983 */ /* 0x001ee20000300a00 */
[----:B------:R-:W-:Y:S02]  /*cfc40*/  IMAD.MOV.U32 R8, RZ, RZ, R11 ;  /* 0x000000ffff087224 */ /* 0x000fe400078e000b */
[----:B------:R-:W-:-:S02]  /*cfc50*/  IMAD.MOV.U32 R11, RZ, RZ, R14 ;  /* 0x000000ffff0b7224 */ /* 0x000fc400078e000e */
[----:B------:R-:W-:Y:S02]  /*cfc60*/  IMAD.MOV.U32 R12, RZ, RZ, R15 ;  /* 0x000000ffff0c7224 */ /* 0x000fe400078e000f */
[----:B------:R-:W2:Y:S04]  /*cfc70*/  LDL.LU.64 R14, [R1+0x4c78] ;  /* 0x004c7800010e7983 */ /* 0x000ea80000300a00 */
[----:B------:R-:W2:Y:S01]  /*cfc80*/  LDL.LU R13, [R1+0x4c70] ;  /* 0x004c7000010d7983 */ /* 0x000ea20000300800 */
        /* <DEDUP_REMOVED lines=24> */
[----:B------:R-:W3:Y:S04]  /*cfe10*/  LDL.LU R24, [R1+0xbc0] ;  /* 0x000bc00001187983 */ /* 0x000ee80000300800 */
[----:B------:R-:W3:Y:S04]  /*cfe20*/  LDL.LU R25, [R1+0xbc4] ;  /* 0x000bc40001197983 */ /* 0x000ee80000300800 */
[----:B0-----:R-:W3:Y:S04]  /*cfe30*/  LDL.LU R26, [R1+0xbc8] ;  /* 0x000bc800011a7983 */ /* 0x001ee80000300800 */
[----:B------:R-:W3:Y:S02]  /*cfe40*/  LDL.LU R27, [R1+0xbcc] ;  /* 0x000bcc00011b7983 */ /* 0x000ee40000300800 */
[----:B---3--:R-:W-:-:S15]  /*cfe50*/  HMMA.16816.F32.BF16 R24, R4, R18, R24 ;  /* 0x000000120418723c */ /* 0x008fde0000041818 */
[----:B------:R-:W-:-:S04]  /*cfe60*/  NOP ;  /* 0x0000000000007918 */ /* 0x000fc80000000000 */
[----:B------:R-:W-:Y:S04]  /*cfe70*/  STL.64 [R1+0x9e0], R24 ;  /* 0x0009e01801007387 */ /* 0x000fe80000100a00 */
[----:B------:R0:W-:Y:S02]  /*cfe80*/  STL.64 [R1+0x9e8], R26 ;  /* 0x0009e81a01007387 */ /* 0x0001e40000100a00 */
[----:B0-----:R-:W-:Y:S02]  /*cfe90*/  IMAD.MOV.U32 R26, RZ, RZ, R17 ;  /* 0x000000ffff1a7224 */ /* 0x001fe400078e0011 */
[----:B------:R-:W-:-:S05]  /*cfea0*/  IMAD.MOV.U32 R27, RZ, RZ, R16 ;  /* 0x000000ffff1b7224 */ /* 0x000fca00078e0010 */
[----:B------:R-:W-:Y:S04]  /*cfeb0*/  STL.64 [R1+0x4b00], R26 ;  /* 0x004b001a01007387 */ /* 0x000fe80000100a00 */
[----:B------:R0:W-:Y:S04]  /*cfec0*/  STL.64 [R1+0x4ae0], R18 ;  /* 0x004ae01201007387 */ /* 0x0001e80000100a00 */
[----:B------:R-:W3:Y:S04]  /*cfed0*/  LDL.LU R16, [R1+0xa50] ;  /* 0x000a500001107983 */ /* 0x000ee80000300800 */
[----:B------:R-:W3:Y:S04]  /*cfee0*/  LDL.LU R17, [R1+0xa54] ;  /* 0x000a540001117983 */ /* 0x000ee80000300800 */
[----:B0-----:R-:W2:Y:S04]  /*cfef0*/  LDL.LU R18, [R1+0xa58] ;  /* 0x000a580001127983 */ /* 0x001ea80000300800 */
[----:B------:R-:W2:Y:S04]  /*cff00*/  LDL.LU R19, [R1+0xa5c] ;  /* 0x000a5c0001137983 */ /* 0x000ea80000300800 */
        /* <DEDUP_REMOVED lines=11> */
[----:B------:R-:W-:Y:S04]  /*cffc0*/  STL.64 [R1+0x4af8], R18 ;  /* 0x004af81201007387 */ /* 0x000fe80000100a00 */
[----:B---3--:R0:W-:Y:S01]  /*cffd0*/  STL.64 [R1+0x4af0], R16 ;  /* 0x004af01001007387 */ /* 0x0081e20000100a00 */
[----:B----4-:R-:W-:-:S02]  /*cffe0*/  IMAD.MOV.U32 R26, RZ, RZ, R23 ;  /* 0x000000ffff1a7224 */ /* 0x010fc400078e0017 */
[----:B------:R-:W-:Y:S01]  /*cfff0*/  IMAD.MOV.U32 R27, RZ, RZ, R22 ;  /* 0x000000ffff1b7224 */ /* 0x000fe200078e0016 */
[----:B0-----:R-:W3:Y:S04]  /*d0000*/  LDL.LU R16, [R1+0xa60] ;  /* 0x000a600001107983 */ /* 0x001ee80000300800 */
[----:B------:R-:W3:Y:S04]  /*d0010*/  LDL.LU R17, [R1+0xa64] ;  /* 0x000a640001117983 */ /* 0x000ee80000300800 */
        /* <DEDUP_REMOVED lines=10> */
[----:B------:R-:W-:Y:S04]  /*d00c0*/  STL.64 [R1+0x4b50], R24 ;  /* 0x004b501801007387 */ /* 0x000fe80000100a00 */
        /* <DEDUP_REMOVED lines=53> */
[----:B---3--:R-:W-:Y:S02]  /*d0420*/  IMAD.MOV.U32 R22, RZ, RZ, R8 ;  /* 0x000000ffff167224 */ /* 0x008fe400078e0008 */
        /* <DEDUP_REMOVED lines=39> */
[----:B------:R-:W-:Y:S04]  /*d06a0*/  STL.64 [R1+0x9a8], R6 ;  /* 0x0009a80601007387 */ /* 0x000fe80000100a00 */
[----:B------:R-:W1:Y:S01]  /*d06b0*/  LDSM.16.MT88.4 R4, [R28+UR5+0x1c380] ;  /* 0x01c380051c04783b */ /* 0x000e620008004200 */
[----:B------:R-:W-:-:S03]  /*d06c0*/  IMAD.MOV.U32 R23, RZ, RZ, R3 ;  /* 0x000000ffff177224 */ /* 0x000fc600078e0003 */
[----:B------:R-:W4:Y:S04]  /*d06d0*/  LDL.LU R12, [R1+0xa40] ;  /* 0x000a4000010c7983 */ /* 0x000f280000300800 */
[----:B------:R-:W4:Y:S04]  /*d06e0*/  LDL.LU R13, [R1+0xa44] ;  /* 0x000a4400010d7983 */ /* 0x000f280000300800 */
[----:B0-----:R-:W4:Y:S04]  /*d06f0*/  LDL.LU R14, [R1+0xa48] ;  /* 0x000a4800010e7983 */ /* 0x001f280000300800 */
[----:B------:R-:W4:Y:S04]  /*d0700*/  LDL.LU R15, [R1+0xa4c] ;  /* 0x000a4c00010f7983 */ /* 0x000f280000300800 */
[----:B-1----:R-:W-:Y:S04]  /*d0710*/  STL.64 [R1+0x49a8], R6 ;  /* 0x0049a80601007387 */ /* 0x002fe80000100a00 */
        /* <DEDUP_REMOVED lines=93> */
[----:B------:R0:W-:Y:S04]  /*d0cf0*/  STL.64 [R1+0x4a98], R26 ;  /* 0x004a981a01007387 */ /* 0x0001e80000100a00 */
[----:B0-----:R-:W2:Y:S04]  /*d0d00*/  LDL.LU.64 R26, [R1+0x98] ;  /* 0x00009800011a7983 */ /* 0x001ea80000300a00 */
[----:B--2---:R0:W-:Y:S04]  /*d0d10*/  STL.64 [R1+0x4ab0], R26 ;  /* 0x004ab01a01007387 */ /* 0x0041e80000100a00 */
[----:B0-----:R-:W2:Y:S01]  /*d0d20*/  LDL.LU.64 R26, [R1+0xa8] ;  /* 0x0000a800011a7983 */ /* 0x001ea20000300a00 */
[C---:B----4-:R-:W-:Y:S03]  /*d0d30*/  HMMA.16816.F32.BF16 R12, R8.reuse, R18, R12 ;  /* 0x00000012080c723c */ /* 0x050fe6000004180c */
[----:B--2---:R0:W-:Y:S04]  /*d0d40*/  STL.64 [R1+0x4ab8], R26 ;  /* 0x004ab81a01007387 */ /* 0x0041e80000100a00 */
[----:B0-----:R-:W2:Y:S04]  /*d0d50*/  LDL.LU.64 R26, [R1+0xb8] ;  /* 0x0000b800011a7983 */ /* 0x001ea80000300a00 */
[----:B--2---:R0:W-:Y:S04]  /*d0d60*/  STL.64 [R1+0x4ac0], R26 ;  /* 0x004ac01a01007387 */ /* 0x0041e80000100a00 */
[----:B0-----:R-:W2:Y:S04]  /*d0d70*/  LDL.LU.64 R26, [R1+0xc8] ;  /* 0x0000c800011a7983 */ /* 0x001ea80000300a00 */
[----:B------:R-:W-:Y:S04]  /*d0d80*/  STL.64 [R1+0x10f0], R12 ;  /* 0x0010f00c01007387 */ /* 0x000fe80000100a00 */
[----:B------:R0:W-:Y:S04]  /*d0d90*/  STL.64 [R1+0x10f8], R14 ;  /* 0x0010f80e01007387 */ /* 0x0001e80000100a00 */
[----:B0-----:R-:W3:Y:S04]  /*d0da0*/  LDL.LU.64 R14, [R1+0x4ad8] ;  /* 0x004ad800010e7983 */ /* 0x001ee80000300a00 */
[----:B------:R0:W-:Y:S04]  /*d0db0*/  STL [R1+0x49f4], R18 ;  /* 0x0049f41201007387 */ /* 0x0001e80000100800 */
[----:B------:R1:W-:Y:S04]  /*d0dc0*/  STL [R1+0x49f0], R19 ;  /* 0x0049f01301007387 */ /* 0x0003e80000100800 */
[----:B------:R-:W4:Y:S04]  /*d0dd0*/  LDL.LU R16, [R1+0x2e0] ;  /* 0x0002e00001107983 */ /* 0x000f280000300800 */
[----:B------:R-:W4:Y:S04]  /*d0de0*/  LDL.LU R17, [R1+0x2e4] ;  /* 0x0002e40001117983 */ /* 0x000f280000300800 */
[----:B0-----:R-:W2:Y:S04]  /*d0df0*/  LDL.LU R18, [R1+0x2e8] ;  /* 0x0002e80001127983 */ /* 0x001ea80000300800 */
[----:B-1----:R-:W2:Y:S01]  /*d0e00*/  LDL.LU R19, [R1+0x2ec] ;  /* 0x0002ec0001137983 */ /* 0x002ea20000300800 */
        /* <DEDUP_REMOVED lines=11> */
[----:B0-----:R-:W4:Y:S04]  /*d0ec0*/  LDL.LU.64 R10, [R1+0x88] ;  /* 0x00008800010a7983 */ /* 0x001f280000300a00 */
[----:B------:R0:W-:Y:S04]  /*d0ed0*/  STL.64 [R1+0x49b0], R14 ;  /* 0x0049b00e01007387 */ /* 0x0001e80000100a00 */
[----:B------:R-:W2:Y:S04]  /*d0ee0*/  LDL.LU R12, [R1+0x300] ;  /* 0x00030000010c7983 */ /* 0x000ea80000300800 */
[----:B------:R-:W2:Y:S04]  /*d0ef0*/  LDL.LU R13, [R1+0x304] ;  /* 0x00030400010d7983 */ /* 0x000ea80000300800 */
[----:B0-----:R-:W2:Y:S04]  /*d0f00*/  LDL.LU R14, [R1+0x308] ;  /* 0x00030800010e7983 */ /* 0x001ea80000300800 */
        /* <DEDUP_REMOVED lines=20> */
[----:B------:R-:W2:Y:S04]  /*d1050*/  LDL.LU.64 R26, [R1+0x4ab8] ;  /* 0x004ab800011a7983 */ /* 0x000ea80000300a00 */
[----:B------:R-:W-:Y:S04]  /*d1060*/  STL [R1+0x4a18], R6 ;  /* 0x004a180601007387 */ /* 0x000fe80000100800 */
[----:B------:R0:W-:Y:S04]  /*d1070*/  STL [R1+0x4a14], R7 ;  /* 0x004a140701007387 */ /* 0x0001e80000100800 */
[----:B0-----:R-:W3:Y:S01]  /*d1080*/  LDL.LU.64 R6, [R1+0x68] ;  /* 0x0000680001067983 */ /* 0x001ee20000300a00 */
[----:B--2---:R-:W-:-:S15]  /*d1090*/  HMMA.16816.F32.BF16 R12, R20, R26, R12 ;  /* 0x0000001a140c723c */ /* 0x004fde000004180c */
        /* <DEDUP_REMOVED lines=15> */
[----:B------:R-:W-:Y:S04]  /*d1190*/  STL.64 [R1+0x4a08], R14 ;  /* 0x004a080e01007387 */ /* 0x000fe80000100a00 */
[----:B------:R0:W-:Y:S04]  /*d11a0*/  STL.64 [R1+0x4a00], R12 ;  /* 0x004a000c01007387 */ /* 0x0001e80000100a00 */
[----:B0-----:R-:W3:Y:S04]  /*d11b0*/  LDL.LU R12, [R1+0x2c0] ;  /* 0x0002c000010c7983 */ /* 0x001ee80000300800 */
[----:B------:R-:W3:Y:S04]  /*d11c0*/  LDL.LU R13, [R1+0x2c4] ;  /* 0x0002c400010d7983 */ /* 0x000ee80000300800 */
[----:B------:R-:W3:Y:S04]  /*d11d0*/  LDL.LU R14, [R1+0x2c8] ;  /* 0x0002c800010e7983 */ /* 0x000ee80000300800 */
[----:B------:R-:W3:Y:S01]  /*d11e0*/  LDL.LU R15, [R1+0x2cc] ;  /* 0x0002cc00010f7983 */ /* 0x000ee20000300800 */
[----:B----4-:R-:W-:-:S15]  /*d11f0*/  HMMA.16816.F32.BF16 R16, R20, R10, R16 ;  /* 0x0000000a1410723c */ /* 0x010fde0000041810 */
[----:B------:R-:W-:-:S04]  /*d1200*/  NOP ;  /* 0x0000000000007918 */ /* 0x000fc80000000000 */
[----:B------:R0:W-:Y:S04]  /*d1210*/  STL.64 [R1+0x1670], R16 ;  /* 0x0016701001007387 */ /* 0x0001e80000100a00 */
[----:B------:R1:W-:Y:S01]  /*d1220*/  STL.64 [R1+0x1678], R18 ;  /* 0x0016781201007387 */ /* 0x0003e20000100a00 */
[----:B0-----:R-:W-:Y:S02]  /*d1230*/  IMAD.MOV.U32 R17, RZ, RZ, R10 ;  /* 0x000000ffff117224 */ /* 0x001fe400078e000a */
[----:B------:R-:W-:-:S03]  /*d1240*/  IMAD.MOV.U32 R16, RZ, RZ, R11 ;  /* 0x000000ffff107224 */ /* 0x000fc600078e000b */
[----:B------:R-:W-:Y:S04]  /*d1250*/  STL [R1+0x4a1c], R17 ;  /* 0x004a1c1101007387 */ /* 0x000fe80000100800 */
[----:B------:R-:W-:Y:S04]  /*d1260*/  STL [R1+0x4a90], R16 ;  /* 0x004a901001007387 */ /* 0x000fe80000100800 */
[----:B-1----:R-:W4:Y:S04]  /*d1270*/  LDL.LU.64 R18, [R1+0x78] ;  /* 0x0000780001127983 */ /* 0x002f280000300a00 */
[----:B------:R-:W2:Y:S04]  /*d1280*/  LDL.LU.64 R10, [R1+0x1790] ;  /* 0x00179000010a7983 */ /* 0x000ea80000300a00 */
        /* <DEDUP_REMOVED lines=9> */
[----:B------:R-:W2:Y:S01]  /*d1320*/  LDL.LU.64 R24, [R1+0x1788] ;  /* 0x0017880001187983 */ /* 0x000ea20000300a00 */
[----:B---3--:R-:W-:Y:S03]  /*d1330*/  HMMA.16816.F32.BF16 R8, R20, R6, R12 ;  /* 0x000000061408723c */ /* 0x008fe6000004180c */
[----:B------:R-:W-:Y:S01]  /*d1340*/  STL.64 [R1+0x4a28], R26 ;  /* 0x004a281a01007387 */ /* 0x000fe20000100a00 */
[----:B------:R-:W-:-:S02]  /*d1350*/  IMAD.MOV.U32 R28, RZ, RZ, R6 ;  /* 0x000000ffff1c7224 */ /* 0x000fc400078e0006 */
[----:B------:R-:W-:Y:S01]  /*d1360*/  IMAD.MOV.U32 R3, RZ, RZ, R7 ;  /* 0x000000ffff037224 */ /* 0x000fe200078e0007 */
[----:B--2---:R0:W-:-:S12]  /*d1370*/  STL.64 [R1+0x4a20], R24 ;  /* 0x004a201801007387 */ /* 0x0041d80000100a00 */
[----:B------:R-:W-:Y:S04]  /*d1380*/  STL.64 [R1+0x1470], R8 ;  /* 0x0014700801007387 */ /* 0x000fe80000100a00 */
        /* <DEDUP_REMOVED lines=15> */
[----:B-1----:R-:W3:Y:S04]  /*d1480*/  LDL.LU.64 R10, [R1+0x58] ;  /* 0x00005800010a7983 */ /* 0x002ee80000300a00 */
[----:B--2---:R0:W-:Y:S04]  /*d1490*/  STL.64 [R1+0x4a78], R6 ;  /* 0x004a780601007387 */ /* 0x0041e80000100a00 */
[----:B----4-:R-:W-:Y:S04]  /*d14a0*/  STL.64 [R1+0x4a70], R4 ;  /* 0x004a700401007387 */ /* 0x010fe80000100a00 */
[----:B0-----:R-:W2:Y:S04]  /*d14b0*/  LDL.LU.64 R6, [R1+0x48] ;  /* 0x0000480001067983 */ /* 0x001ea80000300a00 */
[----:B---3--:R0:W-:Y:S04]  /*d14c0*/  STL.64 [R1+0x4a38], R26 ;  /* 0x004a381a01007387 */ /* 0x0081e80000100a00 */
[----:B------:R-:W-:Y:S04]  /*d14d0*/  STL.64 [R1+0x4a30], R24 ;  /* 0x004a301801007387 */ /* 0x000fe80000100a00 */
[----:B0-----:R-:W3:Y:S04]  /*d14e0*/  LDL.LU.64 R26, [R1+0x18] ;  /* 0x00001800011a7983 */ /* 0x001ee80000300a00 */
[----:B---3--:R0:W-:Y:S04]  /*d14f0*/  STL.64 [R1+0x4a50], R26 ;  /* 0x004a501a01007387 */ /* 0x0081e80000100a00 */
[----:B0-----:R-:W3:Y:S04]  /*d1500*/  LDL.LU.64 R26, [R1+0x28] ;  /* 0x00002800011a7983 */ /* 0x001ee80000300a00 */
[----:B---3--:R0:W-:Y:S04]  /*d1510*/  STL.64 [R1+0x4a68], R26 ;  /* 0x004a681a01007387 */ /* 0x0081e80000100a00 */
[----:B0-----:R-:W3:Y:S04]  /*d1520*/  LDL.LU.64 R26, [R1+0x38] ;  /* 0x00003800011a7983 */ /* 0x001ee80000300a00 */
[----:B---3--:R0:W-:Y:S04]  /*d1530*/  STL.64 [R1+0x4a80], R26 ;  /* 0x004a801a01007387 */ /* 0x0081e80000100a00 */
[----:B------:R-:W2:Y:S04]  /*d1540*/  LDL.LU R24, [R1+0x2a0] ;  /* 0x0002a00001187983 */ /* 0x000ea80000300800 */
[----:B------:R-:W2:Y:S04]  /*d1550*/  LDL.LU R25, [R1+0x2a4] ;  /* 0x0002a40001197983 */ /* 0x000ea80000300800 */
[----:B0-----:R-:W2:Y:S04]  /*d1560*/  LDL.LU R26, [R1+0x2a8] ;  /* 0x0002a800011a7983 */ /* 0x001ea80000300800 */
[----:B------:R-:W2:Y:S04]  /*d1570*/  LDL.LU R27, [R1+0x2ac] ;  /* 0x0002ac00011b7983 */ /* 0x000ea80000300800 */
[----:B------:R-:W3:Y:S04]  /*d1580*/  LDL.LU R12, [R1+0x250] ;  /* 0x00025000010c7983 */ /* 0x000ee80000300800 */
        /* <DEDUP_REMOVED lines=8> */
[----:B------:R-:W4:Y:S04]  /*d1610*/  LDL.LU R14, [R1+0x278] ;  /* 0x00027800010e7983 */ /* 0x000f280000300800 */
[----:B------:R-:W4:Y:S01]  /*d1620*/  LDL.LU R15, [R1+0x27c] ;  /* 0x00027c00010f7983 */ /* 0x000f220000300800 */
[----:B------:R-:W-:-:S03]  /*d1630*/  IMAD.MOV.U32 R2, RZ, RZ, R11 ;  /* 0x000000ffff027224 */ /* 0x000fc600078e000b */
[----:B----4-:R-:W-:Y:S04]  /*d1640*/  STL.64 [R1+0x4a60], R14 ;  /* 0x004a600e01007387 */ /* 0x010fe80000100a00 */
[----:B---3--:R0:W-:Y:S04]  /*d1650*/  STL.64 [R1+0x4a58], R12 ;  /* 0x004a580c01007387 */ /* 0x0081e80000100a00 */
[----:B0-----:R-:W3:Y:S04]  /*d1660*/  LDL.LU R12, [R1+0x280] ;  /* 0x00028000010c7983 */ /* 0x001ee80000300800 */
[----:B------:R-:W3:Y:S04]  /*d1670*/  LDL.LU R13, [R1+0x284] ;  /* 0x00028400010d7983 */ /* 0x000ee80000300800 */
[----:B------:R-:W3:Y:S04]  /*d1680*/  LDL.LU R14, [R1+0x288] ;  /* 0x00028800010e7983 */ /* 0x000ee80000300800 */
[----:B------:R-:W3:Y:S04]  /*d1690*/  LDL.LU R15, [R1+0x28c] ;  /* 0x00028c00010f7983 */ /* 0x000ee80000300800 */
[----:B------:R0:W-:Y:S04]  /*d16a0*/  STL.64 [R1+0x1380], R16 ;  /* 0x0013801001007387 */ /* 0x0001e80000100a00 */
[----:B------:R1:W-:Y:S04]  /*d16b0*/  STL.64 [R1+0x1388], R18 ;  /* 0x0013881201007387 */ /* 0x0003e80000100a00 */
[----:B0-----:R-:W4:Y:S01]  /*d16c0*/  LDL.LU R16, [R1+0x4a90] ;  /* 0x004a900001107983 */ /* 0x001f220000300800 */
[----:B-1----:R-:W-:-:S03]  /*d16d0*/  IMAD.MOV.U32 R19, RZ, RZ, R10 ;  /* 0x000000ffff137224 */ /* 0x002fc600078e000a */
[----:B------:R-:W3:Y:S04]  /*d16e0*/  LDL.LU.64 R10, [R1+0x4a88] ;  /* 0x004a8800010a7983 */ /* 0x000ee80000300a00 */
[----:B------:R-:W4:Y:S01]  /*d16f0*/  LDL.LU.64 R8, [R1+0x1780] ;  /* 0x0017800001087983 */ /* 0x000f220000300a00 */
[----:B--2---:R-:W-:Y:S03]  /*d1700*/  HMMA.16816.F32.BF16 R24, R20, R6, R24 ;  /* 0x000000061418723c */ /* 0x004fe60000041818 */
[----:B---3--:R-:W-:Y:S04]  /*d1710*/  STL.64 [R1+0x4858], R10 ;  /* 0x0048580a01007387 */ /* 0x008fe80000100a00 */
[----:B----4-:R0:W-:Y:S04]  /*d1720*/  STL.64 [R1+0x4850], R8 ;  /* 0x0048500801007387 */ /* 0x0101e80000100a00 */
[----:B0-----:R-:W2:Y:S04]  /*d1730*/  LDL.LU R8, [R1+0xe0] ;  /* 0x0000e00001087983 */ /* 0x001ea80000300800 */
[----:B------:R-:W2:Y:S04]  /*d1740*/  LDL.LU R9, [R1+0xe4] ;  /* 0x0000e40001097983 */ /* 0x000ea80000300800 */
[----:B------:R-:W3:Y:S04]  /*d1750*/  LDL.LU R10, [R1+0xe8] ;  /* 0x0000e800010a7983 */ /* 0x000ee80000300800 */
[----:B------:R-:W3:Y:S04]  /*d1760*/  LDL.LU R11, [R1+0xec] ;  /* 0x0000ec00010b7983 */ /* 0x000ee80000300800 */
[----:B---3--:R0:W-:Y:S04]  /*d1770*/  STL.64 [R1+0x4868], R10 ;  /* 0x0048680a01007387 */ /* 0x0081e80000100a00 */
[----:B--2---:R1:W-:Y:S04]  /*d1780*/  STL.64 [R1+0x4860], R8 ;  /* 0x0048600801007387 */ /* 0x0043e80000100a00 */
[----:B0-----:R-:W2:Y:S04]  /*d1790*/  LDL.LU R10, [R1+0x8] ;  /* 0x00000800010a7983 */ /* 0x001ea80000300800 */
[----:B------:R-:W2:Y:S04]  /*d17a0*/  LDL.LU R11, [R1+0xc] ;  /* 0x00000c00010b7983 */ /* 0x000ea80000300800 */
[----:B------:R-:W-:Y:S04]  /*d17b0*/  STL.64 [R1+0x1280], R24 ;  /* 0x0012801801007387 */ /* 0x000fe80000100a00 */
[----:B------:R0:W-:Y:S01]  /*d17c0*/  STL.64 [R1+0x1288], R26 ;  /* 0x0012881a01007387 */ /* 0x0001e20000100a00 */
[----:B-1----:R-:W-:-:S02]  /*d17d0*/  IMAD.MOV.U32 R9, RZ, RZ, R6 ;  /* 0x000000ffff097224 */ /* 0x002fc400078e0006 */
[----:B------:R-:W-:Y:S01]  /*d17e0*/  IMAD.MOV.U32 R8, RZ, RZ, R7 ;  /* 0x000000ffff087224 */ /* 0x000fe200078e0007 */
        /* <DEDUP_REMOVED lines=29> */
[----:B--2---:R-:W-:-:S15]  /*d19c0*/  HMMA.16816.F32.BF16 R24, R20, R10, R24 ;  /* 0x0000000a1418723c */ /* 0x004fde0000041818 */
[----:B------:R-:W-:-:S04]  /*d19d0*/  NOP ;  /* 0x0000000000007918 */ /* 0x000fc80000000000 */
[----:B------:R-:W-:Y:S04]  /*d19e0*/  STL.64 [R1+0x10d0], R24 ;  /* 0x0010d01801007387 */ /* 0x000fe80000100a00 */
[----:B------:R0:W-:Y:S04]  /*d19f0*/  STL.64 [R1+0x10d8], R26 ;  /* 0x0010d81a01007387 */ /* 0x0001e80000100a00 */
[----:B0-----:R-:W3:Y:S04]  /*d1a00*/  LDL.LU.64 R26, [R1+0x4a28] ;  /* 0x004a2800011a7983 */ /* 0x001ee80000300a00 */
[----:B------:R-:W2:Y:S04]  /*d1a10*/  LDL.LU.64 R24, [R1+0x4a20] ;  /* 0x004a200001187983 */ /* 0x000ea80000300a00 */
[----:B------:R0:W-:Y:S02]  /*d1a20*/  STL.64 [R1+0x4880], R10 ;  /* 0x0048800a01007387 */ /* 0x0001e40000100a00 */
[----:B0-----:R-:W-:-:S02]  /*d1a30*/  IMAD.MOV.U32 R10, RZ, RZ, R17 ;  /* 0x000000ffff0a7224 */ /* 0x001fc400078e0011 */
[----:B------:R-:W-:Y:S01]  /*d1a40*/  IMAD.MOV.U32 R11, RZ, RZ, R6 ;  /* 0x000000ffff0b7224 */ /* 0x000fe200078e0006 */
[----:B------:R-:W4:Y:S04]  /*d1a50*/  LDL.LU R17, [R1+0x4a1c] ;  /* 0x004a1c0001117983 */ /* 0x000f280000300800 */
        /* <DEDUP_REMOVED lines=17> */
[----:B------:R0:W-:Y:S02]  /*d1b70*/  STL.64 [R1+0x48c8], R10 ;  /* 0x0048c80a01007387 */ /* 0x0001e40000100a00 */
[----:B0-----:R-:W-:-:S02]  /*d1b80*/  IMAD.MOV.U32 R10, RZ, RZ, R9 ;  /* 0x000000ffff0a7224 */ /* 0x001fc400078e0009 */
[----:B------:R-:W-:-:S05]  /*d1b90*/  IMAD.MOV.U32 R11, RZ, RZ, R8 ;  /* 0x000000ffff0b7224 */ /* 0x000fca00078e0008 */
[----:B------:R-:W-:Y:S04]  /*d1ba0*/  STL.64 [R1+0x48e0], R10 ;  /* 0x0048e00a01007387 */ /* 0x000fe80000100a00 */
[----:B------:R-:W-:Y:S04]  /*d1bb0*/  STL.64 [R1+0x4878], R26 ;  /* 0x0048781a01007387 */ /* 0x000fe80000100a00 */
[----:B--2---:R0:W-:Y:S04]  /*d1bc0*/  STL.64 [R1+0x4870], R24 ;  /* 0x0048701801007387 */ /* 0x0041e80000100a00 */
        /* <DEDUP_REMOVED lines=24> */
[----:B------:R-:W2:Y:S01]  /*d1d50*/  LDL.LU R26, [R1+0x118] ;  /* 0x00011800011a7983 */ /* 0x000ea20000300800 */
[----:B------:R-:W-:-:S02]  /*d1d60*/  IMAD.MOV.U32 R10, RZ, RZ, R0 ;  /* 0x000000ffff0a7224 */ /* 0x000fc400078e0000 */
[----:B------:R-:W-:Y:S02]  /*d1d70*/  IMAD.MOV.U32 R11, RZ, RZ, R29 ;  /* 0x000000ffff0b7224 */ /* 0x000fe400078e001d */
[----:B---3--:R-:W-:Y:S02]  /*d1d80*/  IMAD.MOV.U32 R27, RZ, RZ, R28 ;  /* 0x000000ffff1b7224 */ /* 0x008fe400078e001c */
        /* <DEDUP_REMOVED lines=15> */
[----:B------:R-:W2:Y:S01]  /*d1e80*/  LDL.LU R25, [R1+0x134] ;  /* 0x0001340001197983 */ /* 0x000ea20000300800 */
[----:B------:R-:W-:-:S02]  /*d1e90*/  IMAD.MOV.U32 R10, RZ, RZ, R15 ;  /* 0x000000ffff0a7224 */ /* 0x000fc400078e000f */
[----:B------:R-:W-:Y:S02]  /*d1ea0*/  IMAD.MOV.U32 R11, RZ, RZ, R14 ;  /* 0x000000ffff0b7224 */ /* 0x000fe400078e000e */
[----:B---3--:R-:W-:Y:S02]  /*d1eb0*/  IMAD.MOV.U32 R26, RZ, RZ, R0 ;  /* 0x000000ffff1a7224 */ /* 0x008fe400078e0000 */
[----:B------:R-:W-:Y:S01]  /*d1ec0*/  IMAD.MOV.U32 R27, RZ, RZ, R28 ;  /* 0x000000ffff1b7224 */ /* 0x000fe200078e001c */
[----:B------:R-:W3:Y:S04]  /*d1ed0*/  LDL.LU R0, [R1+0x49d8] ;  /* 0x0049d80001007983 */ /* 0x000ee80000300800 */
[----:B------:R-:W4:Y:S04]  /*d1ee0*/  LDL.LU R28, [R1+0x49d4] ;  /* 0x0049d400011c7983 */ /* 0x000f280000300800 */
        /* <DEDUP_REMOVED lines=16> */
[----:B------:R-:W2:Y:S01]  /*d1ff0*/  LDL.LU R25, [R1+0x154] ;  /* 0x0001540001197983 */ /* 0x000ea20000300800 */
[----:B----4-:R-:W-:-:S02]  /*d2000*/  IMAD.MOV.U32 R26, RZ, RZ, R28 ;  /* 0x000000ffff1a7224 */ /* 0x010fc400078e001c */
[----:B---3--:R-:W-:Y:S01]  /*d2010*/  IMAD.MOV.U32 R27, RZ, RZ, R0 ;  /* 0x000000ffff1b7224 */ /* 0x008fe200078e0000 */
[----:B------:R-:W3:Y:S04]  /*d2020*/  LDL.LU R28, [R1+0x49d0] ;  /* 0x0049d000011c7983 */ /* 0x000ee80000300800 */
[----:B------:R-:W4:Y:S04]  /*d2030*/  LDL.LU R0, [R1+0x49cc] ;  /* 0x0049cc0001007983 */ /* 0x000f280000300800 */
        /* <DEDUP_REMOVED lines=38> */
[----:B------:R-:W-:Y:S01]  /*d22a0*/  STL.64 [R1+0x4980], R26 ;  /* 0x0049801a01007387 */ /* 0x000fe20000100a00 */
[----:B------:R-:W-:Y:S03]  /*d22b0*/  HMMA.16816.F32.BF16 R12, R20, R18, R12 ;  /* 0x00000012140c723c */ /* 0x000fe6000004180c */
[----:B--2---:R0:W-:Y:S04]  /*d22c0*/  STL.64 [R1+0x4978], R24 ;  /* 0x0049781801007387 */ /* 0x0041e80000100a00 */
[----:B0-----:R-:W2:Y:S04]  /*d22d0*/  LDL.LU R24, [R1+0x1a0] ;  /* 0x0001a00001187983 */ /* 0x001ea80000300800 */
[----:B------:R-:W2:Y:S04]  /*d22e0*/  LDL.LU R25, [R1+0x1a4] ;  /* 0x0001a40001197983 */ /* 0x000ea80000300800 */
[----:B------:R-:W2:Y:S04]  /*d22f0*/  LDL.LU R26, [R1+0x1a8] ;  /* 0x0001a800011a7983 */ /* 0x000ea80000300800 */
[----:B------:R-:W2:Y:S04]  /*d2300*/  LDL.LU R27, [R1+0x1ac] ;  /* 0x0001ac00011b7983 */ /* 0x000ea80000300800 */
[----:B--2---:R4:W-:Y:S04]  /*d2310*/  STL.64 [R1+0x4998], R26 ;  /* 0x0049981a01007387 */ /* 0x0049e80000100a00 */
[----:B------:R0:W-:Y:S01]  /*d2320*/  STL.64 [R1+0x4990], R24 ;  /* 0x0049901801007387 */ /* 0x0001e20000100a00 */
[----:B----4-:R-:W-:-:S03]  /*d2330*/  IMAD.MOV.U32 R26, RZ, RZ, R0 ;  /* 0x000000ffff1a7224 */ /* 0x010fc600078e0000 */
[----:B0-----:R-:W2:Y:S04]  /*d2340*/  LDL.LU R24, [R1+0x1b0] ;  /* 0x0001b00001187983 */ /* 0x001ea80000300800 */
[----:B------:R-:W2:Y:S04]  /*d2350*/  LDL.LU R25, [R1+0x1b4] ;  /* 0x0001b40001197983 */ /* 0x000ea80000300800 */
[----:B------:R-:W4:Y:S04]  /*d2360*/  LDL.LU R0, [R1+0x49b8] ;  /* 0x0049b80001007983 */ /* 0x000f280000300800 */
[----:B------:R-:W-:Y:S04]  /*d2370*/  STL.64 [R1+0x1050], R12 ;  /* 0x0010500c01007387 */ /* 0x000fe80000100a00 */
[----:B------:R0:W-:Y:S04]  /*d2380*/  STL.64 [R1+0x1058], R14 ;  /* 0x0010580e01007387 */ /* 0x0001e80000100a00 */
[----:B0-----:R-:W2:Y:S01]  /*d2390*/  LDL.LU.64 R14, [R1+0x49b0] ;  /* 0x0049b000010e7983 */ /* 0x001ea20000300a00 */
[----:B---3--:R-:W-:-:S02]  /*d23a0*/  IMAD.MOV.U32 R27, RZ, RZ, R28 ;  /* 0x000000ffff1b7224 */ /* 0x008fc400078e001c */
[----:B------:R-:W0:Y:S01]  /*d23b0*/  LDC R28, c[0x0][0x3a8] ;  /* 0x0000ea00ff1c7b82 */ /* 0x000e220000000800 */
[----:B--2---:R-:W-:Y:S01]  /*d23c0*/  HMMA.16816.F32.BF16 R20, R20, R14, R4 ;  /* 0x0000000e1414723c */ /* 0x004fe20000041804 */
[----:B------:R-:W2:Y:S04]  /*d23d0*/  LDL.LU.64 R6, [R1+0x49a8] ;  /* 0x0049a80001067983 */ /* 0x000ea80000300a00 */
[----:B------:R-:W2:-:S14]  /*d23e0*/  LDL.LU.64 R4, [R1+0x49a0] ;  /* 0x0049a00001047983 */ /* 0x000e9c0000300a00 */
[----:B------:R-:W-:Y:S04]  /*d23f0*/  STL.64 [R1+0x1030], R20 ;  /* 0x0010301401007387 */ /* 0x000fe80000100a00 */
[----:B------:R1:W-:Y:S04]  /*d2400*/  STL.64 [R1+0x1038], R22 ;  /* 0x0010381601007387 */ /* 0x0003e80000100a00 */
[----:B-1----:R-:W3:Y:S01]  /*d2410*/  LDL.LU.64 R22, [R1+0x1778] ;  /* 0x0017780001167983 */ /* 0x002ee20000300a00 */
[----:B--2---:R-:W-:Y:S03]  /*d2420*/  HMMA.16816.F32.BF16 R8, R4, R10, R24 ;  /* 0x0000000a0408723c */ /* 0x004fe60000041818 */
[----:B------:R-:W2:Y:S04]  /*d2430*/  LDL.LU.64 R26, [R1+0x4998] ;  /* 0x00499800011a7983 */ /* 0x000ea80000300a00 */
[----:B------:R-:W2:-:S12]  /*d2440*/  LDL.LU.64 R24, [R1+0x4990] ;  /* 0x0049900001187983 */ /* 0x000e980000300a00 */
[----:B------:R-:W-:Y:S04]  /*d2450*/  STL.64 [R1+0x1ab0], R8 ;  /* 0x001ab00801007387 */ /* 0x000fe80000100a00 */
[----:B------:R1:W-:Y:S04]  /*d2460*/  STL.64 [R1+0x1ab8], R10 ;  /* 0x001ab80a01007387 */ /* 0x0003e80000100a00 */
[----:B-1----:R-:W2:Y:S02]  /*d2470*/  LDL.LU.64 R10, [R1+0x4988] ;  /* 0x00498800010a7983 */ /* 0x002ea40000300a00 */
[----:B--2---:R-:W-:Y:S02]  /*d2480*/  HMMA.16816.F32.BF16 R8, R4, R10, R24 ;  /* 0x0000000a0408723c */ /* 0x004fe40000041818 */
[----:B------:R-:W2:Y:S04]  /*d2490*/  LDL.LU.64 R26, [R1+0x4980] ;  /* 0x00498000011a7983 */ /* 0x000ea80000300a00 */
[----:B------:R-:W2:-:S13]  /*d24a0*/  LDL.LU.64 R24, [R1+0x4978] ;  /* 0x0049780001187983 */ /* 0x000e9a0000300a00 */
        /* <DEDUP_REMOVED lines=68> */
[----:B-1----:R-:W2:Y:S04]  /*d28f0*/  LDL.LU.64 R10, [R1+0x4868] ;  /* 0x00486800010a7983 */ /* 0x002ea80000300a00 */
[----:B------:R-:W2:Y:S02]  /*d2900*/  LDL.LU.64 R8, [R1+0x4860] ;  /* 0x0048600001087983 */ /* 0x000ea40000300a00 */
[----:B--2---:R-:W-:-:S15]  /*d2910*/  HMMA.16816.F32.BF16 R8, R4, R26, R8 ;  /* 0x0000001a0408723c */ /* 0x004fde0000041808 */
[----:B------:R-:W-:-:S04]  /*d2920*/  NOP ;  /* 0x0000000000007918 */ /* 0x000fc80000000000 */
[----:B------:R-:W-:Y:S04]  /*d2930*/  STL.64 [R1+0x10a0], R8 ;  /* 0x0010a00801007387 */ /* 0x000fe80000100a00 */
[----:B------:R1:W-:Y:S04]  /*d2940*/  STL.64 [R1+0x10a8], R10 ;  /* 0x0010a80a01007387 */ /* 0x0003e80000100a00 */
[----:B-1----:R-:W2:Y:S04]  /*d2950*/  LDL.LU.64 R10, [R1+0x4858] ;  /* 0x00485800010a7983 */ /* 0x002ea80000300a00 */
[----:B------:R-:W4:Y:S01]  /*d2960*/  LDL.LU.64 R8, [R1+0x4850] ;  /* 0x0048500001087983 */ /* 0x000f220000300a00 */
[----:B0-----:R-:W-:-:S03]  /*d2970*/  IMAD.SHL.U32 R28, R28, 0x80, RZ ;  /* 0x000000801c1c7824 */ /* 0x001fc600078e00ff */
[----:B------:R-:W4:Y:S01]  /*d2980*/  LDL.LU.64 R20, [R1+0x1770] ;  /* 0x0017700001147983 */ /* 0x000f220000300a00 */
[----:B------:R-:W-:-:S03]  /*d2990*/  IMAD.SHL.U32 R28, R28, 0x2, RZ ;  /* 0x000000021c1c7824 */ /* 0x000fc600078e00ff */
[----:B------:R-:W4:Y:S02]  /*d29a0*/  LDL.LU.64 R26, [R1+0x1758] ;  /* 0x00175800011a7983 */ /* 0x000f240000300a00 */
[-C--:B------:R-:W-:Y:S02]  /*d29b0*/  IADD3 R16, P1, PT, R24, R28.reuse, RZ ;  /* 0x0000001c18107210 */ /* 0x080fe40007f3e0ff */
[-C--:B---3--:R-:W-:Y:S02]  /*d29c0*/  IADD3 R12, P3, PT, R22, R28.reuse, RZ ;  /* 0x0000001c160c7210 */ /* 0x088fe40007f7e0ff */
[-C--:B--2---:R-:W-:Y:S02]  /*d29d0*/  IADD3 R17, P0, PT, R10, R28.reuse, RZ ;  /* 0x0000001c0a117210 */ /* 0x084fe40007f1e0ff */
[----:B----4-:R-:W-:Y:S01]  /*d29e0*/  IADD3 R13, P2, PT, R8, R28, RZ ;  /* 0x0000001c080d7210 */ /* 0x010fe20007f5e0ff */
[--C-:B------:R-:W-:Y:S02]  /*d29f0*/  IMAD.X R10, R25, 0x1, R0.reuse, P1 ;  /* 0x00000001190a7824 */ /* 0x100fe400008e0600 */
[----:B------:R-:W-:Y:S01]  /*d2a00*/  STL [R1+0x480c], R17 ;  /* 0x00480c1101007387 */ /* 0x000fe20000100800 */
[----:B------:R-:W-:-:S03]  /*d2a10*/  IMAD.X R11, R11, 0x1, R0, P0 ;  /* 0x000000010b0b7824 */ /* 0x000fc600000e0600 */
[----:B------:R0:W-:Y:S01]  /*d2a20*/  STL [R1+0x4810], R16 ;  /* 0x0048101001007387 */ /* 0x0001e20000100800 */
[--C-:B------:R-:W-:Y:S02]  /*d2a30*/  IMAD.X R9, R9, 0x1, R0.reuse, P2 ;  /* 0x0000000109097824 */ /* 0x100fe400010e0600 */
[----:B------:R-:W-:Y:S01]  /*d2a40*/  IMAD.X R8, R23, 0x1, R0, P3 ;  /* 0x0000000117087824 */ /* 0x000fe200018e0600 */
[----:B0-----:R-:W2:Y:S04]  /*d2a50*/  LDL.LU.64 R16, [R1+0x1760] ;  /* 0x0017600001107983 */ /* 0x001ea80000300a00 */
[----:B------:R-:W-:Y:S04]  /*d2a60*/  STL [R1+0x4814], R13 ;  /* 0x0048140d01007387 */ /* 0x000fe80000100800 */
[----:B------:R-:W-:Y:S04]  /*d2a70*/  STL [R1+0x4818], R12 ;  /* 0x0048180c01007387 */ /* 0x000fe80000100800 */
[----:B------:R-:W-:Y:S04]  /*d2a80*/  STL [R1+0x481c], R11 ;  /* 0x00481c0b01007387 */ /* 0x000fe80000100800 */
[----:B------:R-:W3:Y:S04]  /*d2a90*/  LDL.LU.64 R24, [R1+0x4848] ;  /* 0x0048480001187983 */ /* 0x000ee80000300a00 */
[----:B------:R-:W-:Y:S04]  /*d2aa0*/  STL [R1+0x4820], R10 ;  /* 0x0048200a01007387 */ /* 0x000fe80000100800 */
[----:B------:R-:W-:Y:S04]  /*d2ab0*/  STL [R1+0x4824], R9 ;  /* 0x0048240901007387 */ /* 0x000fe80000100800 */
[----:B------:R0:W-:Y:S04]  /*d2ac0*/  STL [R1+0x4828], R8 ;  /* 0x0048280801007387 */ /* 0x0001e80000100800 */
[----:B0-----:R-:W4:Y:S04]  /*d2ad0*/  LDL.LU R8, [R1+0xd0] ;  /* 0x0000d00001087983 */ /* 0x001f280000300800 */
[----:B------:R-:W4:Y:S01]  /*d2ae0*/  LDL.LU R9, [R1+0xd4] ;  /* 0x0000d40001097983 */ /* 0x000f220000300800 */
[----:B------:R-:W-:-:S02]  /*d2af0*/  IMAD.MOV.U32 R10, RZ, RZ, R3 ;  /* 0x000000ffff0a7224 */ /* 0x000fc400078e0003 */
[----:B------:R-:W-:-:S07]  /*d2b00*/  IMAD.MOV.U32 R11, RZ, RZ, R2 ;  /* 0x000000ffff0b7224 */ /* 0x000fce00078e0002 */
[----:B----4-:R-:W-:Y:S01]  /*d2b10*/  HMMA.16816.F32.BF16 R8, R4, R18, R8 ;  /* 0x000000120408723c */ /* 0x010fe20000041808 */
[----:B------:R-:W4:Y:S04]  /*d2b20*/  LDL.LU.64 R18, [R1+0x1768] ;  /* 0x0017680001127983 */ /* 0x000f280000300a00 */
[----:B------:R-:W2:-:S14]  /*d2b30*/  LDL.LU R2, [R1+0x3904] ;  /* 0x0039040001027983 */ /* 0x000e9c0000300800 */
[----:B------:R0:W-:Y:S04]  /*d2b40*/  STL.64 [R1+0x1090], R8 ;  /* 0x0010900801007387 */ /* 0x0001e80000100a00 */
[----:B------:R1:W-:Y:S04]  /*d2b50*/  STL.64 [R1+0x1098], R10 ;  /* 0x0010980a01007387 */ /* 0x0003e80000100a00 */
[----:B------:R-:W2:Y:S04]  /*d2b60*/  LDL.LU R3, [R1+0x38fc] ;  /* 0x0038fc0001037983 */ /* 0x000ea80000300800 */
[----:B0-----:R-:W2:Y:S04]  /*d2b70*/  LDL.LU R8, [R1+0x38f4] ;  /* 0x0038f40001087983 */ /* 0x001ea80000300800 */
[----:B------:R-:W2:Y:S04]  /*d2b80*/  LDL.LU R9, [R1+0x38ec] ;  /* 0x0038ec0001097983 */ /* 0x000ea80000300800 */
[----:B-1----:R-:W2:Y:S04]  /*d2b90*/  LDL.LU R10, [R1+0x38e4] ;  /* 0x0038e400010a7983 */ /* 0x002ea80000300800 */
[----:B------:R-:W2:Y:S04]  /*d2ba0*/  LDL.LU R11, [R1+0x38f0] ;  /* 0x0038f000010b7983 */ /* 0x000ea80000300800 */
[----:B--2---:R-:W-:Y:S04]  /*d2bb0*/  STL.64 [R1+0x4840], R10 ;  /* 0x0048400a01007387 */ /* 0x004fe80000100a00 */
[----:B------:R0:W-:Y:S04]  /*d2bc0*/  STL.64 [R1+0x4838], R8 ;  /* 0x0048380801007387 */ /* 0x0001e80000100a00 */
[----:B0-----:R-:W2:Y:S04]  /*d2bd0*/  LDL.LU R8, [R1+0x910] ;  /* 0x0009100001087983 */ /* 0x001ea80000300800 */
[----:B------:R-:W2:Y:S01]  /*d2be0*/  LDL.LU R9, [R1+0x914] ;  /* 0x0009140001097983 */ /* 0x000ea20000300800 */
[----:B---3--:R-:W-:-:S02]  /*d2bf0*/  IMAD.MOV.U32 R10, RZ, RZ, R25 ;  /* 0x000000ffff0a7224 */ /* 0x008fc400078e0019 */
[----:B------:R-:W-:Y:S01]  /*d2c00*/  IMAD.MOV.U32 R11, RZ, RZ, R24 ;  /* 0x000000ffff0b7224 */ /* 0x000fe200078e0018 */
[-C--:B------:R-:W-:Y:S02]  /*d2c10*/  IADD3 R25, P0, PT, R20, R28.reuse, RZ ;  /* 0x0000001c14197210 */ /* 0x080fe40007f1e0ff */
[-C--:B----4-:R-:W-:Y:S02]  /*d2c20*/  IADD3 R24, P1, PT, R18, R28.reuse, RZ ;  /* 0x0000001c12187210 */ /* 0x090fe40007f3e0ff */
[-C--:B------:R-:W-:Y:S01]  /*d2c30*/  IADD3 R23, P2, PT, R16, R28.reuse, RZ ;  /* 0x0000001c10177210 */ /* 0x080fe20007f5e0ff */
[----:B------:R0:W-:Y:S01]  /*d2c40*/  STL [R1+0x482c], R25 ;  /* 0x00482c1901007387 */ /* 0x0001e20000100800 */
[----:B------:R-:W-:Y:S01]  /*d2c50*/  IADD3 R22, P3, PT, R26, R28, RZ ;  /* 0x0000001c1a167210 */ /* 0x000fe20007f7e0ff */
[--C-:B------:R-:W-:Y:S02]  /*d2c60*/  IMAD.X R20, R19, 0x1, R0.reuse, P1 ;  /* 0x0000000113147824 */ /* 0x100fe400008e0600 */
[--C-:B------:R-:W-:Y:S01]  /*d2c70*/  IMAD.X R19, R17, 0x1, R0.reuse, P2 ;  /* 0x0000000111137824 */ /* 0x100fe200010e0600 */
[----:B0-----:R-:W3:Y:S04]  /*d2c80*/  LDL.LU R25, [R1+0x38c4] ;  /* 0x0038c40001197983 */ /* 0x001ee80000300800 */
[----:B------:R0:W-:Y:S01]  /*d2c90*/  STL [R1+0x4830], R24 ;  /* 0x0048301801007387 */ /* 0x0001e20000100800 */
[----:B------:R-:W-:-:S03]  /*d2ca0*/  IMAD.X R18, R27, 0x1, R0, P3 ;  /* 0x000000011b127824 */ /* 0x000fc600018e0600 */
[----:B0-----:R-:W4:Y:S04]  /*d2cb0*/  LDL.LU R24, [R1+0x38f8] ;  /* 0x0038f80001187983 */ /* 0x001f280000300800 */
[----:B------:R-:W3:Y:S04]  /*d2cc0*/  LDL.LU R12, [R1+0x38bc] ;  /* 0x0038bc00010c7983 */ /* 0x000ee80000300800 */
[----:B------:R-:W3:Y:S04]  /*d2cd0*/  LDL.LU R13, [R1+0x38e8] ;  /* 0x0038e800010d7983 */ /* 0x000ee80000300800 */
[----:B------:R-:W3:Y:S04]  /*d2ce0*/  LDL.LU R16, [R1+0x38b4] ;  /* 0x0038b40001107983 */ /* 0x000ee80000300800 */
[----:B------:R-:W3:Y:S04]  /*d2cf0*/  LDL.LU R17, [R1+0x38e0] ;  /* 0x0038e00001117983 */ /* 0x000ee80000300800 */
[----:B------:R-:W3:Y:S04]  /*d2d00*/  LDL.LU R26, [R1+0x38ac] ;  /* 0x0038ac00011a7983 */ /* 0x000ee80000300800 */
[----:B------:R-:W3:Y:S01]  /*d2d10*/  LDL.LU R27, [R1+0x38d8] ;  /* 0x0038d800011b7983 */ /* 0x000ee20000300800 */
[----:B--2---:R-:W-:-:S15]  /*d2d20*/  HMMA.16816.F32.BF16 R8, R4, R14, R8 ;  /* 0x0000000e0408723c */ /* 0x004fde0000041808 */
[----:B------:R-:W-:-:S04]  /*d2d30*/  NOP ;  /* 0x0000000000007918 */ /* 0x000fc80000000000 */
[----:B------:R-:W-:Y:S01]  /*d2d40*/  STL.64 [R1+0x1080], R8 ;  /* 0x0010800801007387 */ /* 0x000fe20000100a00 */
[----:B------:R-:W-:-:S03]  /*d2d50*/  IMAD.MOV.U32 R5, RZ, RZ, R11 ;  /* 0x000000ffff057224 */ /* 0x000fc600078e000b */
[----:B------:R0:W-:Y:S01]  /*d2d60*/  STL.64 [R1+0x1088], R10 ;  /* 0x0010880a01007387 */ /* 0x0001e20000100a00 */
[----:B------:R-:W-:-:S03]  /*d2d70*/  IMAD.MOV.U32 R4, RZ, RZ, R9 ;  /* 0x000000ffff047224 */ /* 0x000fc600078e0009 */
[----:B0-----:R-:W2:Y:S04]  /*d2d80*/  LDL.LU.64 R10, [R1+0x4840] ;  /* 0x00484000010a7983 */ /* 0x001ea80000300a00 */
[----:B------:R-:W2:Y:S04]  /*d2d90*/  LDL.LU.64 R8, [R1+0x4838] ;  /* 0x0048380001087983 */ /* 0x000ea80000300a00 */
[----:B------:R-:W3:Y:S04]  /*d2da0*/  LDL.LU R6, [R1+0x38dc] ;  /* 0x0038dc0001067983 */ /* 0x000ee80000300800 */
[----:B------:R-:W3:Y:S04]  /*d2db0*/  LDL.LU R7, [R1+0x38d4] ;  /* 0x0038d40001077983 */ /* 0x000ee80000300800 */
[----:B------:R-:W3:Y:S04]  /*d2dc0*/  LDL.LU R14, [R1+0x3900] ;  /* 0x00390000010e7983 */ /* 0x000ee80000300800 */
[----:B------:R-:W3:Y:S01]  /*d2dd0*/  LDL.LU R15, [R1+0x38cc] ;  /* 0x0038cc00010f7983 */ /* 0x000ee20000300800 */
[----:B------:R-:W-:-:S03]  /*d2de0*/  IADD3 R2, P2, PT, R2, R28, RZ ;  /* 0x0000001c02027210 */ /* 0x000fc60007f5e0ff */
[----:B------:R-:W3:Y:S01]  /*d2df0*/  LDL.LU R29, [R1+0x38a4] ;  /* 0x0038a400011d7983 */ /* 0x000ee20000300800 */
[----:B------:R-:W-:-:S03]  /*d2e00*/  IADD3 R3, P6, PT, R3, R28, RZ ;  /* 0x0000001c03037210 */ /* 0x000fc60007fde0ff */
[----:B------:R0:W-:Y:S04]  /*d2e10*/  STL [R1+0x3904], R2 ;  /* 0x0039040201007387 */ /* 0x0001e80000100800 */
[----:B0-----:R-:W4:Y:S04]  /*d2e20*/  LDL.LU R2, [R1+0x38d0] ;  /* 0x0038d00001027983 */ /* 0x001f280000300800 */
[----:B------:R0:W-:Y:S04]  /*d2e30*/  STL [R1+0x38fc], R3 ;  /* 0x0038fc0301007387 */ /* 0x0001e80000100800 */
[----:B0-----:R-:W4:Y:S01]  /*d2e40*/  LDL.LU R3, [R1+0x389c] ;  /* 0x00389c0001037983 */ /* 0x001f220000300800 */
[----:B------:R-:W-:Y:S01]  /*d2e50*/  IMAD.X R21, R21, 0x1, R0, P0 ;  /* 0x0000000115157824 */ /* 0x000fe200000e0600 */
[----:B--2---:R-:W-:-:S05]  /*d2e60*/  IADD3 R8, P5, PT, R8, R28, RZ ;  /* 0x0000001c08087210 */ /* 0x004fca0007fbe0ff */
[----:B------:R0:W-:Y:S04]  /*d2e70*/  STL [R1+0x38f4], R8 ;  /* 0x0038f40801007387 */ /* 0x0001e80000100800 */
[----:B0-----:R-:W2:Y:S01]  /*d2e80*/  LDL.LU R8, [R1+0x38c8] ;  /* 0x0038c80001087983 */ /* 0x001ea20000300800 */
[-C--:B------:R-:W-:Y:S02]  /*d2e90*/  IADD3 R9, P1, PT, R9, R28.reuse, RZ ;  /* 0x0000001c09097210 */ /* 0x080fe40007f3e0ff */
[-C--:B------:R-:W-:Y:S02]  /*d2ea0*/  IADD3 R10, P0, PT, R10, R28.reuse, RZ ;  /* 0x0000001c0a0a7210 */ /* 0x080fe40007f1e0ff */
[-C--:B---3--:R-:W-:Y:S02]  /*d2eb0*/  IADD3 R6, P4, PT, R6, R28.reuse, RZ ;  /* 0x0000001c06067210 */ /* 0x088fe40007f9e0ff */
[-C--:B------:R-:W-:Y:S01]  /*d2ec0*/  IADD3 R7, P3, PT, R7, R28.reuse, RZ ;  /* 0x0000001c07077210 */ /* 0x080fe20007f7e0ff */
[----:B------:R0:W-:Y:S01]  /*d2ed0*/  STL [R1+0x38ec], R9 ;  /* 0x0038ec0901007387 */ /* 0x0001e20000100800 */
[--C-:B------:R-:W-:Y:S01]  /*d2ee0*/  IMAD.X R14, R14, 0x1, R0.reuse, P2 ;  /* 0x000000010e0e7824 */ /* 0x100fe200010e0600 */
[----:B------:R-:W-:Y:S01]  /*d2ef0*/  IADD3 R15, P2, PT, R15, R28, RZ ;  /* 0x0000001c0f0f7210 */ /* 0x000fe20007f5e0ff */
[----:B------:R-:W-:-:S02]  /*d2f00*/  IMAD.X R11, R11, 0x1, R0, P5 ;  /* 0x000000010b0b7824 */ /* 0x000fc400028e0600 */
[--C-:B----4-:R-:W-:Y:S01]  /*d2f10*/  IMAD.X R24, R24, 0x1, R0.reuse, P6 ;  /* 0x0000000118187824 */ /* 0x110fe200030e0600 */
[----:B0-----:R-:W3:Y:S04]  /*d2f20*/  LDL.LU R9, [R1+0x3894] ;  /* 0x0038940001097983 */ /* 0x001ee80000300800 */
[----:B------:R0:W-:Y:S01]  /*d2f30*/  STL [R1+0x38e4], R10 ;  /* 0x0038e40a01007387 */ /* 0x0001e20000100800 */
[-C--:B------:R-:W-:Y:S02]  /*d2f40*/  IADD3 R25, P6, PT, R25, R28.reuse, RZ ;  /* 0x0000001c19197210 */ /* 0x080fe40007fde0ff */
[-C--:B------:R-:W-:Y:S01]  /*d2f50*/  IADD3 R12, P5, PT, R12, R28.reuse, RZ ;  /* 0x0000001c0c0c7210 */ /* 0x080fe20007fbe0ff */
[--C-:B------:R-:W-:Y:S01]  /*d2f60*/  IMAD.X R13, R13, 0x1, R0.reuse, P1 ;  /* 0x000000010d0d7824 */ /* 0x100fe200008e0600 */
[----:B0-----:R-:W4:Y:S04]  /*d2f70*/  LDL.LU R10, [R1+0x38c0] ;  /* 0x0038c000010a7983 */ /* 0x001f280000300800 */
[----:B------:R-:W-:Y:S04]  /*d2f80*/  STL [R1+0x38dc], R6 ;  /* 0x0038dc0601007387 */ /* 0x000fe80000100800 */
[----:B------:R-:W-:Y:S04]  /*d2f90*/  STL [R1+0x38d4], R7 ;  /* 0x0038d40701007387 */ /* 0x000fe80000100800 */
[----:B------:R-:W-:Y:S04]  /*d2fa0*/  STL [R1+0x3900], R14 ;  /* 0x0039000e01007387 */ /* 0x000fe80000100800 */
[----:B------:R-:W-:Y:S04]  /*d2fb0*/  STL [R1+0x38cc], R15 ;  /* 0x0038cc0f01007387 */ /* 0x000fe80000100800 */
[----:B------:R0:W-:Y:S04]  /*d2fc0*/  STL [R1+0x38f0], R11 ;  /* 0x0038f00b01007387 */ /* 0x0001e80000100800 */
[----:B------:R-:W-:Y:S01]  /*d2fd0*/  STL [R1+0x38f8], R24 ;  /* 0x0038f81801007387 */ /* 0x000fe20000100800 */
[-C--:B------:R-:W-:Y:S01]  /*d2fe0*/  IADD3 R16, P1, PT, R16, R28.reuse, RZ ;  /* 0x0000001c10107210 */ /* 0x080fe20007f3e0ff */
[--C-:B------:R-:W-:Y:S01]  /*d2ff0*/  IMAD.X R17, R17, 0x1, R0.reuse, P0 ;  /* 0x0000000111117824 */ /* 0x100fe200000e0600 */
[-C--:B------:R-:W-:Y:S01]  /*d3000*/  IADD3 R26, P0, PT, R26, R28.reuse, RZ ;  /* 0x0000001c1a1a7210 */ /* 0x080fe20007f1e0ff */
[----:B0-----:R-:W4:Y:S04]  /*d3010*/  LDL.LU R11, [R1+0x388c] ;  /* 0x00388c00010b7983 */ /* 0x001f280000300800 */
[----:B------:R-:W-:Y:S04]  /*d3020*/  STL [R1+0x38c4], R25 ;  /* 0x0038c41901007387 */ /* 0x000fe80000100800 */
[----:B------:R0:W-:Y:S01]  /*d3030*/  STL [R1+0x38bc], R12 ;  /* 0x0038bc0c01007387 */ /* 0x0001e20000100800 */
[----:B------:R-:W-:Y:S01]  /*d3040*/  IMAD.X R27, R27, 0x1, R0, P4 ;  /* 0x000000011b1b7824 */ /* 0x000fe200020e0600 */
[----:B------:R-:W-:-:S02]  /*d3050*/  IADD3 R29, P4, PT, R29, R28, RZ ;  /* 0x0000001c1d1d7210 */ /* 0x000fc40007f9e0ff */
[----:B0-----:R-:W4:Y:S04]  /*d3060*/  LDL.LU R12, [R1+0x38b8] ;  /* 0x0038b800010c7983 */ /* 0x001f280000300800 */
[----:B------:R0:W-:Y:S01]  /*d3070*/  STL [R1+0x38e8], R13 ;  /* 0x0038e80d01007387 */ /* 0x0001e20000100800 */
[----:B------:R-:W-:-:S03]  /*d3080*/  IMAD.X R2, R2, 0x1, R0, P3 ;  /* 0x0000000102027824 */ /* 0x000fc600018e0600 */
[----:B0-----:R-:W4:Y:S04]  /*d3090*/  LDL.LU R13, [R1+0x3884] ;  /* 0x00388400010d7983 */ /* 0x001f280000300800 */
[----:B------:R0:W-:Y:S04]  /*d30a0*/  STL [R1+0x38b4], R16 ;  /* 0x0038b41001007387 */ /* 0x0001e80000100800 */
[----:B0-----:R-:W4:Y:S04]  /*d30b0*/  LDL.LU R16, [R1+0x38b0] ;  /* 0x0038b00001107983 */ /* 0x001f280000300800 */
[----:B------:R0:W-:Y:S01]  /*d30c0*/  STL [R1+0x38e0], R17 ;  /* 0x0038e01101007387 */ /* 0x0001e20000100800 */
[----:B------:R-:W-:-:S03]  /*d30d0*/  IADD3 R3, P3, PT, R3, R28, RZ ;  /* 0x0000001c03037210 */ /* 0x000fc60007f7e0ff */
[----:B0-----:R-:W4:Y:S04]  /*d30e0*/  LDL.LU R17, [R1+0x387c] ;  /* 0x00387c0001117983 */ /* 0x001f280000300800 */
[----:B------:R0:W-:Y:S04]  /*d30f0*/  STL [R1+0x38ac], R26 ;  /* 0x0038ac1a01007387 */ /* 0x0001e80000100800 */
        /* <DEDUP_REMOVED lines=8> */
[----:B0-----:R-:W4:Y:S01]  /*d3180*/  LDL.LU R3, [R1+0x3898] ;  /* 0x0038980001037983 */ /* 0x001f220000300800 */
[----:B--2---:R-:W-:-:S05]  /*d3190*/  IMAD.X R8, R8, 0x1, R0, P2 ;  /* 0x0000000108087824 */ /* 0x004fca00010e0600 */
[----:B------:R0:W-:Y:S04]  /*d31a0*/  STL [R1+0x38c8], R8 ;  /* 0x0038c80801007387 */ /* 0x0001e80000100800 */
[----:B0-----:R-:W2:Y:S01]  /*d31b0*/  LDL.LU R8, [R1+0x3864] ;  /* 0x0038640001087983 */ /* 0x001ea20000300800 */
[----:B---3--:R-:W-:-:S05]  /*d31c0*/  IADD3 R9, P2, PT, R9, R28, RZ ;  /* 0x0000001c09097210 */ /* 0x008fca0007f5e0ff */
[----:B------:R0:W-:Y:S01]  /*d31d0*/  STL [R1+0x3894], R9 ;  /* 0x0038940901007387 */ /* 0x0001e20000100800 */
[----:B----4-:R-:W-:-:S03]  /*d31e0*/  IMAD.X R10, R10, 0x1, R0, P6 ;  /* 0x000000010a0a7824 */ /* 0x010fc600030e0600 */
[----:B0-----:R-:W3:Y:S04]  /*d31f0*/  LDL.LU R9, [R1+0x3890] ;  /* 0x0038900001097983 */ /* 0x001ee80000300800 */
[----:B------:R-:W4:Y:S04]  /*d3200*/  LDL.LU R6, [R1+0x385c] ;  /* 0x00385c0001067983 */ /* 0x000f280000300800 */
[----:B------:R-:W4:Y:S04]  /*d3210*/  LDL.LU R7, [R1+0x3888] ;  /* 0x0038880001077983 */ /* 0x000f280000300800 */
[----:B------:R-:W4:Y:S04]  /*d3220*/  LDL.LU R14, [R1+0x3854] ;  /* 0x00385400010e7983 */ /* 0x000f280000300800 */
[----:B------:R0:W-:Y:S04]  /*d3230*/  STL [R1+0x38c0], R10 ;  /* 0x0038c00a01007387 */ /* 0x0001e80000100800 */
[----:B------:R-:W4:Y:S04]  /*d3240*/  LDL.LU R15, [R1+0x3880] ;  /* 0x00388000010f7983 */ /* 0x000f280000300800 */
[----:B------:R-:W4:Y:S04]  /*d3250*/  LDL.LU R24, [R1+0x384c] ;  /* 0x00384c0001187983 */ /* 0x000f280000300800 */
[----:B------:R-:W4:Y:S01]  /*d3260*/  LDL.LU R25, [R1+0x3878] ;  /* 0x0038780001197983 */ /* 0x000f220000300800 */
[----:B------:R-:W-:-:S03]  /*d3270*/  IADD3 R11, P6, PT, R11, R28, RZ ;  /* 0x0000001c0b0b7210 */ /* 0x000fc60007fde0ff */
[----:B0-----:R-:W4:Y:S04]  /*d3280*/  LDL.LU R10, [R1+0x3844] ;  /* 0x00384400010a7983 */ /* 0x001f280000300800 */
[----:B------:R0:W-:Y:S01]  /*d3290*/  STL [R1+0x388c], R11 ;  /* 0x00388c0b01007387 */ /* 0x0001e20000100800 */
[----:B------:R-:W-:-:S03]  /*d32a0*/  IMAD.X R12, R12, 0x1, R0, P5 ;  /* 0x000000010c0c7824 */ /* 0x000fc600028e0600 */
[----:B0-----:R-:W4:Y:S04]  /*d32b0*/  LDL.LU R11, [R1+0x3870] ;  /* 0x00387000010b7983 */ /* 0x001f280000300800 */
[----:B------:R0:W-:Y:S01]  /*d32c0*/  STL [R1+0x38b8], R12 ;  /* 0x0038b80c01007387 */ /* 0x0001e20000100800 */
        /* <DEDUP_REMOVED lines=23> */
[----:B------:R0:W-:Y:S04]  /*d3440*/  STL [R1+0x3898], R3 ;  /* 0x0038980301007387 */ /* 0x0001e80000100800 */
[----:B0-----:R-:W4:Y:S01]  /*d3450*/  LDL.LU R3, [R1+0x381c] ;  /* 0x00381c0001037983 */ /* 0x001f220000300800 */
[----:B--2---:R-:W-:-:S05]  /*d3460*/  IADD3 R8, P3, PT, R8, R28, RZ ;  /* 0x0000001c08087210 */ /* 0x004fca0007f7e0ff */
[----:B------:R0:W-:Y:S04]  /*d3470*/  STL [R1+0x3864], R8 ;  /* 0x0038640801007387 */ /* 0x0001e80000100800 */
[----:B0-----:R-:W2:Y:S01]  /*d3480*/  LDL.LU R8, [R1+0x3848] ;  /* 0x0038480001087983 */ /* 0x001ea20000300800 */
[--C-:B---3--:R-:W-:Y:S01]  /*d3490*/  IMAD.X R9, R9, 0x1, R0.reuse, P2 ;  /* 0x0000000109097824 */ /* 0x108fe200010e0600 */
[-C--:B----4-:R-:W-:Y:S01]  /*d34a0*/  IADD3 R6, P2, PT, R6, R28.reuse, RZ ;  /* 0x0000001c06067210 */ /* 0x090fe20007f5e0ff */
[--C-:B------:R-:W-:Y:S01]  /*d34b0*/  IMAD.X R7, R7, 0x1, R0.reuse, P6 ;  /* 0x0000000107077824 */ /* 0x100fe200030e0600 */
[----:B------:R-:W-:Y:S02]  /*d34c0*/  IADD3 R14, P6, PT, R14, R28, RZ ;  /* 0x0000001c0e0e7210 */ /* 0x000fe40007fde0ff */
[----:B------:R0:W-:Y:S01]  /*d34d0*/  STL [R1+0x3890], R9 ;  /* 0x0038900901007387 */ /* 0x0001e20000100800 */
[----:B------:R-:W-:-:S02]  /*d34e0*/  IMAD.X R15, R15, 0x1, R0, P5 ;  /* 0x000000010f0f7824 */ /* 0x000fc400028e0600 */
[--C-:B------:R-:W-:Y:S01]  /*d34f0*/  IMAD.X R25, R25, 0x1, R0.reuse, P1 ;  /* 0x0000000119197824 */ /* 0x100fe200008e0600 */
[-C--:B------:R-:W-:Y:S02]  /*d3500*/  IADD3 R24, P5, PT, R24, R28.reuse, RZ ;  /* 0x0000001c18187210 */ /* 0x080fe40007fbe0ff */
[----:B------:R-:W-:Y:S01]  /*d3510*/  IADD3 R10, P1, PT, R10, R28, RZ ;  /* 0x0000001c0a0a7210 */ /* 0x000fe20007f3e0ff */
[----:B0-----:R-:W3:Y:S04]  /*d3520*/  LDL.LU R9, [R1+0x3814] ;  /* 0x0038140001097983 */ /* 0x001ee80000300800 */
[----:B------:R-:W-:Y:S04]  /*d3530*/  STL [R1+0x385c], R6 ;  /* 0x00385c0601007387 */ /* 0x000fe80000100800 */
[----:B------:R-:W-:Y:S04]  /*d3540*/  STL [R1+0x3888], R7 ;  /* 0x0038880701007387 */ /* 0x000fe80000100800 */
[----:B------:R-:W-:Y:S04]  /*d3550*/  STL [R1+0x3854], R14 ;  /* 0x0038540e01007387 */ /* 0x000fe80000100800 */
[----:B------:R-:W-:Y:S04]  /*d3560*/  STL [R1+0x3880], R15 ;  /* 0x0038800f01007387 */ /* 0x000fe80000100800 */
[----:B------:R0:W-:Y:S04]  /*d3570*/  STL [R1+0x3844], R10 ;  /* 0x0038440a01007387 */ /* 0x0001e80000100800 */
[----:B------:R-:W-:Y:S01]  /*d3580*/  STL [R1+0x384c], R24 ;  /* 0x00384c1801007387 */ /* 0x000fe20000100800 */
[----:B------:R-:W-:-:S03]  /*d3590*/  IMAD.X R11, R11, 0x1, R0, P0 ;  /* 0x000000010b0b7824 */ /* 0x000fc600000e0600 */
[----:B0-----:R-:W4:Y:S04]  /*d35a0*/  LDL.LU R10, [R1+0x3840] ;  /* 0x00384000010a7983 */ /* 0x001f280000300800 */
[----:B------:R-:W-:Y:S04]  /*d35b0*/  STL [R1+0x3878], R25 ;  /* 0x0038781901007387 */ /* 0x000fe80000100800 */
        /* <DEDUP_REMOVED lines=27> */
[----:B------:R0:W-:Y:S04]  /*d3770*/  STL [R1+0x381c], R3 ;  /* 0x00381c0301007387 */ /* 0x0001e80000100800 */
[----:B0-----:R-:W4:Y:S01]  /*d3780*/  LDL.LU R3, [R1+0x3818] ;  /* 0x0038180001037983 */ /* 0x001f220000300800 */
[----:B--2---:R-:W-:-:S05]  /*d3790*/  IMAD.X R8, R8, 0x1, R0, P5 ;  /* 0x0000000108087824 */ /* 0x004fca00028e0600 */
[----:B------:R0:W-:Y:S04]  /*d37a0*/  STL [R1+0x3848], R8 ;  /* 0x0038480801007387 */ /* 0x0001e80000100800 */
[----:B0-----:R-:W2:Y:S01]  /*d37b0*/  LDL.LU R8, [R1+0x37e4] ;  /* 0x0037e40001087983 */ /* 0x001ea20000300800 */
[----:B---3--:R-:W-:-:S03]  /*d37c0*/  IADD3 R9, P5, PT, R9, R28, RZ ;  /* 0x0000001c09097210 */ /* 0x008fc60007fbe0ff */
[----:B------:R-:W3:Y:S04]  /*d37d0*/  LDL.LU R6, [R1+0x3810] ;  /* 0x0038100001067983 */ /* 0x000ee80000300800 */
[----:B------:R-:W3:Y:S04]  /*d37e0*/  LDL.LU R7, [R1+0x37dc] ;  /* 0x0037dc0001077983 */ /* 0x000ee80000300800 */
[----:B------:R-:W3:Y:S04]  /*d37f0*/  LDL.LU R14, [R1+0x3808] ;  /* 0x00380800010e7983 */ /* 0x000ee80000300800 */
[----:B------:R0:W-:Y:S04]  /*d3800*/  STL [R1+0x3814], R9 ;  /* 0x0038140901007387 */ /* 0x0001e80000100800 */
[----:B------:R-:W3:Y:S04]  /*d3810*/  LDL.LU R15, [R1+0x37d4] ;  /* 0x0037d400010f7983 */ /* 0x000ee80000300800 */
[----:B------:R-:W3:Y:S04]  /*d3820*/  LDL.LU R24, [R1+0x3800] ;  /* 0x0038000001187983 */ /* 0x000ee80000300800 */
[----:B------:R-:W3:Y:S04]  /*d3830*/  LDL.LU R25, [R1+0x37cc] ;  /* 0x0037cc0001197983 */ /* 0x000ee80000300800 */
[----:B0-----:R-:W3:Y:S01]  /*d3840*/  LDL.LU R9, [R1+0x37f8] ;  /* 0x0037f80001097983 */ /* 0x001ee20000300800 */
[----:B----4-:R-:W-:-:S05]  /*d3850*/  IMAD.X R10, R10, 0x1, R0, P1 ;  /* 0x000000010a0a7824 */ /* 0x010fca00008e0600 */
        /* <DEDUP_REMOVED lines=36> */
[-C--:B------:R-:W-:Y:S01]  /*d3aa0*/  IADD3 R7, P5, PT, R7, R28.reuse, RZ ;  /* 0x0000001c07077210 */ /* 0x080fe20007fbe0ff */
[--C-:B------:R-:W-:Y:S01]  /*d3ab0*/  IMAD.X R14, R14, 0x1, R0.reuse, P1 ;  /* 0x000000010e0e7824 */ /* 0x100fe200008e0600 */
[----:B------:R-:W-:Y:S01]  /*d3ac0*/  IADD3 R15, P1, PT, R15, R28, RZ ;  /* 0x0000001c0f0f7210 */ /* 0x000fe20007f3e0ff */
[--C-:B------:R-:W-:Y:S01]  /*d3ad0*/  IMAD.X R9, R9, 0x1, R0.reuse, P4 ;  /* 0x0000000109097824 */ /* 0x100fe200020e0600 */
[----:B------:R-:W-:Y:S01]  /*d3ae0*/  STL [R1+0x3810], R6 ;  /* 0x0038100601007387 */ /* 0x000fe20000100800 */
[----:B------:R-:W-:-:S03]  /*d3af0*/  IMAD.X R24, R24, 0x1, R0, P0 ;  /* 0x0000000118187824 */ /* 0x000fc600000e0600 */
[----:B------:R-:W-:Y:S01]  /*d3b00*/  STL [R1+0x37dc], R7 ;  /* 0x0037dc0701007387 */ /* 0x000fe20000100800 */
[----:B------:R-:W-:-:S03]  /*d3b10*/  IADD3 R25, P0, PT, R25, R28, RZ ;  /* 0x0000001c19197210 */ /* 0x000fc60007f1e0ff */
[----:B------:R-:W-:Y:S04]  /*d3b20*/  STL [R1+0x3808], R14 ;  /* 0x0038080e01007387 */ /* 0x000fe80000100800 */
[----:B------:R-:W-:Y:S04]  /*d3b30*/  STL [R1+0x37d4], R15 ;  /* 0x0037d40f01007387 */ /* 0x000fe80000100800 */
[----:B------:R0:W-:Y:S04]  /*d3b40*/  STL [R1+0x37f8], R9 ;  /* 0x0037f80901007387 */ /* 0x0001e80000100800 */
[----:B------:R-:W-:Y:S01]  /*d3b50*/  STL [R1+0x3800], R24 ;  /* 0x0038001801007387 */ /* 0x000fe20000100800 */
[----:B----4-:R-:W-:-:S03]  /*d3b60*/  IADD3 R10, P4, PT, R10, R28, RZ ;  /* 0x0000001c0a0a7210 */ /* 0x010fc60007f9e0ff */
[----:B0-----:R-:W3:Y:S04]  /*d3b70*/  LDL.LU R9, [R1+0x3794] ;  /* 0x0037940001097983 */ /* 0x001ee80000300800 */
[----:B------:R-:W-:Y:S04]  /*d3b80*/  STL [R1+0x37cc], R25 ;  /* 0x0037cc1901007387 */ /* 0x000fe80000100800 */
        /* <DEDUP_REMOVED lines=31> */
[----:B0-----:R-:W4:Y:S04]  /*d3d80*/  LDL.LU R3, [R1+0x3798] ;  /* 0x0037980001037983 */ /* 0x001f280000300800 */
[----:B------:R-:W4:Y:S04]  /*d3d90*/  LDL.LU R6, [R1+0x3764] ;  /* 0x0037640001067983 */ /* 0x000f280000300800 */
[----:B------:R-:W4:Y:S04]  /*d3da0*/  LDL.LU R7, [R1+0x3790] ;  /* 0x0037900001077983 */ /* 0x000f280000300800 */
[----:B------:R-:W4:Y:S01]  /*d3db0*/  LDL.LU R14, [R1+0x375c] ;  /* 0x00375c00010e7983 */ /* 0x000f220000300800 */
[----:B--2---:R-:W-:-:S05]  /*d3dc0*/  IMAD.X R8, R8, 0x1, R0, P0 ;  /* 0x0000000108087824 */ /* 0x004fca00000e0600 */
[----:B------:R0:W-:Y:S04]  /*d3dd0*/  STL [R1+0x37c8], R8 ;  /* 0x0037c80801007387 */ /* 0x0001e80000100800 */
[----:B------:R-:W2:Y:S04]  /*d3de0*/  LDL.LU R15, [R1+0x3788] ;  /* 0x00378800010f7983 */ /* 0x000ea80000300800 */
[----:B------:R-:W2:Y:S04]  /*d3df0*/  LDL.LU R24, [R1+0x3754] ;  /* 0x0037540001187983 */ /* 0x000ea80000300800 */
[----:B------:R-:W2:Y:S04]  /*d3e00*/  LDL.LU R25, [R1+0x3780] ;  /* 0x0037800001197983 */ /* 0x000ea80000300800 */
[----:B0-----:R-:W2:Y:S01]  /*d3e10*/  LDL.LU R8, [R1+0x374c] ;  /* 0x00374c0001087983 */ /* 0x001ea20000300800 */
[----:B---3--:R-:W-:-:S05]  /*d3e20*/  IADD3 R9, P0, PT, R9, R28, RZ ;  /* 0x0000001c09097210 */ /* 0x008fca0007f1e0ff */
[----:B------:R0:W-:Y:S01]  /*d3e30*/  STL [R1+0x3794], R9 ;  /* 0x0037940901007387 */ /* 0x0001e20000100800 */
[----:B----4-:R-:W-:-:S03]  /*d3e40*/  IMAD.X R10, R10, 0x1, R0, P4 ;  /* 0x000000010a0a7824 */ /* 0x010fc600020e0600 */
[----:B0-----:R-:W3:Y:S04]  /*d3e50*/  LDL.LU R9, [R1+0x3778] ;  /* 0x0037780001097983 */ /* 0x001ee80000300800 */
        /* <DEDUP_REMOVED lines=31> */
[-C--:B------:R-:W-:Y:S01]  /*d4050*/  IADD3 R6, P1, PT, R6, R28.reuse, RZ ;  /* 0x0000001c06067210 */ /* 0x080fe20007f3e0ff */
[--C-:B------:R-:W-:Y:S01]  /*d4060*/  IMAD.X R7, R7, 0x1, R0.reuse, P0 ;  /* 0x0000000107077824 */ /* 0x100fe200000e0600 */
[----:B------:R-:W-:Y:S01]  /*d4070*/  IADD3 R14, P0, PT, R14, R28, RZ ;  /* 0x0000001c0e0e7210 */ /* 0x000fe20007f1e0ff */
[----:B0-----:R-:W4:Y:S04]  /*d4080*/  LDL.LU R3, [R1+0x371c] ;  /* 0x00371c0001037983 */ /* 0x001f280000300800 */
[----:B------:R-:W-:Y:S04]  /*d4090*/  STL [R1+0x3764], R6 ;  /* 0x0037640601007387 */ /* 0x000fe80000100800 */
[----:B------:R-:W-:Y:S04]  /*d40a0*/  STL [R1+0x3790], R7 ;  /* 0x0037900701007387 */ /* 0x000fe80000100800 */
[----:B------:R-:W-:Y:S01]  /*d40b0*/  STL [R1+0x375c], R14 ;  /* 0x00375c0e01007387 */ /* 0x000fe20000100800 */
[----:B--2---:R-:W-:-:S02]  /*d40c0*/  IMAD.X R15, R15, 0x1, R0, P4 ;  /* 0x000000010f0f7824 */ /* 0x004fc400020e0600 */
[----:B------:R-:W-:Y:S01]  /*d40d0*/  IMAD.X R25, R25, 0x1, R0, P3 ;  /* 0x0000000119197824 */ /* 0x000fe200018e0600 */
[-C--:B------:R-:W-:Y:S02]  /*d40e0*/  IADD3 R24, P4, PT, R24, R28.reuse, RZ ;  /* 0x0000001c18187210 */ /* 0x080fe40007f9e0ff */
[----:B------:R-:W-:Y:S01]  /*d40f0*/  STL [R1+0x3788], R15 ;  /* 0x0037880f01007387 */ /* 0x000fe20000100800 */
[----:B------:R-:W-:-:S05]  /*d4100*/  IADD3 R8, P3, PT, R8, R28, RZ ;  /* 0x0000001c08087210 */ /* 0x000fca0007f7e0ff */
[----:B------:R0:W-:Y:S04]  /*d4110*/  STL [R1+0x374c], R8 ;  /* 0x00374c0801007387 */ /* 0x0001e80000100800 */
[----:B------:R-:W-:Y:S04]  /*d4120*/  STL [R1+0x3754], R24 ;  /* 0x0037541801007387 */ /* 0x000fe80000100800 */
[----:B0-----:R-:W2:Y:S04]  /*d4130*/  LDL.LU R8, [R1+0x3748] ;  /* 0x0037480001087983 */ /* 0x001ea80000300800 */
[----:B------:R-:W-:Y:S01]  /*d4140*/  STL [R1+0x3780], R25 ;  /* 0x0037801901007387 */ /* 0x000fe20000100800 */
[----:B---3--:R-:W-:-:S05]  /*d4150*/  IMAD.X R9, R9, 0x1, R0, P2 ;  /* 0x0000000109097824 */ /* 0x008fca00010e0600 */
[----:B------:R0:W-:Y:S01]  /*d4160*/  STL [R1+0x3778], R9 ;  /* 0x0037780901007387 */ /* 0x0001e20000100800 */
[----:B----4-:R-:W-:-:S03]  /*d4170*/  IADD3 R10, P2, PT, R10, R28, RZ ;  /* 0x0000001c0a0a7210 */ /* 0x010fc60007f5e0ff */
[----:B0-----:R-:W3:Y:S04]  /*d4180*/  LDL.LU R9, [R1+0x3714] ;  /* 0x0037140001097983 */ /* 0x001ee80000300800 */
        /* <DEDUP_REMOVED lines=30> */
[----:B------:R-:W4:Y:S04]  /*d4370*/  LDL.LU R6, [R1+0x3718] ;  /* 0x0037180001067983 */ /* 0x000f280000300800 */
[----:B------:R-:W4:Y:S04]  /*d4380*/  LDL.LU R7, [R1+0x36e4] ;  /* 0x0036e40001077983 */ /* 0x000f280000300800 */
[----:B------:R-:W4:Y:S04]  /*d4390*/  LDL.LU R14, [R1+0x3710] ;  /* 0x00371000010e7983 */ /* 0x000f280000300800 */
[----:B------:R0:W-:Y:S04]  /*d43a0*/  STL [R1+0x371c], R3 ;  /* 0x00371c0301007387 */ /* 0x0001e80000100800 */
[----:B------:R-:W4:Y:S04]  /*d43b0*/  LDL.LU R15, [R1+0x36dc] ;  /* 0x0036dc00010f7983 */ /* 0x000f280000300800 */
[----:B------:R-:W4:Y:S04]  /*d43c0*/  LDL.LU R24, [R1+0x3708] ;  /* 0x0037080001187983 */ /* 0x000f280000300800 */
[----:B------:R-:W4:Y:S04]  /*d43d0*/  LDL.LU R25, [R1+0x36d4] ;  /* 0x0036d40001197983 */ /* 0x000f280000300800 */
        /* <DEDUP_REMOVED lines=36> */
[----:B0-----:R-:W4:Y:S01]  /*d4620*/  LDL.LU R29, [R1+0x36a4] ;  /* 0x0036a400011d7983 */ /* 0x001f220000300800 */
[----:B------:R-:W-:-:S03]  /*d4630*/  IMAD.X R14, R14, 0x1, R0, P3 ;  /* 0x000000010e0e7824 */ /* 0x000fc600018e0600 */
[----:B------:R0:W-:Y:S01]  /*d4640*/  STL [R1+0x36ec], R2 ;  /* 0x0036ec0201007387 */ /* 0x0001e20000100800 */
[-C--:B------:R-:W-:Y:S01]  /*d4650*/  IADD3 R15, P3, PT, R15, R28.reuse, RZ ;  /* 0x0000001c0f0f7210 */ /* 0x080fe20007f7e0ff */
[--C-:B------:R-:W-:Y:S02]  /*d4660*/  IMAD.X R24, R24, 0x1, R0.reuse, P2 ;  /* 0x0000000118187824 */ /* 0x100fe400010e0600 */
[----:B------:R-:W-:Y:S01]  /*d4670*/  IMAD.X R3, R3, 0x1, R0, P6 ;  /* 0x0000000103037824 */ /* 0x000fe200030e0600 */
[----:B0-----:R-:W4:Y:S04]  /*d4680*/  LDL.LU R2, [R1+0x36d0] ;  /* 0x0036d00001027983 */ /* 0x001f280000300800 */
[----:B------:R-:W-:Y:S04]  /*d4690*/  STL [R1+0x3718], R6 ;  /* 0x0037180601007387 */ /* 0x000fe80000100800 */
[----:B------:R-:W-:Y:S04]  /*d46a0*/  STL [R1+0x36e4], R7 ;  /* 0x0036e40701007387 */ /* 0x000fe80000100800 */
[----:B------:R-:W-:Y:S04]  /*d46b0*/  STL [R1+0x3710], R14 ;  /* 0x0037100e01007387 */ /* 0x000fe80000100800 */
[----:B------:R-:W-:Y:S04]  /*d46c0*/  STL [R1+0x36dc], R15 ;  /* 0x0036dc0f01007387 */ /* 0x000fe80000100800 */
[----:B------:R0:W-:Y:S04]  /*d46d0*/  STL [R1+0x3700], R3 ;  /* 0x0037000301007387 */ /* 0x0001e80000100800 */
[----:B------:R-:W-:Y:S01]  /*d46e0*/  STL [R1+0x3708], R24 ;  /* 0x0037081801007387 */ /* 0x000fe20000100800 */
[----:B------:R-:W-:-:S03]  /*d46f0*/  IADD3 R25, P2, PT, R25, R28, RZ ;  /* 0x0000001c19197210 */ /* 0x000fc60007f5e0ff */
[----:B0-----:R-:W4:Y:S04]  /*d4700*/  LDL.LU R3, [R1+0x369c] ;  /* 0x00369c0001037983 */ /* 0x001f280000300800 */
[----:B------:R-:W-:Y:S01]  /*d4710*/  STL [R1+0x36d4], R25 ;  /* 0x0036d41901007387 */ /* 0x000fe20000100800 */
[----:B--2---:R-:W-:-:S05]  /*d4720*/  IADD3 R8, P6, PT, R8, R28, RZ ;  /* 0x0000001c08087210 */ /* 0x004fca0007fde0ff */
[----:B------:R0:W-:Y:S04]  /*d4730*/  STL [R1+0x36cc], R8 ;  /* 0x0036cc0801007387 */ /* 0x0001e80000100800 */
[----:B0-----:R-:W2:Y:S01]  /*d4740*/  LDL.LU R8, [R1+0x36c8] ;  /* 0x0036c80001087983 */ /* 0x001ea20000300800 */
        /* <DEDUP_REMOVED lines=71> */
[--C-:B------:R-:W-:Y:S01]  /*d4bc0*/  IMAD.X R29, R29, 0x1, R0.reuse, P3 ;  /* 0x000000011d1d7824 */ /* 0x100fe200018e0600 */
[-C--:B------:R-:W-:Y:S01]  /*d4bd0*/  IADD3 R6, P3, PT, R6, R28.reuse, RZ ;  /* 0x0000001c06067210 */ /* 0x080fe20007f7e0ff */
[----:B------:R-:W-:Y:S01]  /*d4be0*/  IMAD.X R7, R7, 0x1, R0, P2 ;  /* 0x0000000107077824 */ /* 0x000fe200010e0600 */
[----:B0-----:R-:W4:Y:S01]  /*d4bf0*/  LDL.LU R27, [R1+0x3658] ;  /* 0x00365800011b7983 */ /* 0x001f220000300800 */
[----:B------:R-:W-:-:S03]  /*d4c00*/  IADD3 R14, P2, PT, R14, R28, RZ ;  /* 0x0000001c0e0e7210 */ /* 0x000fc60007f5e0ff */
[----:B------:R0:W-:Y:S01]  /*d4c10*/  STL [R1+0x36a0], R29 ;  /* 0x0036a01d01007387 */ /* 0x0001e20000100800 */
[--C-:B------:R-:W-:Y:S02]  /*d4c20*/  IMAD.X R15, R15, 0x1, R0.reuse, P6 ;  /* 0x000000010f0f7824 */ /* 0x100fe400030e0600 */
[--C-:B------:R-:W-:Y:S01]  /*d4c30*/  IMAD.X R25, R25, 0x1, R0.reuse, P5 ;  /* 0x0000000119197824 */ /* 0x100fe200028e0600 */
[-C--:B------:R-:W-:Y:S02]  /*d4c40*/  IADD3 R24, P6, PT, R24, R28.reuse, RZ ;  /* 0x0000001c18187210 */ /* 0x080fe40007fde0ff */
[----:B------:R-:W-:Y:S01]  /*d4c50*/  IADD3 R2, P5, PT, R2, R28, RZ ;  /* 0x0000001c02027210 */ /* 0x000fe20007fbe0ff */
[----:B0-----:R-:W4:Y:S04]  /*d4c60*/  LDL.LU R29, [R1+0x3624] ;  /* 0x00362400011d7983 */ /* 0x001f280000300800 */
        /* <DEDUP_REMOVED lines=9> */
[----:B------:R0:W-:Y:S04]  /*d4d00*/  STL [R1+0x3680], R3 ;  /* 0x0036800301007387 */ /* 0x0001e80000100800 */
[----:B0-----:R-:W4:Y:S01]  /*d4d10*/  LDL.LU R3, [R1+0x361c] ;  /* 0x00361c0001037983 */ /* 0x001f220000300800 */
        /* <DEDUP_REMOVED lines=78> */
[--C-:B------:R-:W-:Y:S01]  /*d5200*/  IMAD.X R24, R24, 0x1, R0.reuse, P1 ;  /* 0x0000000118187824 */ /* 0x100fe200008e0600 */
[-C--:B------:R-:W-:Y:S01]  /*d5210*/  IADD3 R25, P1, PT, R25, R28.reuse, RZ ;  /* 0x0000001c19197210 */ /* 0x080fe20007f3e0ff */
        /* <DEDUP_REMOVED lines=10> */
[----:B------:R-:W-:Y:S04]  /*d52c0*/  STL [R1+0x35dc], R25 ;  /* 0x0035dc1901007387 */ /* 0x000fe80000100800 */
        /* <DEDUP_REMOVED lines=631> */
[--C-:B----4-:R-:W-:Y:S01]  /*d7a40*/  IMAD.X R10, R10, 0x1, R0.reuse, P0 ;  /* 0x000000010a0a7824 */ /* 0x110fe200000e0600 */
[-C--:B------:R-:W-:Y:S01]  /*d7a50*/  IADD3 R6, P0, PT, R6, R28.reuse, RZ ;  /* 0x0000001c06067210 */ /* 0x080fe20007f1e0ff */
[----:B------:R-:W-:Y:S01]  /*d7a60*/  IMAD.X R7, R7, 0x1, R0, P4 ;  /* 0x0000000107077824 */ /* 0x000fe200020e0600 */
[----:B0-----:R-:W3:Y:S01]  /*d7a70*/  LDL.LU R9, [R1+0x3278] ;  /* 0x0032780001097983 */ /* 0x001ee20000300800 */
        /* <DEDUP_REMOVED lines=90> */
[-C--:B---3--:R-:W-:Y:S01]  /*d8020*/  IADD3 R9, P4, PT, R9, R28.reuse, RZ ;  /* 0x0000001c09097210 */ /* 0x088fe20007f9e0ff */
[--C-:B----4-:R-:W-:Y:S01]  /*d8030*/  IMAD.X R6, R6, 0x1, R0.reuse, P3 ;  /* 0x0000000106067824 */ /* 0x110fe200018e0600 */
[-C--:B------:R-:W-:Y:S01]  /*d8040*/  IADD3 R7, P3, PT, R7, R28.reuse, RZ ;  /* 0x0000001c07077210 */ /* 0x080fe20007f7e0ff */
[--C-:B------:R-:W-:Y:S02]  /*d8050*/  IMAD.X R14, R14, 0x1, R0.reuse, P2 ;  /* 0x000000010e0e7824 */ /* 0x100fe400010e0600 */
[----:B------:R0:W-:Y:S01]  /*d8060*/  STL [R1+0x3214], R9 ;  /* 0x0032140901007387 */ /* 0x0001e20000100800 */
[-C--:B------:R-:W-:Y:S01]  /*d8070*/  IADD3 R15, P2, PT, R15, R28.reuse, RZ ;  /* 0x0000001c0f0f7210 */ /* 0x080fe20007f5e0ff */
[--C-:B------:R-:W-:Y:S01]  /*d8080*/  IMAD.X R24, R24, 0x1, R0.reuse, P6 ;  /* 0x0000000118187824 */ /* 0x100fe200030e0600 */
[-C--:B------:R-:W-:Y:S01]  /*d8090*/  IADD3 R25, P6, PT, R25, R28.reuse, RZ ;  /* 0x0000001c19197210 */ /* 0x080fe20007fde0ff */
[----:B------:R-:W-:Y:S01]  /*d80a0*/  IMAD.X R10, R10, 0x1, R0, P5 ;  /* 0x000000010a0a7824 */ /* 0x000fe200028e0600 */
[----:B0-----:R-:W3:Y:S04]  /*d80b0*/  LDL.LU R9, [R1+0x31f8] ;  /* 0x0031f80001097983 */ /* 0x001ee80000300800 */
        /* <DEDUP_REMOVED lines=40> */
[----:B0-----:R-:W2:Y:S04]  /*d8340*/  LDL.LU R8, [R1+0x31c8] ;  /* 0x0031c80001087983 */ /* 0x001ea80000300800 */
[----:B------:R-:W2:Y:S04]  /*d8350*/  LDL.LU R6, [R1+0x3194] ;  /* 0x0031940001067983 */ /* 0x000ea80000300800 */
[----:B------:R-:W2:Y:S04]  /*d8360*/  LDL.LU R7, [R1+0x31c0] ;  /* 0x0031c00001077983 */ /* 0x000ea80000300800 */
[----:B------:R-:W2:Y:S01]  /*d8370*/  LDL.LU R14, [R1+0x318c] ;  /* 0x00318c00010e7983 */ /* 0x000ea20000300800 */
[----:B---3--:R-:W-:-:S05]  /*d8380*/  IMAD.X R9, R9, 0x1, R0, P6 ;  /* 0x0000000109097824 */ /* 0x008fca00030e0600 */
[----:B------:R0:W-:Y:S04]  /*d8390*/  STL [R1+0x31f8], R9 ;  /* 0x0031f80901007387 */ /* 0x0001e80000100800 */
[----:B------:R-:W3:Y:S04]  /*d83a0*/  LDL.LU R15, [R1+0x31b8] ;  /* 0x0031b800010f7983 */ /* 0x000ee80000300800 */
[----:B------:R-:W3:Y:S04]  /*d83b0*/  LDL.LU R24, [R1+0x3184] ;  /* 0x0031840001187983 */ /* 0x000ee80000300800 */
[----:B------:R-:W3:Y:S01]  /*d83c0*/  LDL.LU R25, [R1+0x31b0] ;  /* 0x0031b00001197983 */ /* 0x000ee20000300800 */
[----:B----4-:R-:W-:-:S03]  /*d83d0*/  IADD3 R10, P6, PT, R10, R28, RZ ;  /* 0x0000001c0a0a7210 */ /* 0x010fc60007fde0ff */
        /* <DEDUP_REMOVED lines=36> */
[-C--:B------:R-:W-:Y:S01]  /*d8620*/  IADD3 R6, P2, PT, R6, R28.reuse, RZ ;  /* 0x0000001c06067210 */ /* 0x080fe20007f5e0ff */
[--C-:B------:R-:W-:Y:S01]  /*d8630*/  IMAD.X R7, R7, 0x1, R0.reuse, P6 ;  /* 0x0000000107077824 */ /* 0x100fe200030e0600 */
[-C--:B------:R-:W-:Y:S01]  /*d8640*/  IADD3 R14, P6, PT, R14, R28.reuse, RZ ;  /* 0x0000001c0e0e7210 */ /* 0x080fe20007fde0ff */
[--C-:B---3--:R-:W-:Y:S02]  /*d8650*/  IMAD.X R15, R15, 0x1, R0.reuse, P5 ;  /* 0x000000010f0f7824 */ /* 0x108fe400028e0600 */
[----:B------:R-:W-:Y:S01]  /*d8660*/  IMAD.X R25, R25, 0x1, R0, P1 ;  /* 0x0000000119197824 */ /* 0x000fe200008e0600 */
[----:B------:R-:W-:Y:S01]  /*d8670*/  STL [R1+0x3194], R6 ;  /* 0x0031940601007387 */ /* 0x000fe20000100800 */
[----:B------:R-:W-:-:S02]  /*d8680*/  IADD3 R24, P5, PT, R24, R28, RZ ;  /* 0x0000001c18187210 */ /* 0x000fc40007fbe0ff */
[----:B----4-:R-:W-:Y:S01]  /*d8690*/  IADD3 R9, P1, PT, R9, R28, RZ ;  /* 0x0000001c09097210 */ /* 0x010fe20007f3e0ff */
[----:B------:R-:W-:Y:S04]  /*d86a0*/  STL [R1+0x31c0], R7 ;  /* 0x0031c00701007387 */ /* 0x000fe80000100800 */
[----:B------:R-:W-:Y:S04]  /*d86b0*/  STL [R1+0x318c], R14 ;  /* 0x00318c0e01007387 */ /* 0x000fe80000100800 */
[----:B------:R-:W-:Y:S04]  /*d86c0*/  STL [R1+0x31b8], R15 ;  /* 0x0031b80f01007387 */ /* 0x000fe80000100800 */
[----:B------:R0:W-:Y:S04]  /*d86d0*/  STL [R1+0x317c], R9 ;  /* 0x00317c0901007387 */ /* 0x0001e80000100800 */
[----:B------:R-:W-:Y:S01]  /*d86e0*/  STL [R1+0x3184], R24 ;  /* 0x0031841801007387 */ /* 0x000fe20000100800 */
[----:B------:R-:W-:-:S03]  /*d86f0*/  IMAD.X R10, R10, 0x1, R0, P0 ;  /* 0x000000010a0a7824 */ /* 0x000fc600000e0600 */
[----:B0-----:R-:W3:Y:S04]  /*d8700*/  LDL.LU R9, [R1+0x3178] ;  /* 0x0031780001097983 */ /* 0x001ee80000300800 */
        /* <DEDUP_REMOVED lines=32> */
[----:B0-----:R-:W4:Y:S04]  /*d8910*/  LDL.LU R3, [R1+0x311c] ;  /* 0x00311c0001037983 */ /* 0x001f280000300800 */
[----:B------:R-:W4:Y:S04]  /*d8920*/  LDL.LU R6, [R1+0x3148] ;  /* 0x0031480001067983 */ /* 0x000f280000300800 */
[----:B------:R-:W4:Y:S04]  /*d8930*/  LDL.LU R7, [R1+0x3114] ;  /* 0x0031140001077983 */ /* 0x000f280000300800 */
[----:B------:R-:W4:Y:S01]  /*d8940*/  LDL.LU R14, [R1+0x3140] ;  /* 0x00314000010e7983 */ /* 0x000f220000300800 */
[----:B--2---:R-:W-:-:S05]  /*d8950*/  IADD3 R8, P5, PT, R8, R28, RZ ;  /* 0x0000001c08087210 */ /* 0x004fca0007fbe0ff */
[----:B------:R0:W-:Y:S04]  /*d8960*/  STL [R1+0x314c], R8 ;  /* 0x00314c0801007387 */ /* 0x0001e80000100800 */
[----:B------:R-:W2:Y:S04]  /*d8970*/  LDL.LU R15, [R1+0x310c] ;  /* 0x00310c00010f7983 */ /* 0x000ea80000300800 */
[----:B------:R-:W2:Y:S04]  /*d8980*/  LDL.LU R24, [R1+0x3138] ;  /* 0x0031380001187983 */ /* 0x000ea80000300800 */
[----:B------:R-:W2:Y:S04]  /*d8990*/  LDL.LU R25, [R1+0x3104] ;  /* 0x0031040001197983 */ /* 0x000ea80000300800 */
        /* <DEDUP_REMOVED lines=37> */
[----:B------:R0:W-:Y:S01]  /*d8bf0*/  STL [R1+0x311c], R3 ;  /* 0x00311c0301007387 */ /* 0x0001e20000100800 */
[----:B------:R-:W-:-:S03]  /*d8c00*/  IMAD.X R14, R14, 0x1, R0, P1 ;  /* 0x000000010e0e7824 */ /* 0x000fc600008e0600 */
[----:B0-----:R-:W4:Y:S04]  /*d8c10*/  LDL.LU R3, [R1+0x3100] ;  /* 0x0031000001037983 */ /* 0x001f280000300800 */
[----:B------:R-:W-:Y:S04]  /*d8c20*/  STL [R1+0x3148], R6 ;  /* 0x0031480601007387 */ /* 0x000fe80000100800 */
[----:B------:R-:W-:Y:S04]  /*d8c30*/  STL [R1+0x3114], R7 ;  /* 0x0031140701007387 */ /* 0x000fe80000100800 */
[----:B------:R-:W-:Y:S01]  /*d8c40*/  STL [R1+0x3140], R14 ;  /* 0x0031400e01007387 */ /* 0x000fe20000100800 */
[----:B--2---:R-:W-:Y:S01]  /*d8c50*/  IADD3 R15, P1, PT, R15, R28, RZ ;  /* 0x0000001c0f0f7210 */ /* 0x004fe20007f3e0ff */
[----:B------:R-:W-:-:S04]  /*d8c60*/  IMAD.X R24, R24, 0x1, R0, P0 ;  /* 0x0000000118187824 */ /* 0x000fc800000e0600 */
[----:B------:R-:W-:Y:S04]  /*d8c70*/  STL [R1+0x310c], R15 ;  /* 0x00310c0f01007387 */ /* 0x000fe80000100800 */
[----:B------:R0:W-:Y:S04]  /*d8c80*/  STL [R1+0x3138], R24 ;  /* 0x0031381801007387 */ /* 0x0001e80000100800 */
[----:B0-----:R-:W2:Y:S01]  /*d8c90*/  LDL.LU R24, [R1+0x30cc] ;  /* 0x0030cc0001187983 */ /* 0x001ea20000300800 */
[----:B------:R-:W-:Y:S01]  /*d8ca0*/  IADD3 R25, P0, PT, R25, R28, RZ ;  /* 0x0000001c19197210 */ /* 0x000fe20007f1e0ff */
[----:B------:R-:W-:-:S04]  /*d8cb0*/  IMAD.X R8, R8, 0x1, R0, P4 ;  /* 0x0000000108087824 */ /* 0x000fc800020e0600 */
[----:B------:R0:W-:Y:S01]  /*d8cc0*/  STL [R1+0x3104], R25 ;  /* 0x0031041901007387 */ /* 0x0001e20000100800 */
[----:B---3--:R-:W-:-:S03]  /*d8cd0*/  IADD3 R9, P4, PT, R9, R28, RZ ;  /* 0x0000001c09097210 */ /* 0x008fc60007f9e0ff */
[----:B0-----:R-:W3:Y:S04]  /*d8ce0*/  LDL.LU R25, [R1+0x30c4] ;  /* 0x0030c40001197983 */ /* 0x001ee80000300800 */
[----:B------:R0:W-:Y:S04]  /*d8cf0*/  STL [R1+0x3130], R8 ;  /* 0x0031300801007387 */ /* 0x0001e80000100800 */
[----:B0-----:R-:W3:Y:S01]  /*d8d00*/  LDL.LU R8, [R1+0x30bc] ;  /* 0x0030bc0001087983 */ /* 0x001ee20000300800 */
[----:B----4-:R-:W-:-:S03]  /*d8d10*/  IMAD.X R10, R10, 0x1, R0, P3 ;  /* 0x000000010a0a7824 */ /* 0x010fc600018e0600 */
[----:B------:R0:W-:Y:S01]  /*d8d20*/  STL [R1+0x30fc], R9 ;  /* 0x0030fc0901007387 */ /* 0x0001e20000100800 */
[----:B------:R-:W-:-:S03]  /*d8d30*/  IADD3 R11, P3, PT, R11, R28, RZ ;  /* 0x0000001c0b0b7210 */ /* 0x000fc60007f7e0ff */
[----:B0-----:R-:W4:Y:S04]  /*d8d40*/  LDL.LU R9, [R1+0x30b4] ;  /* 0x0030b40001097983 */ /* 0x001f280000300800 */
[----:B------:R0:W-:Y:S01]  /*d8d50*/  STL [R1+0x3128], R10 ;  /* 0x0031280a01007387 */ /* 0x0001e20000100800 */
[----:B------:R-:W-:-:S03]  /*d8d60*/  IMAD.X R12, R12, 0x1, R0, P2 ;  /* 0x000000010c0c7824 */ /* 0x000fc600010e0600 */
[----:B0-----:R-:W3:Y:S04]  /*d8d70*/  LDL.LU R10, [R1+0x30ac] ;  /* 0x0030ac00010a7983 */ /* 0x001ee80000300800 */
[----:B------:R0:W-:Y:S01]  /*d8d80*/  STL [R1+0x30f4], R11 ;  /* 0x0030f40b01007387 */ /* 0x0001e20000100800 */
[----:B------:R-:W-:-:S03]  /*d8d90*/  IADD3 R13, P2, PT, R13, R28, RZ ;  /* 0x0000001c0d0d7210 */ /* 0x000fc60007f5e0ff */
[----:B0-----:R-:W3:Y:S04]  /*d8da0*/  LDL.LU R11, [R1+0x30a4] ;  /* 0x0030a400010b7983 */ /* 0x001ee80000300800 */
        /* <DEDUP_REMOVED lines=12> */
[----:B------:R-:W-:Y:S01]  /*d8e70*/  STL [R1+0x3110], R26 ;  /* 0x0031101a01007387 */ /* 0x000fe20000100800 */
[----:B------:R-:W-:-:S05]  /*d8e80*/  IMAD.X R29, R29, 0x1, R0, P1 ;  /* 0x000000011d1d7824 */ /* 0x000fca00008e0600 */
[----:B------:R0:W-:Y:S04]  /*d8e90*/  STL [R1+0x3108], R29 ;  /* 0x0031081d01007387 */ /* 0x0001e80000100800 */
[----:B------:R-:W-:Y:S01]  /*d8ea0*/  STL [R1+0x30dc], R27 ;  /* 0x0030dc1b01007387 */ /* 0x000fe20000100800 */
[----:B------:R-:W-:-:S03]  /*d8eb0*/  IADD3 R2, P1, PT, R2, R28, RZ ;  /* 0x0000001c02027210 */ /* 0x000fc60007f3e0ff */
[----:B0-----:R-:W3:Y:S04]  /*d8ec0*/  LDL.LU R29, [R1+0x3914] ;  /* 0x00391400011d7983 */ /* 0x001ee80000300800 */
[----:B------:R0:W-:Y:S01]  /*d8ed0*/  STL [R1+0x30d4], R2 ;  /* 0x0030d40201007387 */ /* 0x0001e20000100800 */
[----:B------:R-:W-:-:S03]  /*d8ee0*/  IMAD.X R3, R3, 0x1, R0, P0 ;  /* 0x0000000103037824 */ /* 0x000fc600000e0600 */
[----:B0-----:R-:W3:Y:S04]  /*d8ef0*/  LDL.LU R2, [R1+0x390c] ;  /* 0x00390c0001027983 */ /* 0x001ee80000300800 */
[----:B------:R0:W-:Y:S04]  /*d8f00*/  STL [R1+0x3100], R3 ;  /* 0x0031000301007387 */ /* 0x0001e80000100800 */
[----:B0-----:R-:W3:Y:S04]  /*d8f10*/  LDL.LU R3, [R1+0x3084] ;  /* 0x0030840001037983 */ /* 0x001ee80000300800 */
[----:B------:R-:W3:Y:S04]  /*d8f20*/  LDL.LU R6, [R1+0x3098] ;  /* 0x0030980001067983 */ /* 0x000ee80000300800 */
[----:B------:R-:W3:Y:S04]  /*d8f30*/  LDL.LU R7, [R1+0x3090] ;  /* 0x0030900001077983 */ /* 0x000ee80000300800 */
[----:B------:R-:W3:Y:S04]  /*d8f40*/  LDL.LU R14, [R1+0x3088] ;  /* 0x00308800010e7983 */ /* 0x000ee80000300800 */
[----:B------:R-:W3:Y:S04]  /*d8f50*/  LDL.LU R15, [R1+0x3918] ;  /* 0x00391800010f7983 */ /* 0x000ee80000300800 */
[----:B------:R-:W3:Y:S04]  /*d8f60*/  LDL.LU R26, [R1+0x3910] ;  /* 0x00391000011a7983 */ /* 0x000ee80000300800 */
[----:B------:R-:W3:Y:S01]  /*d8f70*/  LDL.LU R27, [R1+0x3908] ;  /* 0x00390800011b7983 */ /* 0x000ee20000300800 */
[----:B--2---:R-:W-:-:S05]  /*d8f80*/  IADD3 R24, P0, PT, R24, R28, RZ ;  /* 0x0000001c18187210 */ /* 0x004fca0007f1e0ff */
[----:B------:R0:W-:Y:S04]  /*d8f90*/  STL [R1+0x30cc], R24 ;  /* 0x0030cc1801007387 */ /* 0x0001e80000100800 */
[----:B0-----:R-:W2:Y:S04]  /*d8fa0*/  LDL.LU R24, [R1+0x4830] ;  /* 0x0048300001187983 */ /* 0x001ea80000300800 */
[----:B------:R-:W2:Y:S02]  /*d8fb0*/  LDL.LU R28, [R1+0x30f8] ;  /* 0x0030f800011c7983 */ /* 0x000ea40000300800 */
[----:B--2---:R-:W-:-:S05]  /*d8fc0*/  IMAD.X R28, R28, 0x1, R0, P4 ;  /* 0x000000011c1c7824 */ /* 0x004fca00020e0600 */
[----:B------:R0:W-:Y:S02]  /*d8fd0*/  STL [R1+0x30f8], R28 ;  /* 0x0030f81c01007387 */ /* 0x0001e40000100800 */
[----:B0-----:R-:W0:Y:S02]  /*d8fe0*/  LDC R28, c[0x0][0x3a8] ;  /* 0x0000ea00ff1c7b82 */ /* 0x001e240000000800 */
[----:B0-----:R-:W-:-:S04]  /*d8ff0*/  IMAD.SHL.U32 R28, R28, 0x80, RZ ;  /* 0x000000801c1c7824 */ /* 0x001fc800078e00ff */
[----:B------:R-:W-:-:S05]  /*d9000*/  IMAD.SHL.U32 R28, R28, 0x2, RZ ;  /* 0x000000021c1c7824 */ /* 0x000fca00078e00ff */
[----:B---3--:R-:W-:-:S05]  /*d9010*/  IADD3 R25, P4, PT, R25, R28, RZ ;  /* 0x0000001c19197210 */ /* 0x008fca0007f9e0ff */
[----:B------:R0:W-:Y:S04]  /*d9020*/  STL [R1+0x30c4], R25 ;  /* 0x0030c41901007387 */ /* 0x0001e80000100800 */
[----:B0-----:R-:W2:Y:S04]  /*d9030*/  LDL.LU R25, [R1+0x482c] ;  /* 0x00482c0001197983 */ /* 0x001ea80000300800 */
[----:B------:R-:W3:Y:S02]  /*d9040*/  LDL.LU R28, [R1+0x30f0] ;  /* 0x0030f000011c7983 */ /* 0x000ee40000300800 */
[----:B---3--:R-:W-:-:S05]  /*d9050*/  IMAD.X R28, R28, 0x1, R0, P3 ;  /* 0x000000011c1c7824 */ /* 0x008fca00018e0600 */
[----:B------:R0:W-:Y:S02]  /*d9060*/  STL [R1+0x30f0], R28 ;  /* 0x0030f01c01007387 */ /* 0x0001e40000100800 */
[----:B0-----:R-:W0:Y:S02]  /*d9070*/  LDC R28, c[0x0][0x3a8] ;  /* 0x0000ea00ff1c7b82 */ /* 0x001e240000000800 */
[----:B0-----:R-:W-:-:S04]  /*d9080*/  IMAD.SHL.U32 R28, R28, 0x80, RZ ;  /* 0x000000801c1c7824 */ /* 0x001fc800078e00ff */
[----:B------:R-:W-:-:S05]  /*d9090*/  IMAD.SHL.U32 R28, R28, 0x2, RZ ;  /* 0x000000021c1c7824 */ /* 0x000fca00078e00ff */
[----:B------:R-:W-:-:S05]  /*d90a0*/  IADD3 R8, P3, PT, R8, R28, RZ ;  /* 0x0000001c08087210 */ /* 0x000fca0007f7e0ff */
[----:B------:R0:W-:Y:S04]  /*d90b0*/  STL [R1+0x30bc], R8 ;  /* 0x0030bc0801007387 */ /* 0x0001e80000100800 */
[----:B0-----:R-:W3:Y:S04]  /*d90c0*/  LDL.LU R8, [R1+0x4828] ;  /* 0x0048280001087983 */ /* 0x001ee80000300800 */
[----:B------:R-:W2:Y:S02]  /*d90d0*/  LDL.LU R28, [R1+0x30e8] ;  /* 0x0030e800011c7983 */ /* 0x000ea40000300800 */
[----:B--2---:R-:W-:-:S05]  /*d90e0*/  IMAD.X R28, R28, 0x1, R0, P2 ;  /* 0x000000011c1c7824 */ /* 0x004fca00010e0600 */
[----:B------:R0:W-:Y:S02]  /*d90f0*/  STL [R1+0x30e8], R28 ;  /* 0x0030e81c01007387 */ /* 0x0001e40000100800 */
[----:B0-----:R-:W0:Y:S02]  /*d9100*/  LDC R28, c[0x0][0x3a8] ;  /* 0x0000ea00ff1c7b82 */ /* 0x001e240000000800 */
[----:B0-----:R-:W-:-:S04]  /*d9110*/  IMAD.SHL.U32 R28, R28, 0x80, RZ ;  /* 0x000000801c1c7824 */ /* 0x001fc800078e00ff */
[----:B------:R-:W-:-:S05]  /*d9120*/  IMAD.SHL.U32 R28, R28, 0x2, RZ ;  /* 0x000000021c1c7824 */ /* 0x000fca00078e00ff */
[----:B----4-:R-:W-:-:S05]  /*d9130*/  IADD3 R9, P2, PT, R9, R28, RZ ;  /* 0x0000001c09097210 */ /* 0x010fca0007f5e0ff */
[----:B------:R0:W-:Y:S04]  /*d9140*/  STL [R1+0x30b4], R9 ;  /* 0x0030b40901007387 */ /* 0x0001e80000100800 */
[----:B0-----:R-:W2:Y:S04]  /*d9150*/  LDL.LU R9, [R1+0x4824] ;  /* 0x0048240001097983 */ /* 0x001ea80000300800 */
[----:B------:R-:W4:Y:S02]  /*d9160*/  LDL.LU R28, [R1+0x30e0] ;  /* 0x0030e000011c7983 */ /* 0x000f240000300800 */
[----:B----4-:R-:W-:-:S05]  /*d9170*/  IMAD.X R28, R28, 0x1, R0, P6 ;  /* 0x000000011c1c7824 */ /* 0x010fca00030e0600 */
[----:B------:R0:W-:Y:S02]  /*d9180*/  STL [R1+0x30e0], R28 ;  /* 0x0030e01c01007387 */ /* 0x0001e40000100800 */
[----:B0-----:R-:W0:Y:S02]  /*d9190*/  LDC R28, c[0x0][0x3a8] ;  /* 0x0000ea00ff1c7b82 */ /* 0x001e240000000800 */
[----:B0-----:R-:W-:-:S04]  /*d91a0*/  IMAD.SHL.U32 R28, R28, 0x80, RZ ;  /* 0x000000801c1c7824 */ /* 0x001fc800078e00ff */
[----:B------:R-:W-:-:S05]  /*d91b0*/  IMAD.SHL.U32 R28, R28, 0x2, RZ ;  /* 0x000000021c1c7824 */ /* 0x000fca00078e00ff */
[----:B------:R-:W-:-:S05]  /*d91c0*/  IADD3 R10, P6, PT, R10, R28, RZ ;  /* 0x0000001c0a0a7210 */ /* 0x000fca0007fde0ff */
[----:B------:R0:W-:Y:S04]  /*d91d0*/  STL [R1+0x30ac], R10 ;  /* 0x0030ac0a01007387 */ /* 0x0001e80000100800 */
[----:B0-----:R-:W4:Y:S04]  /*d91e0*/  LDL.LU R10, [R1+0x4820] ;  /* 0x00482000010a7983 */ /* 0x001f280000300800 */
[----:B------:R-:W2:Y:S02]  /*d91f0*/  LDL.LU R28, [R1+0x30d8] ;  /* 0x0030d800011c7983 */ /* 0x000ea40000300800 */
[----:B--2---:R-:W-:-:S05]  /*d9200*/  IMAD.X R28, R28, 0x1, R0, P5 ;  /* 0x000000011c1c7824 */ /* 0x004fca00028e0600 */
[----:B------:R0:W-:Y:S02]  /*d9210*/  STL [R1+0x30d8], R28 ;  /* 0x0030d81c01007387 */ /* 0x0001e40000100800 */
[----:B0-----:R-:W0:Y:S02]  /*d9220*/  LDC R28, c[0x0][0x3a8] ;  /* 0x0000ea00ff1c7b82 */ /* 0x001e240000000800 */
[----:B0-----:R-:W-:-:S04]  /*d9230*/  IMAD.SHL.U32 R28, R28, 0x80, RZ ;  /* 0x000000801c1c7824 */ /* 0x001fc800078e00ff */
[----:B------:R-:W-:-:S05]  /*d9240*/  IMAD.SHL.U32 R28, R28, 0x2, RZ ;  /* 0x000000021c1c7824 */ /* 0x000fca00078e00ff */
[----:B------:R-:W-:-:S05]  /*d9250*/  IADD3 R11, P5, PT, R11, R28, RZ ;  /* 0x0000001c0b0b7210 */ /* 0x000fca0007fbe0ff */
        /* <DEDUP_REMOVED lines=56> */
[----:B------:R-:W2:Y:S01]  /*d95e0*/  LDL.LU R28, [R1+0x30a0] ;  /* 0x0030a000011c7983 */ /* 0x000ea20000300800 */
[--C-:B------:R-:W-:Y:S02]  /*d95f0*/  IMAD.X R6, R6, 0x1, R0.reuse, P1 ;  /* 0x0000000106067824 */ /* 0x100fe400008e0600 */
[----:B------:R-:W-:-:S02]  /*d9600*/  IMAD.X R7, R7, 0x1, R0, P0 ;  /* 0x0000000107077824 */ /* 0x000fc400000e0600 */
[--C-:B------:R-:W-:Y:S02]  /*d9610*/  IMAD.X R14, R14, 0x1, R0.reuse, P4 ;  /* 0x000000010e0e7824 */ /* 0x100fe400020e0600 */
[--C-:B------:R-:W-:Y:S02]  /*d9620*/  IMAD.X R27, R27, 0x1, R0.reuse, P6 ;  /* 0x000000011b1b7824 */ /* 0x100fe400030e0600 */
[--C-:B------:R-:W-:Y:S02]  /*d9630*/  IMAD.X R15, R15, 0x1, R0.reuse, P3 ;  /* 0x000000010f0f7824 */ /* 0x100fe400018e0600 */
[--C-:B------:R-:W-:Y:S02]  /*d9640*/  IMAD.X R26, R26, 0x1, R0.reuse, P2 ;  /* 0x000000011a1a7824 */ /* 0x100fe400010e0600 */
[----:B--2---:R-:W-:-:S05]  /*d9650*/  IMAD.X R28, R28, 0x1, R0, P5 ;  /* 0x000000011c1c7824 */ /* 0x004fca00028e0600 */
[----:B------:R0:W-:Y:S02]  /*d9660*/  STL [R1+0x30a0], R28 ;  /* 0x0030a01c01007387 */ /* 0x0001e40000100800 */
[----:B0-----:R-:W0:Y:S02]  /*d9670*/  LDC R28, c[0x0][0x3a8] ;  /* 0x0000ea00ff1c7b82 */ /* 0x001e240000000800 */
[----:B0-----:R-:W-:-:S04]  /*d9680*/  IMAD.SHL.U32 R28, R28, 0x80, RZ ;  /* 0x000000801c1c7824 */ /* 0x001fc800078e00ff */
[----:B------:R-:W-:-:S05]  /*d9690*/  IMAD.SHL.U32 R28, R28, 0x2, RZ ;  /* 0x000000021c1c7824 */ /* 0x000fca00078e00ff */
[----:B------:R-:W-:-:S05]  /*d96a0*/  IADD3 R3, P5, PT, R3, R28, RZ ;  /* 0x0000001c03037210 */ /* 0x000fca0007fbe0ff */
[----:B------:R0:W-:Y:S02]  /*d96b0*/  STL [R1+0x3084], R3 ;  /* 0x0030840301007387 */ /* 0x0001e40000100800 */
[----:B0-----:R-:W0:Y:S02]  /*d96c0*/  S2R R3, SR_TID.X ;  /* 0x0000000000037919 */ /* 0x001e240000002100 */
[----:B------:R-:W-:Y:S04]  /*d96d0*/  STL [R1+0x3098], R6 ;  /* 0x0030980601007387 */ /* 0x000fe80000100800 */
[----:B------:R-:W-:Y:S04]  /*d96e0*/  STL [R1+0x3090], R7 ;  /* 0x0030900701007387 */ /* 0x000fe80000100800 */
[----:B------:R-:W-:Y:S04]  /*d96f0*/  STL [R1+0x3088], R14 ;  /* 0x0030880e01007387 */ /* 0x000fe80000100800 */
[----:B------:R1:W-:Y:S04]  /*d9700*/  STL [R1+0x3908], R27 ;  /* 0x0039081b01007387 */ /* 0x0003e80000100800 */
[----:B------:R2:W-:Y:S04]  /*d9710*/  STL [R1+0x3918], R15 ;  /* 0x0039180f01007387 */ /* 0x0005e80000100800 */
[----:B------:R0:W-:Y:S02]  /*d9720*/  STL [R1+0x3910], R26 ;  /* 0x0039101a01007387 */ /* 0x0001e40000100800 */
[----:B0-----:R-:W-:-:S05]  /*d9730*/  LOP3.LUT R3, R3, 0x3f, RZ, 0xc0, !PT ;  /* 0x0000003f03037812 */ /* 0x001fca00078ec0ff */
[----:B------:R-:W-:Y:S01]  /*d9740*/  IMAD.SHL.U32 R3, R3, 0x2, RZ ;  /* 0x0000000203037824 */ /* 0x000fe200078e00ff */
[----:B-1----:R-:W3:Y:S04]  /*d9750*/  LDL.LU R27, [R1+0x2038] ;  /* 0x00203800011b7983 */ /* 0x002ee80000300800 */
[----:B--2---:R-:W2:Y:S04]  /*d9760*/  LDL.LU R15, [R1+0x3080] ;  /* 0x00308000010f7983 */ /* 0x004ea80000300800 */
[----:B------:R-:W2:Y:S04]  /*d9770*/  LDL.LU R3, [R1+0x304c] ;  /* 0x00304c0001037983 */ /* 0x000ea80000300800 */
[----:B------:R-:W2:Y:S04]  /*d9780*/  LDL.LU R6, [R1+0x3078] ;  /* 0x0030780001067983 */ /* 0x000ea80000300800 */
[----:B------:R-:W2:Y:S04]  /*d9790*/  LDL.LU R26, [R1+0x3044] ;  /* 0x00304400011a7983 */ /* 0x000ea80000300800 */
[----:B------:R-:W2:Y:S04]  /*d97a0*/  LDL.LU R7, [R1+0x3070] ;  /* 0x0030700001077983 */ /* 0x000ea80000300800 */
[----:B------:R-:W2:Y:S04]  /*d97b0*/  LDL.LU R14, [R1+0x303c] ;  /* 0x00303c00010e7983 */ /* 0x000ea80000300800 */
[----:B------:R0:W-:Y:S04]  /*d97c0*/  STL [R1+0x4928], R2 ;  /* 0x0049280201007387 */ /* 0x0001e80000100800 */
[----:B0-----:R-:W2:Y:S04]  /*d97d0*/  LDL.LU R2, [R1+0x3054] ;  /* 0x0030540001027983 */ /* 0x001ea80000300800 */
        /* <DEDUP_REMOVED lines=11> */
[----:B------:R1:W-:Y:S01]  /*d9890*/  STL [R1+0x4804], R4 ;  /* 0x0048040401007387 */ /* 0x0003e20000100800 */
[----:B0-----:R-:W-:-:S02]  /*d98a0*/  IMAD.MOV.U32 R5, RZ, RZ, R11 ;  /* 0x000000ffff057224 */ /* 0x001fc400078e000b */
[----:B----4-:R-:W-:Y:S02]  /*d98b0*/  IMAD.MOV.U32 R11, RZ, RZ, R10 ;  /* 0x000000ffff0b7224 */ /* 0x010fe400078e000a */
[----:B-1----:R-:W-:Y:S02]  /*d98c0*/  IMAD.MOV.U32 R4, RZ, RZ, R17 ;  /* 0x000000ffff047224 */ /* 0x002fe400078e0011 */
[----:B------:R-:W-:Y:S02]  /*d98d0*/  IMAD.MOV.U32 R10, RZ, RZ, R16 ;  /* 0x000000ffff0a7224 */ /* 0x000fe400078e0010 */
[----:B---3--:R-:W-:Y:S02]  /*d98e0*/  VIADD R27, R27, 0x1 ;  /* 0x000000011b1b7836 */ /* 0x008fe40000000000 */
[----:B--2---:R-:W-:-:S05]  /*d98f0*/  IMAD.X R15, R15, 0x1, R0, P5 ;  /* 0x000000010f0f7824 */ /* 0x004fca00028e0600 */
[----:B------:R0:W-:Y:S04]  /*d9900*/  STL [R1+0x3080], R15 ;  /* 0x0030800f01007387 */ /* 0x0001e80000100800 */
[----:B------:R1:W-:Y:S04]  /*d9910*/  STL.64 [R1+0x1790], R4 ;  /* 0x0017900401007387 */ /* 0x0003e80000100a00 */
[----:B0-----:R-:W2:Y:S01]  /*d9920*/  LDL.LU R15, [R1+0x3068] ;  /* 0x00306800010f7983 */ /* 0x001ea20000300800 */
[----:B-1----:R-:W-:Y:S02]  /*d9930*/  IMAD.MOV.U32 R4, RZ, RZ, R13 ;  /* 0x000000ffff047224 */ /* 0x002fe400078e000d */
[----:B------:R-:W-:Y:S01]  /*d9940*/  IMAD.MOV.U32 R5, RZ, RZ, R9 ;  /* 0x000000ffff057224 */ /* 0x000fe200078e0009 */
[----:B------:R0:W-:Y:S01]  /*d9950*/  STL.64 [R1+0x1788], R10 ;  /* 0x0017880a01007387 */ /* 0x0001e20000100a00 */
[----:B------:R-:W-:-:S03]  /*d9960*/  IMAD.MOV.U32 R9, RZ, RZ, R21 ;  /* 0x000000ffff097224 */ /* 0x000fc600078e0015 */
[----:B------:R-:W-:Y:S04]  /*d9970*/  STL [R1+0x2038], R27 ;  /* 0x0020381b01007387 */ /* 0x000fe80000100800 */
[----:B------:R1:W-:Y:S01]  /*d9980*/  STL.64 [R1+0x1780], R4 ;  /* 0x0017800401007387 */ /* 0x0003e20000100a00 */
[----:B0-----:R-:W-:Y:S02]  /*d9990*/  IMAD.MOV.U32 R10, RZ, RZ, R12 ;  /* 0x000000ffff0a7224 */ /* 0x001fe400078e000c */
[----:B------:R-:W-:Y:S02]  /*d99a0*/  IMAD.MOV.U32 R11, RZ, RZ, R8 ;  /* 0x000000ffff0b7224 */ /* 0x000fe400078e0008 */
[----:B------:R-:W-:Y:S01]  /*d99b0*/  IMAD.MOV.U32 R8, RZ, RZ, R25 ;  /* 0x000000ffff087224 */ /* 0x000fe200078e0019 */
[----:B------:R-:W-:Y:S01]  /*d99c0*/  STL [R1+0x4834], R27 ;  /* 0x0048341b01007387 */ /* 0x000fe20000100800 */
[----:B-1----:R-:W-:-:S02]  /*d99d0*/  IMAD.MOV.U32 R4, RZ, RZ, R24 ;  /* 0x000000ffff047224 */ /* 0x002fc400078e0018 */
[----:B------:R-:W-:Y:S01]  /*d99e0*/  IMAD.MOV.U32 R5, RZ, RZ, R20 ;  /* 0x000000ffff057224 */ /* 0x000fe200078e0014 */
[----:B------:R-:W-:Y:S01]  /*d99f0*/  STL.64 [R1+0x1778], R10 ;  /* 0x0017780a01007387 */ /* 0x000fe20000100a00 */
[----:B------:R-:W-:-:S03]  /*d9a00*/  IADD3 R23, P2, PT, R23, R28, RZ ;  /* 0x0000001c17177210 */ /* 0x000fc60007f5e0ff */
[----:B------:R-:W-:Y:S01]  /*d9a10*/  STL.64 [R1+0x1770], R8 ;  /* 0x0017700801007387 */ /* 0x000fe20000100a00 */
[----:B------:R-:W-:-:S03]  /*d9a20*/  IADD3 R2, P6, PT, R2, R28, RZ ;  /* 0x0000001c02027210 */ /* 0x000fc60007fde0ff */
[----:B------:R-:W-:Y:S01]  /*d9a30*/  STL.64 [R1+0x1768], R4 ;  /* 0x0017680401007387 */ /* 0x000fe20000100a00 */
[-C--:B------:R-:W-:Y:S02]  /*d9a40*/  IADD3 R3, P5, PT, R3, R28.reuse, RZ ;  /* 0x0000001c03037210 */ /* 0x080fe40007fbe0ff */
[-C--:B------:R-:W-:Y:S02]  /*d9a50*/  IADD3 R19, P3, PT, R19, R28.reuse, RZ ;  /* 0x0000001c13137210 */ /* 0x080fe40007f7e0ff */
[-C--:B------:R-:W-:Y:S02]  /*d9a60*/  IADD3 R22, P4, PT, R22, R28.reuse, RZ ;  /* 0x0000001c16167210 */ /* 0x080fe40007f9e0ff */
[-C--:B------:R-:W-:Y:S02]  /*d9a70*/  IADD3 R18, P0, PT, R18, R28.reuse, RZ ;  /* 0x0000001c12127210 */ /* 0x080fe40007f1e0ff */
[----:B------:R-:W-:-:S05]  /*d9a80*/  IADD3 R29, P1, PT, R29, R28, RZ ;  /* 0x0000001c1d1d7210 */ /* 0x000fca0007f3e0ff */
[----:B------:R-:W-:Y:S01]  /*d9a90*/  STL [R1+0x307c], R29 ;  /* 0x00307c1d01007387 */ /* 0x000fe20000100800 */
[--C-:B------:R-:W-:Y:S01]  /*d9aa0*/  IMAD.X R6, R6, 0x1, R0.reuse, P1 ;  /* 0x0000000106067824 */ /* 0x100fe200008e0600 */
[-C--:B------:R-:W-:Y:S02]  /*d9ab0*/  IADD3 R26, P1, PT, R26, R28.reuse, RZ ;  /* 0x0000001c1a1a7210 */ /* 0x080fe40007f3e0ff */
[----:B------:R-:W-:Y:S04]  /*d9ac0*/  STL [R1+0x3074], R18 ;  /* 0x0030741201007387 */ /* 0x000fe80000100800 */
[----:B------:R-:W-:Y:S04]  /*d9ad0*/  STL [R1+0x306c], R22 ;  /* 0x00306c1601007387 */ /* 0x000fe80000100800 */
[----:B------:R-:W-:Y:S04]  /*d9ae0*/  STL [R1+0x3064], R19 ;  /* 0x0030641301007387 */ /* 0x000fe80000100800 */
[----:B------:R-:W-:Y:S04]  /*d9af0*/  STL [R1+0x305c], R23 ;  /* 0x00305c1701007387 */ /* 0x000fe80000100800 */
[----:B------:R-:W-:Y:S04]  /*d9b00*/  STL [R1+0x3054], R2 ;  /* 0x0030540201007387 */ /* 0x000fe80000100800 */
[----:B------:R0:W-:Y:S04]  /*d9b10*/  STL [R1+0x3044], R26 ;  /* 0x0030441a01007387 */ /* 0x0001e80000100800 */
[----:B------:R-:W-:Y:S04]  /*d9b20*/  STL [R1+0x304c], R3 ;  /* 0x00304c0301007387 */ /* 0x000fe80000100800 */
[----:B0-----:R-:W3:Y:S04]  /*d9b30*/  LDL.LU R26, [R1+0x3034] ;  /* 0x00303400011a7983 */ /* 0x001ee80000300800 */
[----:B------:R-:W-:Y:S04]  /*d9b40*/  STL [R1+0x3078], R6 ;  /* 0x0030780601007387 */ /* 0x000fe80000100800 */
[----:B------:R-:W4:Y:S01]  /*d9b50*/  LDL.LU R24, [R1+0x3058] ;  /* 0x0030580001187983 */ /* 0x000f220000300800 */
[--C-:B------:R-:W-:Y:S01]  /*d9b60*/  IMAD.X R7, R7, 0x1, R0.reuse, P0 ;  /* 0x0000000107077824 */ /* 0x100fe200000e0600 */
[-C--:B------:R-:W-:Y:S01]  /*d9b70*/  IADD3 R14, P0, PT, R14, R28.reuse, RZ ;  /* 0x0000001c0e0e7210 */ /* 0x080fe20007f1e0ff */
[----:B--2---:R-:W-:Y:S01]  /*d9b80*/  IMAD.X R15, R15, 0x1, R0, P4 ;  /* 0x000000010f0f7824 */ /* 0x004fe200020e0600 */
[----:B----4-:R0:W-:Y:S04]  /*d9b90*/  STL [R1+0x49e4], R24 ;  /* 0x0049e41801007387 */ /* 0x0101e80000100800 */
[----:B------:R-:W-:Y:S04]  /*d9ba0*/  STL [R1+0x3070], R7 ;  /* 0x0030700701007387 */ /* 0x000fe80000100800 */
[----:B0-----:R-:W2:Y:S04]  /*d9bb0*/  LDL.LU R24, [R1+0x302c] ;  /* 0x00302c0001187983 */ /* 0x001ea80000300800 */
[----:B------:R0:W-:Y:S04]  /*d9bc0*/  STL [R1+0x303c], R14 ;  /* 0x00303c0e01007387 */ /* 0x0001e80000100800 */
        /* <DEDUP_REMOVED lines=10> */
[----:B0-----:R-:W2:Y:S04]  /*d9c70*/  LDL.LU R14, [R1+0x2ffc] ;  /* 0x002ffc00010e7983 */ /* 0x001ea80000300800 */
[----:B------:R-:W2:Y:S04]  /*d9c80*/  LDL.LU R17, [R1+0x3028] ;  /* 0x0030280001117983 */ /* 0x000ea80000300800 */
[----:B------:R-:W2:Y:S04]  /*d9c90*/  LDL.LU R11, [R1+0x2ff4] ;  /* 0x002ff400010b7983 */ /* 0x000ea80000300800 */
[----:B------:R-:W2:Y:S04]  /*d9ca0*/  LDL.LU R4, [R1+0x3020] ;  /* 0x0030200001047983 */ /* 0x000ea80000300800 */
[----:B------:R0:W-:Y:S04]  /*d9cb0*/  STL [R1+0x3068], R15 ;  /* 0x0030680f01007387 */ /* 0x0001e80000100800 */
[----:B------:R-:W2:Y:S04]  /*d9cc0*/  LDL.LU R5, [R1+0x2fec] ;  /* 0x002fec0001057983 */ /* 0x000ea80000300800 */
[----:B------:R-:W2:Y:S04]  /*d9cd0*/  LDL.LU R29, [R1+0x3018] ;  /* 0x00301800011d7983 */ /* 0x000ea80000300800 */
[----:B------:R-:W2:Y:S04]  /*d9ce0*/  LDL.LU R18, [R1+0x2fe4] ;  /* 0x002fe40001127983 */ /* 0x000ea80000300800 */
[----:B------:R-:W2:Y:S04]  /*d9cf0*/  LDL.LU R22, [R1+0x3010] ;  /* 0x0030100001167983 */ /* 0x000ea80000300800 */
[----:B------:R-:W2:Y:S04]  /*d9d00*/  LDL.LU R19, [R1+0x2fdc] ;  /* 0x002fdc0001137983 */ /* 0x000ea80000300800 */
[----:B------:R-:W2:Y:S01]  /*d9d10*/  LDL.LU R23, [R1+0x3008] ;  /* 0x0030080001177983 */ /* 0x000ea20000300800 */
[----:B---3--:R-:W-:-:S03]  /*d9d20*/  IADD3 R26, P4, PT, R26, R28, RZ ;  /* 0x0000001c1a1a7210 */ /* 0x008fc60007f9e0ff */
[----:B------:R-:W3:Y:S04]  /*d9d30*/  LDL.LU R2, [R1+0x2fd4] ;  /* 0x002fd40001027983 */ /* 0x000ee80000300800 */
[----:B------:R-:W2:Y:S04]  /*d9d40*/  LDL.LU R3, [R1+0x3000] ;  /* 0x0030000001037983 */ /* 0x000ea80000300800 */
[----:B------:R-:W2:Y:S04]  /*d9d50*/  LDL.LU R6, [R1+0x2fcc] ;  /* 0x002fcc0001067983 */ /* 0x000ea80000300800 */
[----:B0-----:R-:W2:Y:S04]  /*d9d60*/  LDL.LU R15, [R1+0x2ff8] ;  /* 0x002ff800010f7983 */ /* 0x001ea80000300800 */
[----:B------:R-:W2:Y:S04]  /*d9d70*/  LDL.LU R28, [R1+0x3060] ;  /* 0x00306000011c7983 */ /* 0x000ea80000300800 */
[----:B------:R-:W3:Y:S04]  /*d9d80*/  LDL.LU R7, [R1+0x2fc4] ;  /* 0x002fc40001077983 */ /* 0x000ee80000300800 */
[----:B------:R0:W-:Y:S04]  /*d9d90*/  STL [R1+0x3034], R26 ;  /* 0x0030341a01007387 */ /* 0x0001e80000100800 */
[----:B0-----:R-:W3:Y:S01]  /*d9da0*/  LDL.LU R26, [R1+0x2ff0] ;  /* 0x002ff000011a7983 */ /* 0x001ee20000300800 */
[----:B--2---:R-:W-:-:S05]  /*d9db0*/  IMAD.X R28, R28, 0x1, R0, P3 ;  /* 0x000000011c1c7824 */ /* 0x004fca00018e0600 */
[----:B------:R0:W-:Y:S02]  /*d9dc0*/  STL [R1+0x3060], R28 ;  /* 0x0030601c01007387 */ /* 0x0001e40000100800 */
[----:B0-----:R-:W0:Y:S02]  /*d9dd0*/  LDC R28, c[0x0][0x3a8] ;  /* 0x0000ea00ff1c7b82 */ /* 0x001e240000000800 */
[----:B0-----:R-:W-:-:S04]  /*d9de0*/  IMAD.SHL.U32 R28, R28, 0x80, RZ ;  /* 0x000000801c1c7824 */ /* 0x001fc800078e00ff */
[----:B------:R-:W-:-:S05]  /*d9df0*/  IMAD.SHL.U32 R28, R28, 0x2, RZ ;  /* 0x000000021c1c7824 */ /* 0x000fca00078e00ff */
[----:B------:R-:W-:-:S05]  /*d9e00*/  IADD3 R24, P3, PT, R24, R28, RZ ;  /* 0x0000001c18187210 */ /* 0x000fca0007f7e0ff */
[----:B------:R0:W-:Y:S04]  /*d9e10*/  STL [R1+0x302c], R24 ;  /* 0x00302c1801007387 */ /* 0x0001e80000100800 */
[----:B0-----:R-:W2:Y:S01]  /*d9e20*/  LDL.LU R24, [R1+0x49e4] ;  /* 0x0049e40001187983 */ /* 0x001ea20000300800 */
[--C-:B------:R-:W-:Y:S01]  /*d9e30*/  IMAD.X R25, R25, 0x1, R0.reuse, P6 ;  /* 0x0000000119197824 */ /* 0x100fe200030e0600 */
[-C--:B------:R-:W-:Y:S01]  /*d9e40*/  IADD3 R21, P6, PT, R21, R28.reuse, RZ ;  /* 0x0000001c15157210 */ /* 0x080fe20007fde0ff */
[--C-:B------:R-:W-:Y:S01]  /*d9e50*/  IMAD.X R12, R12, 0x1, R0.reuse, P5 ;  /* 0x000000010c0c7824 */ /* 0x100fe200028e0600 */
[-C--:B------:R-:W-:Y:S01]  /*d9e60*/  IADD3 R8, P5, PT, R8, R28.reuse, RZ ;  /* 0x0000001c08087210 */ /* 0x080fe20007fbe0ff */
[--C-:B------:R-:W-:Y:S01]  /*d9e70*/  IMAD.X R27, R27, 0x1, R0.reuse, P1 ;  /* 0x000000011b1b7824 */ /* 0x100fe200008e0600 */
[----:B------:R-:W-:Y:S01]  /*d9e80*/  IADD3 R13, P1, PT, R13, R28, RZ ;  /* 0x0000001c0d0d7210 */ /* 0x000fe20007f3e0ff */
[----:B------:R-:W-:-:S02]  /*d9e90*/  IMAD.X R9, R9, 0x1, R0, P0 ;  /* 0x0000000109097824 */ /* 0x000fc400000e0600 */
[--C-:B------:R-:W-:Y:S01]  /*d9ea0*/  IMAD.X R10, R10, 0x1, R0.reuse, P4 ;  /* 0x000000010a0a7824 */ /* 0x100fe200020e0600 */
[-C--:B------:R-:W-:Y:S02]  /*d9eb0*/  IADD3 R14, P4, PT, R14, R28.reuse, RZ ;  /* 0x0000001c0e0e7210 */ /* 0x080fe40007f9e0ff */
[-C--:B------:R-:W-:Y:S01]  /*d9ec0*/  IADD3 R16, P0, PT, R16, R28.reuse, RZ ;  /* 0x0000001c10107210 */ /* 0x080fe20007f1e0ff */
[--C-:B------:R-:W-:Y:S01]  /*d9ed0*/  IMAD.X R17, R17, 0x1, R0.reuse, P3 ;  /* 0x0000000111117824 */ /* 0x100fe200018e0600 */
[-C--:B------:R-:W-:Y:S01]  /*d9ee0*/  IADD3 R11, P3, PT, R11, R28.reuse, RZ ;  /* 0x0000001c0b0b7210 */ /* 0x080fe20007f7e0ff */
[--C-:B------:R-:W-:Y:S01]  /*d9ef0*/  IMAD.X R29, R29, 0x1, R0.reuse, P6 ;  /* 0x000000011d1d7824 */ /* 0x100fe200030e0600 */
[-C--:B------:R-:W-:Y:S01]  /*d9f00*/  IADD3 R18, P6, PT, R18, R28.reuse, RZ ;  /* 0x0000001c12127210 */ /* 0x080fe20007fde0ff */
[--C-:B------:R-:W-:Y:S01]  /*d9f10*/  IMAD.X R22, R22, 0x1, R0.reuse, P5 ;  /* 0x0000000116167824 */ /* 0x100fe200028e0600 */
[-C--:B------:R-:W-:Y:S01]  /*d9f20*/  IADD3 R19, P5, PT, R19, R28.reuse, RZ ;  /* 0x0000001c13137210 */ /* 0x080fe20007fbe0ff */
[--C-:B------:R-:W-:Y:S01]  /*d9f30*/  IMAD.X R23, R23, 0x1, R0.reuse, P1 ;  /* 0x0000000117177824 */ /* 0x100fe200008e0600 */
[----:B---3--:R-:W-:Y:S01]  /*d9f40*/  IADD3 R2, P1, PT, R2, R28, RZ ;  /* 0x0000001c02027210 */ /* 0x008fe20007f3e0ff */
[----:B------:R-:W-:-:S02]  /*d9f50*/  IMAD.X R15, R15, 0x1, R0, P4 ;  /* 0x000000010f0f7824 */ /* 0x000fc400020e0600 */
[--C-:B------:R-:W-:Y:S01]  /*d9f60*/  IMAD.X R3, R3, 0x1, R0.reuse, P0 ;  /* 0x0000000103037824 */ /* 0x100fe200000e0600 */
[-C--:B------:R-:W-:Y:S01]  /*d9f70*/  IADD3 R6, P0, PT, R6, R28.reuse, RZ ;  /* 0x0000001c06067210 */ /* 0x080fe20007f1e0ff */
[----:B--2---:R-:W-:Y:S01]  /*d9f80*/  IMAD.X R24, R24, 0x1, R0, P2 ;  /* 0x0000000118187824 */ /* 0x004fe200010e0600 */
[----:B----4-:R-:W-:-:S04]  /*d9f90*/  IADD3 R20, P2, PT, R20, R28, RZ ;  /* 0x0000001c14147210 */ /* 0x010fc80007f5e0ff */
[----:B------:R-:W-:Y:S04]  /*d9fa0*/  STL [R1+0x3058], R24 ;  /* 0x0030581801007387 */ /* 0x000fe80000100800 */
[----:B------:R-:W-:Y:S04]  /*d9fb0*/  STL [R1+0x3024], R20 ;  /* 0x0030241401007387 */ /* 0x000fe80000100800 */
[----:B------:R-:W-:Y:S04]  /*d9fc0*/  STL [R1+0x3050], R25 ;  /* 0x0030501901007387 */ /* 0x000fe80000100800 */
[----:B------:R-:W-:Y:S04]  /*d9fd0*/  STL [R1+0x301c], R21 ;  /* 0x00301c1501007387 */ /* 0x000fe80000100800 */
[----:B------:R-:W-:Y:S04]  /*d9fe0*/  STL [R1+0x3048], R12 ;  /* 0x0030480c01007387 */ /* 0x000fe80000100800 */
[----:B------:R-:W-:Y:S04]  /*d9ff0*/  STL [R1+0x3014], R8 ;  /* 0x0030140801007387 */ /* 0x000fe80000100800 */
[----:B------:R-:W-:Y:S01]  /*da000*/  STL [R1+0x3040], R27 ;  /* 0x0030401b01007387 */ /* 0x000fe20000100800 */
[----:B------:R-:W-:-:S03]  /*da010*/  IMAD.X R4, R4, 0x1, R0, P2 ;  /* 0x0000000104047824 */ /* 0x000fc600010e0600 */
[----:B------:R-:W-:Y:S01]  /*da020*/  STL [R1+0x300c], R13 ;  /* 0x00300c0d01007387 */ /* 0x000fe20000100800 */
[----:B------:R-:W-:-:S03]  /*da030*/  IADD3 R5, P2, PT, R5, R28, RZ ;  /* 0x0000001c05057210 */ /* 0x000fc60007f5e0ff */
[----:B------:R-:W-:Y:S04]  /*da040*/  STL [R1+0x3038], R9 ;  /* 0x0030380901007387 */ /* 0x000fe80000100800 */
[----:B------:R0:W-:Y:S04]  /*da050*/  STL [R1+0x2ffc], R14 ;  /* 0x002ffc0e01007387 */ /* 0x0001e80000100800 */
[----:B------:R-:W-:Y:S04]  /*da060*/  STL [R1+0x3004], R16 ;  /* 0x0030041001007387 */ /* 0x000fe80000100800 */
[----:B0-----:R-:W2:Y:S04]  /*da070*/  LDL.LU R14, [R1+0x2fbc] ;  /* 0x002fbc00010e7983 */ /* 0x001ea80000300800 */
        /* <DEDUP_REMOVED lines=16> */
[----:B------:R-:W-:Y:S01]  /*da180*/  IADD3 R7, P4, PT, R7, R28, RZ ;  /* 0x0000001c07077210 */ /* 0x000fe20007f9e0ff */
[----:B------:R-:W-:-:S02]  /*da190*/  IMAD.X R26, R26, 0x1, R0, P3 ;  /* 0x000000011a1a7824 */ /* 0x000fc400018e0600 */
[----:B----4-:R0:W-:Y:S04]  /*da1a0*/  STL [R1+0x49e0], R24 ;  /* 0x0049e01801007387 */ /* 0x0101e80000100800 */
[----:B------:R-:W-:Y:S04]  /*da1b0*/  STL [R1+0x2fc4], R7 ;  /* 0x002fc40701007387 */ /* 0x000fe80000100800 */
[----:B0-----:R-:W4:Y:S04]  /*da1c0*/  LDL.LU R24, [R1+0x2fb4] ;  /* 0x002fb40001187983 */ /* 0x001f280000300800 */
[----:B------:R0:W-:Y:S04]  /*da1d0*/  STL [R1+0x2ff0], R26 ;  /* 0x002ff01a01007387 */ /* 0x0001e80000100800 */
[----:B------:R-:W4:Y:S04]  /*da1e0*/  LDL.LU R20, [R1+0x2fd8] ;  /* 0x002fd80001147983 */ /* 0x000f280000300800 */
[----:B------:R-:W4:Y:S04]  /*da1f0*/  LDL.LU R25, [R1+0x2fa4] ;  /* 0x002fa40001197983 */ /* 0x000f280000300800 */
[----:B------:R-:W4:Y:S04]  /*da200*/  LDL.LU R21, [R1+0x2fd0] ;  /* 0x002fd00001157983 */ /* 0x000f280000300800 */
[----:B------:R-:W4:Y:S04]  /*da210*/  LDL.LU R12, [R1+0x2f9c] ;  /* 0x002f9c00010c7983 */ /* 0x000f280000300800 */
[----:B------:R-:W4:Y:S04]  /*da220*/  LDL.LU R8, [R1+0x2fc8] ;  /* 0x002fc80001087983 */ /* 0x000f280000300800 */
[----:B------:R-:W4:Y:S01]  /*da230*/  LDL.LU R27, [R1+0x2f94] ;  /* 0x002f9400011b7983 */ /* 0x000f220000300800 */
[----:B--2---:R-:W-:-:S03]  /*da240*/  IADD3 R14, P3, PT, R14, R28, RZ ;  /* 0x0000001c0e0e7210 */ /* 0x004fc60007f7e0ff */
        /* <DEDUP_REMOVED lines=11> */
[----:B------:R-:W2:Y:S01]  /*da300*/  LDL.LU R18, [R1+0x2f98] ;  /* 0x002f980001127983 */ /* 0x000ea20000300800 */
[----:B---3--:R-:W-:-:S03]  /*da310*/  IMAD.X R15, R15, 0x1, R0, P2 ;  /* 0x000000010f0f7824 */ /* 0x008fc600010e0600 */
[----:B------:R-:W3:Y:S04]  /*da320*/  LDL.LU R22, [R1+0x2f64] ;  /* 0x002f640001167983 */ /* 0x000ee80000300800 */
[----:B------:R-:W3:Y:S04]  /*da330*/  LDL.LU R19, [R1+0x2f90] ;  /* 0x002f900001137983 */ /* 0x000ee80000300800 */
[----:B------:R-:W3:Y:S04]  /*da340*/  LDL.LU R23, [R1+0x2f5c] ;  /* 0x002f5c0001177983 */ /* 0x000ee80000300800 */
[----:B------:R-:W3:Y:S04]  /*da350*/  LDL.LU R2, [R1+0x2f88] ;  /* 0x002f880001027983 */ /* 0x000ee80000300800 */
[----:B------:R-:W3:Y:S04]  /*da360*/  LDL.LU R3, [R1+0x2f54] ;  /* 0x002f540001037983 */ /* 0x000ee80000300800 */
[----:B------:R-:W3:Y:S04]  /*da370*/  LDL.LU R6, [R1+0x2f80] ;  /* 0x002f800001067983 */ /* 0x000ee80000300800 */
[----:B0-----:R-:W3:Y:S04]  /*da380*/  LDL.LU R14, [R1+0x2f4c] ;  /* 0x002f4c00010e7983 */ /* 0x001ee80000300800 */
[----:B------:R-:W3:Y:S04]  /*da390*/  LDL.LU R7, [R1+0x2f78] ;  /* 0x002f780001077983 */ /* 0x000ee80000300800 */
[----:B------:R0:W-:Y:S04]  /*da3a0*/  STL [R1+0x2fe8], R15 ;  /* 0x002fe80f01007387 */ /* 0x0001e80000100800 */
[----:B0-----:R-:W3:Y:S01]  /*da3b0*/  LDL.LU R15, [R1+0x2f44] ;  /* 0x002f4400010f7983 */ /* 0x001ee20000300800 */
[----:B----4-:R-:W-:-:S05]  /*da3c0*/  IADD3 R24, P2, PT, R24, R28, RZ ;  /* 0x0000001c18187210 */ /* 0x010fca0007f5e0ff */
[----:B------:R0:W-:Y:S04]  /*da3d0*/  STL [R1+0x2fb4], R24 ;  /* 0x002fb41801007387 */ /* 0x0001e80000100800 */
[----:B0-----:R-:W4:Y:S04]  /*da3e0*/  LDL.LU R24, [R1+0x49e0] ;  /* 0x0049e00001187983 */ /* 0x001f280000300800 */
[----:B------:R-:W3:Y:S01]  /*da3f0*/  LDL.LU R28, [R1+0x2fe0] ;  /* 0x002fe000011c7983 */ /* 0x000ee20000300800 */
[--C-:B------:R-:W-:Y:S02]  /*da400*/  IMAD.X R20, R20, 0x1, R0.reuse, P5 ;  /* 0x0000000114147824 */ /* 0x100fe400028e0600 */
[----:B------:R-:W-:-:S02]  /*da410*/  IMAD.X R21, R21, 0x1, R0, P1 ;  /* 0x0000000115157824 */ /* 0x000fc400008e0600 */
[--C-:B------:R-:W-:Y:S02]  /*da420*/  IMAD.X R8, R8, 0x1, R0.reuse, P0 ;  /* 0x0000000108087824 */ /* 0x100fe400000e0600 */
[--C-:B--2---:R-:W-:Y:S02]  /*da430*/  IMAD.X R13, R13, 0x1, R0.reuse, P4 ;  /* 0x000000010d0d7824 */ /* 0x104fe400020e0600 */
[--C-:B------:R-:W-:Y:S02]  /*da440*/  IMAD.X R16, R16, 0x1, R0.reuse, P3 ;  /* 0x0000000110107824 */ /* 0x100fe400018e0600 */
[--C-:B------:R-:W-:Y:S02]  /*da450*/  IMAD.X R26, R26, 0x1, R0.reuse, P2 ;  /* 0x000000011a1a7824 */ /* 0x100fe400010e0600 */
[----:B---3--:R-:W-:-:S05]  /*da460*/  IMAD.X R28, R28, 0x1, R0, P6 ;  /* 0x000000011c1c7824 */ /* 0x008fca00030e0600 */
[----:B------:R0:W-:Y:S02]  /*da470*/  STL [R1+0x2fe0], R28 ;  /* 0x002fe01c01007387 */ /* 0x0001e40000100800 */
[----:B0-----:R-:W0:Y:S02]  /*da480*/  LDC R28, c[0x0][0x3a8] ;  /* 0x0000ea00ff1c7b82 */ /* 0x001e240000000800 */
[----:B0-----:R-:W-:-:S04]  /*da490*/  IMAD.SHL.U32 R28, R28, 0x80, RZ ;  /* 0x000000801c1c7824 */ /* 0x001fc800078e00ff */
[----:B------:R-:W-:-:S05]  /*da4a0*/  IMAD.SHL.U32 R28, R28, 0x2, RZ ;  /* 0x000000021c1c7824 */ /* 0x000fca00078e00ff */
[-C--:B----4-:R-:W-:Y:S02]  /*da4b0*/  IADD3 R24, P6, PT, R24, R28.reuse, RZ ;  /* 0x0000001c18187210 */ /* 0x090fe40007fde0ff */
[-C--:B------:R-:W-:Y:S02]  /*da4c0*/  IADD3 R25, P5, PT, R25, R28.reuse, RZ ;  /* 0x0000001c19197210 */ /* 0x080fe40007fbe0ff */
[-C--:B------:R-:W-:Y:S01]  /*da4d0*/  IADD3 R12, P1, PT, R12, R28.reuse, RZ ;  /* 0x0000001c0c0c7210 */ /* 0x080fe20007f3e0ff */
[----:B------:R-:W-:Y:S01]  /*da4e0*/  STL [R1+0x2fac], R24 ;  /* 0x002fac1801007387 */ /* 0x000fe20000100800 */
[----:B------:R-:W-:-:S03]  /*da4f0*/  IADD3 R27, P0, PT, R27, R28, RZ ;  /* 0x0000001c1b1b7210 */ /* 0x000fc60007f1e0ff */
[----:B------:R-:W-:Y:S01]  /*da500*/  STL [R1+0x2fd8], R20 ;  /* 0x002fd81401007387 */ /* 0x000fe20000100800 */
[----:B------:R-:W-:-:S03]  /*da510*/  IADD3 R9, P4, PT, R9, R28, RZ ;  /* 0x0000001c09097210 */ /* 0x000fc60007f9e0ff */
[----:B------:R-:W-:Y:S04]  /*da520*/  STL [R1+0x2fa4], R25 ;  /* 0x002fa41901007387 */ /* 0x000fe80000100800 */
[----:B------:R-:W-:Y:S01]  /*da530*/  STL [R1+0x2fd0], R21 ;  /* 0x002fd01501007387 */ /* 0x000fe20000100800 */
[----:B------:R-:W-:-:S03]  /*da540*/  IADD3 R10, P3, PT, R10, R28, RZ ;  /* 0x0000001c0a0a7210 */ /* 0x000fc60007f7e0ff */
[----:B------:R-:W-:Y:S01]  /*da550*/  STL [R1+0x2f9c], R12 ;  /* 0x002f9c0c01007387 */ /* 0x000fe20000100800 */
[----:B------:R-:W-:-:S03]  /*da560*/  IADD3 R17, P2, PT, R17, R28, RZ ;  /* 0x0000001c11117210 */ /* 0x000fc60007f5e0ff */
[----:B------:R-:W-:Y:S01]  /*da570*/  STL [R1+0x2fc8], R8 ;  /* 0x002fc80801007387 */ /* 0x000fe20000100800 */
[----:B------:R-:W-:-:S03]  /*da580*/  IMAD.X R11, R11, 0x1, R0, P6 ;  /* 0x000000010b0b7824 */ /* 0x000fc600030e0600 */
[----:B------:R-:W-:Y:S01]  /*da590*/  STL [R1+0x2f94], R27 ;  /* 0x002f941b01007387 */ /* 0x000fe20000100800 */
[----:B------:R-:W-:-:S03]  /*da5a0*/  IADD3 R4, P6, PT, R4, R28, RZ ;  /* 0x0000001c04047210 */ /* 0x000fc60007fde0ff */
[----:B------:R-:W-:Y:S01]  /*da5b0*/  STL [R1+0x2fc0], R13 ;  /* 0x002fc00d01007387 */ /* 0x000fe20000100800 */
[----:B------:R-:W-:-:S03]  /*da5c0*/  IMAD.X R5, R5, 0x1, R0, P5 ;  /* 0x0000000105057824 */ /* 0x000fc600028e0600 */
[----:B------:R-:W-:Y:S01]  /*da5d0*/  STL [R1+0x2f8c], R9 ;  /* 0x002f8c0901007387 */ /* 0x000fe20000100800 */
[----:B------:R-:W-:-:S03]  /*da5e0*/  IADD3 R29, P5, PT, R29, R28, RZ ;  /* 0x0000001c1d1d7210 */ /* 0x000fc60007fbe0ff */
[----:B------:R0:W-:Y:S01]  /*da5f0*/  STL [R1+0x2fb0], R26 ;  /* 0x002fb01a01007387 */ /* 0x0001e20000100800 */
[----:B------:R-:W-:-:S03]  /*da600*/  IMAD.X R18, R18, 0x1, R0, P1 ;  /* 0x0000000112127824 */ /* 0x000fc600008e0600 */
[----:B------:R-:W-:Y:S01]  /*da610*/  STL [R1+0x2fb8], R16 ;  /* 0x002fb81001007387 */ /* 0x000fe20000100800 */
[-C--:B------:R-:W-:Y:S01]  /*da620*/  IADD3 R22, P1, PT, R22, R28.reuse, RZ ;  /* 0x0000001c16167210 */ /* 0x080fe20007f3e0ff */
[----:B------:R-:W-:Y:S02]  /*da630*/  IMAD.X R19, R19, 0x1, R0, P0 ;  /* 0x0000000113137824 */ /* 0x000fe400000e0600 */
[----:B0-----:R-:W2:Y:S04]  /*da640*/  LDL.LU R26, [R1+0x2f70] ;  /* 0x002f7000011a7983 */ /* 0x001ea80000300800 */
[----:B------:R-:W-:Y:S01]  /*da650*/  STL [R1+0x2f84], R10 ;  /* 0x002f840a01007387 */ /* 0x000fe20000100800 */
[----:B------:R-:W-:-:S03]  /*da660*/  IADD3 R23, P0, PT, R23, R28, RZ ;  /* 0x0000001c17177210 */ /* 0x000fc60007f1e0ff */
[----:B------:R-:W-:Y:S01]  /*da670*/  STL [R1+0x2f7c], R17 ;  /* 0x002f7c1101007387 */ /* 0x000fe20000100800 */
[----:B------:R-:W-:-:S03]  /*da680*/  IMAD.X R2, R2, 0x1, R0, P4 ;  /* 0x0000000102027824 */ /* 0x000fc600020e0600 */
[----:B------:R-:W-:Y:S01]  /*da690*/  STL [R1+0x2fa8], R11 ;  /* 0x002fa80b01007387 */ /* 0x000fe20000100800 */
[----:B------:R-:W-:-:S03]  /*da6a0*/  IMAD.X R6, R6, 0x1, R0, P3 ;  /* 0x0000000106067824 */ /* 0x000fc600018e0600 */
[----:B------:R-:W-:Y:S01]  /*da6b0*/  STL [R1+0x2f74], R4 ;  /* 0x002f740401007387 */ /* 0x000fe20000100800 */
[----:B------:R-:W-:-:S03]  /*da6c0*/  IADD3 R14, P3, PT, R14, R28, RZ ;  /* 0x0000001c0e0e7210 */ /* 0x000fc60007f7e0ff */
[----:B------:R-:W-:Y:S01]  /*da6d0*/  STL [R1+0x2fa0], R5 ;  /* 0x002fa00501007387 */ /* 0x000fe20000100800 */
[----:B------:R-:W-:-:S03]  /*da6e0*/  IADD3 R3, P4, PT, R3, R28, RZ ;  /* 0x0000001c03037210 */ /* 0x000fc60007f9e0ff */
        /* <DEDUP_REMOVED lines=4355> */
[----:B------:R-:W2:Y:S04]  /*eb720*/  LDL.LU R7, [R1+0x3fa0] ;  /* 0x003fa00001077983 */ /* 0x000ea80000300800 */
[----:B------:R-:W2:Y:S04]  /*eb730*/  LDL.LU R28, [R1+0x3f38] ;  /* 0x003f3800011c7983 */ /* 0x000ea80000300800 */
[----:B0-----:R-:W3:Y:S04]  /*eb740*/  LDL.LU R14, [R1+0x3fe4] ;  /* 0x003fe400010e7983 */ /* 0x001ee80000300800 */
        /* <DEDUP_REMOVED lines=29> */
[----:B------:R0:W-:Y:S04]  /*eb920*/  STL [R1+0x3f94], R8 ;  /* 0x003f940801007387 */ /* 0x0001e80000100800 */
[----:B------:R-:W-:Y:S04]  /*eb930*/  STL [R1+0x3f58], R27 ;  /* 0x003f581b01007387 */ /* 0x000fe80000100800 */
[----:B------:R-:W-:Y:S01]  /*eb940*/  STL [R1+0x3f9c], R13 ;  /* 0x003f9c0d01007387 */ /* 0x000fe20000100800 */
[--C-:B------:R-:W-:Y:S01]  /*eb950*/  IMAD.X R4, R4, 0x1, R0.reuse, P3 ;  /* 0x0000000104047824 */ /* 0x100fe200018e0600 */
[----:B0-----:R-:W0:Y:S02]  /*eb960*/  LDC R8, c[0x0][0x3ac] ;  /* 0x0000eb00ff087b82 */ /* 0x001e240000000800 */
[----:B------:R-:W-:Y:S04]  /*eb970*/  STL [R1+0x3f60], R9 ;  /* 0x003f600901007387 */ /* 0x000fe80000100800 */
[----:B------:R1:W-:Y:S04]  /*eb980*/  STL [R1+0x3fac], R26 ;  /* 0x003fac1a01007387 */ /* 0x0003e80000100800 */
[----:B------:R-:W-:Y:S04]  /*eb990*/  STL [R1+0x3fa4], R16 ;  /* 0x003fa41001007387 */ /* 0x000fe80000100800 */
[----:B-1----:R-:W2:Y:S01]  /*eb9a0*/  LDL.LU R26, [R1+0x3fec] ;  /* 0x003fec00011a7983 */ /* 0x002ea20000300800 */
[-C--:B------:R-:W-:Y:S01]  /*eb9b0*/  IADD3 R5, P3, PT, R5, R28.reuse, RZ ;  /* 0x0000001c05057210 */ /* 0x080fe20007f7e0ff */
[--C-:B------:R-:W-:Y:S01]  /*eb9c0*/  IMAD.X R29, R29, 0x1, R0.reuse, P2 ;  /* 0x000000011d1d7824 */ /* 0x100fe200010e0600 */
[-C--:B------:R-:W-:Y:S01]  /*eb9d0*/  IADD3 R18, P2, PT, R18, R28.reuse, RZ ;  /* 0x0000001c12127210 */ /* 0x080fe20007f5e0ff */
[----:B------:R-:W-:Y:S01]  /*eb9e0*/  STL [R1+0x3f68], R10 ;  /* 0x003f680a01007387 */ /* 0x000fe20000100800 */
[----:B------:R-:W-:Y:S01]  /*eb9f0*/  IMAD.X R22, R22, 0x1, R0, P6 ;  /* 0x0000000116167824 */ /* 0x000fe200030e0600 */
[----:B------:R-:W-:-:S02]  /*eba00*/  IADD3 R19, P6, PT, R19, R28, RZ ;  /* 0x0000001c13137210 */ /* 0x000fc40007fde0ff */
[----:B------:R-:W-:Y:S01]  /*eba10*/  STL [R1+0x3f70], R17 ;  /* 0x003f701101007387 */ /* 0x000fe20000100800 */
[----:B------:R-:W-:-:S03]  /*eba20*/  IMAD.X R23, R23, 0x1, R0, P5 ;  /* 0x0000000117177824 */ /* 0x000fc600028e0600 */
[----:B------:R-:W-:Y:S01]  /*eba30*/  STL [R1+0x3fb4], R11 ;  /* 0x003fb40b01007387 */ /* 0x000fe20000100800 */
[----:B---3--:R-:W-:-:S03]  /*eba40*/  IADD3 R2, P5, PT, R2, R28, RZ ;  /* 0x0000001c02027210 */ /* 0x008fc60007fbe0ff */
[----:B------:R-:W-:Y:S01]  /*eba50*/  STL [R1+0x3f78], R4 ;  /* 0x003f780401007387 */ /* 0x000fe20000100800 */
[----:B------:R-:W-:-:S03]  /*eba60*/  IMAD.X R3, R3, 0x1, R0, P1 ;  /* 0x0000000103037824 */ /* 0x000fc600008e0600 */
[----:B------:R-:W-:Y:S01]  /*eba70*/  STL [R1+0x3fbc], R5 ;  /* 0x003fbc0501007387 */ /* 0x000fe20000100800 */
[----:B------:R-:W-:-:S03]  /*eba80*/  IADD3 R6, P1, PT, R6, R28, RZ ;  /* 0x0000001c06067210 */ /* 0x000fc60007f3e0ff */
[----:B------:R-:W-:Y:S01]  /*eba90*/  STL [R1+0x3f80], R29 ;  /* 0x003f801d01007387 */ /* 0x000fe20000100800 */
[----:B------:R-:W-:-:S03]  /*ebaa0*/  IMAD.X R7, R7, 0x1, R0, P0 ;  /* 0x0000000107077824 */ /* 0x000fc600000e0600 */
[----:B------:R-:W-:Y:S04]  /*ebab0*/  STL [R1+0x3fc4], R18 ;  /* 0x003fc41201007387 */ /* 0x000fe80000100800 */
[----:B------:R-:W-:Y:S04]  /*ebac0*/  STL [R1+0x3f88], R22 ;  /* 0x003f881601007387 */ /* 0x000fe80000100800 */
[----:B------:R-:W-:Y:S01]  /*ebad0*/  STL [R1+0x3fcc], R19 ;  /* 0x003fcc1301007387 */ /* 0x000fe20000100800 */
[----:B------:R-:W-:-:S03]  /*ebae0*/  IADD3 R14, P0, PT, R14, R28, RZ ;  /* 0x0000001c0e0e7210 */ /* 0x000fc60007f1e0ff */
[----:B------:R-:W-:Y:S04]  /*ebaf0*/  STL [R1+0x3f90], R23 ;  /* 0x003f901701007387 */ /* 0x000fe80000100800 */
[----:B------:R1:W-:Y:S01]  /*ebb00*/  STL [R1+0x3fd4], R2 ;  /* 0x003fd40201007387 */ /* 0x0003e20000100800 */
[----:B------:R-:W-:-:S03]  /*ebb10*/  IMAD.X R15, R15, 0x1, R0, P4 ;  /* 0x000000010f0f7824 */ /* 0x000fc600020e0600 */
[----:B-1----:R-:W3:Y:S04]  /*ebb20*/  LDL.LU R2, [R1+0x3ff4] ;  /* 0x003ff40001027983 */ /* 0x002ee80000300800 */
[----:B------:R1:W-:Y:S04]  /*ebb30*/  STL [R1+0x3f98], R3 ;  /* 0x003f980301007387 */ /* 0x0003e80000100800 */
[----:B------:R4:W-:Y:S04]  /*ebb40*/  STL [R1+0x3fdc], R6 ;  /* 0x003fdc0601007387 */ /* 0x0009e80000100800 */
[----:B------:R0:W-:Y:S04]  /*ebb50*/  STL [R1+0x3fa0], R7 ;  /* 0x003fa00701007387 */ /* 0x0001e80000100800 */
[----:B------:R-:W3:Y:S04]  /*ebb60*/  LDL.LU R24, [R1+0x408c] ;  /* 0x00408c0001187983 */ /* 0x000ee80000300800 */
[----:B------:R-:W3:Y:S04]  /*ebb70*/  LDL.LU R20, [R1+0x3fc0] ;  /* 0x003fc00001147983 */ /* 0x000ee80000300800 */
[----:B------:R0:W-:Y:S04]  /*ebb80*/  STL [R1+0x3fe4], R14 ;  /* 0x003fe40e01007387 */ /* 0x0001e80000100800 */
[----:B------:R-:W3:Y:S04]  /*ebb90*/  LDL.LU R25, [R1+0x4088] ;  /* 0x0040880001197983 */ /* 0x000ee80000300800 */
[----:B------:R0:W-:Y:S04]  /*ebba0*/  STL [R1+0x3fa8], R15 ;  /* 0x003fa80f01007387 */ /* 0x0001e80000100800 */
        /* <DEDUP_REMOVED lines=11> */
[----:B--2---:R-:W-:-:S03]  /*ebc60*/  IADD3 R26, P4, PT, R26, R28, RZ ;  /* 0x0000001c1a1a7210 */ /* 0x004fc60007f9e0ff */
[----:B------:R-:W2:Y:S04]  /*ebc70*/  LDL.LU R28, [R1+0x3fb0] ;  /* 0x003fb000011c7983 */ /* 0x000ea80000300800 */
[----:B------:R-:W3:Y:S04]  /*ebc80*/  LDL.LU R29, [R1+0x4058] ;  /* 0x00405800011d7983 */ /* 0x000ee80000300800 */
[----:B------:R-:W3:Y:S04]  /*ebc90*/  LDL.LU R18, [R1+0x4084] ;  /* 0x0040840001127983 */ /* 0x000ee80000300800 */
[----:B------:R0:W-:Y:S04]  /*ebca0*/  STL [R1+0x3fec], R26 ;  /* 0x003fec1a01007387 */ /* 0x0001e80000100800 */
[----:B------:R-:W3:Y:S04]  /*ebcb0*/  LDL.LU R22, [R1+0x4050] ;  /* 0x0040500001167983 */ /* 0x000ee80000300800 */
[----:B------:R-:W3:Y:S04]  /*ebcc0*/  LDL.LU R19, [R1+0x407c] ;  /* 0x00407c0001137983 */ /* 0x000ee80000300800 */
[----:B------:R-:W3:Y:S04]  /*ebcd0*/  LDL.LU R23, [R1+0x4048] ;  /* 0x0040480001177983 */ /* 0x000ee80000300800 */
[----:B-1----:R-:W3:Y:S04]  /*ebce0*/  LDL.LU R3, [R1+0x4074] ;  /* 0x0040740001037983 */ /* 0x002ee80000300800 */
[----:B----4-:R-:W4:Y:S04]  /*ebcf0*/  LDL.LU R6, [R1+0x4040] ;  /* 0x0040400001067983 */ /* 0x010f280000300800 */
[----:B0-----:R-:W3:Y:S04]  /*ebd00*/  LDL.LU R7, [R1+0x406c] ;  /* 0x00406c0001077983 */ /* 0x001ee80000300800 */
[----:B------:R-:W3:Y:S04]  /*ebd10*/  LDL.LU R14, [R1+0x4038] ;  /* 0x00403800010e7983 */ /* 0x000ee80000300800 */
[----:B------:R-:W3:Y:S04]  /*ebd20*/  LDL.LU R15, [R1+0x4064] ;  /* 0x00406400010f7983 */ /* 0x000ee80000300800 */
[----:B------:R-:W3:Y:S01]  /*ebd30*/  LDL.LU R26, [R1+0x4030] ;  /* 0x00403000011a7983 */ /* 0x000ee20000300800 */
        /* <DEDUP_REMOVED lines=8> */
[----:B------:R-:W3:Y:S01]  /*ebdc0*/  LDL.LU R28, [R1+0x3fb8] ;  /* 0x003fb800011c7983 */ /* 0x000ee20000300800 */
[----:B------:R-:W-:-:S04]  /*ebdd0*/  IMAD.SHL.U32 R8, R8, 0x80, RZ ;  /* 0x0000008008087824 */ /* 0x000fc800078e00ff */
[----:B------:R-:W-:Y:S02]  /*ebde0*/  IMAD.SHL.U32 R8, R8, 0x2, RZ ;  /* 0x0000000208087824 */ /* 0x000fe400078e00ff */
[--C-:B------:R-:W-:Y:S02]  /*ebdf0*/  IMAD.X R20, R20, 0x1, R0.reuse, P6 ;  /* 0x0000000114147824 */ /* 0x100fe400030e0600 */
[--C-:B------:R-:W-:Y:S01]  /*ebe00*/  IMAD.X R21, R21, 0x1, R0.reuse, P5 ;  /* 0x0000000115157824 */ /* 0x100fe200028e0600 */
[-C--:B------:R-:W-:Y:S01]  /*ebe10*/  IADD3 R25, P6, PT, R25, R8.reuse, RZ ;  /* 0x0000000819197210 */ /* 0x080fe20007fde0ff */
[--C-:B------:R-:W-:Y:S01]  /*ebe20*/  IMAD.X R27, R27, 0x1, R0.reuse, P1 ;  /* 0x000000011b1b7824 */ /* 0x100fe200008e0600 */
[-C--:B------:R-:W-:Y:S01]  /*ebe30*/  IADD3 R12, P5, PT, R12, R8.reuse, RZ ;  /* 0x000000080c0c7210 */ /* 0x080fe20007fbe0ff */
[--C-:B------:R-:W-:Y:S01]  /*ebe40*/  IMAD.X R9, R9, 0x1, R0.reuse, P0 ;  /* 0x0000000109097824 */ /* 0x100fe200000e0600 */
[-C--:B------:R-:W-:Y:S01]  /*ebe50*/  IADD3 R13, P1, PT, R13, R8.reuse, RZ ;  /* 0x000000080d0d7210 */ /* 0x080fe20007f3e0ff */
[----:B------:R-:W-:Y:S01]  /*ebe60*/  IMAD.X R10, R10, 0x1, R0, P4 ;  /* 0x000000010a0a7824 */ /* 0x000fe200020e0600 */
[----:B------:R-:W-:-:S02]  /*ebe70*/  IADD3 R16, P0, PT, R16, R8, RZ ;  /* 0x0000000810107210 */ /* 0x000fc40007f1e0ff */
[-C--:B------:R-:W-:Y:S01]  /*ebe80*/  IADD3 R17, P4, PT, R17, R8.reuse, RZ ;  /* 0x0000000811117210 */ /* 0x080fe20007f9e0ff */
[--C-:B------:R-:W-:Y:S01]  /*ebe90*/  IMAD.X R11, R11, 0x1, R0.reuse, P3 ;  /* 0x000000010b0b7824 */ /* 0x100fe200018e0600 */
[----:B------:R-:W-:Y:S01]  /*ebea0*/  IADD3 R4, P3, PT, R4, R8, RZ ;  /* 0x0000000804047210 */ /* 0x000fe20007f7e0ff */
[----:B---3--:R-:W-:-:S05]  /*ebeb0*/  IMAD.X R28, R28, 0x1, R0, P2 ;  /* 0x000000011c1c7824 */ /* 0x008fca00010e0600 */
[----:B------:R0:W-:Y:S02]  /*ebec0*/  STL [R1+0x3fb8], R28 ;  /* 0x003fb81c01007387 */ /* 0x0001e40000100800 */
[----:B0-----:R-:W0:Y:S02]  /*ebed0*/  LDC R28, c[0x0][0x3a8] ;  /* 0x0000ea00ff1c7b82 */ /* 0x001e240000000800 */
[----:B0-----:R-:W-:-:S04]  /*ebee0*/  IMAD.SHL.U32 R28, R28, 0x80, RZ ;  /* 0x000000801c1c7824 */ /* 0x001fc800078e00ff */
[----:B------:R-:W-:-:S05]  /*ebef0*/  IMAD.SHL.U32 R28, R28, 0x2, RZ ;  /* 0x000000021c1c7824 */ /* 0x000fca00078e00ff */
[----:B------:R-:W-:-:S05]  /*ebf00*/  IADD3 R24, P2, PT, R24, R28, RZ ;  /* 0x0000001c18187210 */ /* 0x000fca0007f5e0ff */
        /* <DEDUP_REMOVED lines=9> */
[----:B------:R-:W-:Y:S01]  /*ebfa0*/  STL [R1+0x3fd8], R9 ;  /* 0x003fd80901007387 */ /* 0x000fe20000100800 */
[----:B--2---:R-:W-:-:S03]  /*ebfb0*/  IMAD.X R18, R18, 0x1, R2, P6 ;  /* 0x0000000112127824 */ /* 0x004fc600030e0602 */
        /* <DEDUP_REMOVED lines=9> */
[----:B----4-:R-:W-:-:S03]  /*ec050*/  IADD3 R6, P1, PT, R6, R8, RZ ;  /* 0x0000000806067210 */ /* 0x010fc60007f3e0ff */
[----:B------:R-:W-:Y:S01]  /*ec060*/  STL [R1+0x4060], R4 ;  /* 0x0040600401007387 */ /* 0x000fe20000100800 */
[----:B------:R-:W-:-:S03]  /*ec070*/  IMAD.X R7, R7, 0x1, R2, P0 ;  /* 0x0000000107077824 */ /* 0x000fc600000e0602 */
[----:B------:R-:W-:Y:S04]  /*ec080*/  STL [R1+0x3ff0], R5 ;  /* 0x003ff00501007387 */ /* 0x000fe80000100800 */
[----:B------:R-:W-:Y:S01]  /*ec090*/  STL [R1+0x4058], R29 ;  /* 0x0040581d01007387 */ /* 0x000fe20000100800 */
[----:B------:R-:W-:-:S03]  /*ec0a0*/  IADD3 R14, P0, PT, R14, R8, RZ ;  /* 0x000000080e0e7210 */ /* 0x000fc60007f1e0ff */
[----:B------:R-:W-:Y:S04]  /*ec0b0*/  STL [R1+0x4084], R18 ;  /* 0x0040841201007387 */ /* 0x000fe80000100800 */
[----:B------:R-:W-:Y:S01]  /*ec0c0*/  STL [R1+0x4050], R22 ;  /* 0x0040501601007387 */ /* 0x000fe20000100800 */
[----:B------:R-:W-:-:S03]  /*ec0d0*/  IMAD.X R15, R15, 0x1, R2, P4 ;  /* 0x000000010f0f7824 */ /* 0x000fc600020e0602 */
[----:B------:R-:W-:Y:S04]  /*ec0e0*/  STL [R1+0x407c], R19 ;  /* 0x00407c1301007387 */ /* 0x000fe80000100800 */
[----:B------:R-:W-:Y:S04]  /*ec0f0*/  STL [R1+0x4048], R23 ;  /* 0x0040481701007387 */ /* 0x000fe80000100800 */
[----:B------:R-:W-:Y:S01]  /*ec100*/  STL [R1+0x4074], R3 ;  /* 0x0040740301007387 */ /* 0x000fe20000100800 */
[----:B------:R-:W-:-:S03]  /*ec110*/  IADD3 R26, P4, PT, R26, R8, RZ ;  /* 0x000000081a1a7210 */ /* 0x000fc60007f9e0ff */
[----:B------:R-:W-:Y:S04]  /*ec120*/  STL [R1+0x4040], R6 ;  /* 0x0040400601007387 */ /* 0x000fe80000100800 */
[----:B------:R-:W-:Y:S04]  /*ec130*/  STL [R1+0x406c], R7 ;  /* 0x00406c0701007387 */ /* 0x000fe80000100800 */
[----:B------:R0:W-:Y:S04]  /*ec140*/  STL [R1+0x4924], R8 ;  /* 0x0049240801007387 */ /* 0x0001e80000100800 */
[----:B------:R-:W-:Y:S04]  /*ec150*/  STL [R1+0x4038], R14 ;  /* 0x0040380e01007387 */ /* 0x000fe80000100800 */
[----:B0-----:R-:W2:Y:S04]  /*ec160*/  LDL.LU R8, [R1+0x405c] ;  /* 0x00405c0001087983 */ /* 0x001ea80000300800 */
[----:B------:R-:W-:Y:S04]  /*ec170*/  STL [R1+0x4064], R15 ;  /* 0x0040640f01007387 */ /* 0x000fe80000100800 */
[----:B------:R-:W3:Y:S04]  /*ec180*/  LDL.LU R0, [R1+0x404c] ;  /* 0x00404c0001007983 */ /* 0x000ee80000300800 */
[----:B------:R-:W-:Y:S04]  /*ec190*/  STL [R1+0x4030], R26 ;  /* 0x0040301a01007387 */ /* 0x000fe80000100800 */
[----:B---3--:R0:W-:Y:S04]  /*ec1a0*/  STL [R1+0x4918], R0 ;  /* 0x0049180001007387 */ /* 0x0081e80000100800 */
[----:B0-----:R-:W3:Y:S04]  /*ec1b0*/  LDL.LU R0, [R1+0x4020] ;  /* 0x0040200001007983 */ /* 0x001ee80000300800 */
[----:B---3--:R0:W-:Y:S04]  /*ec1c0*/  STL [R1+0x491c], R0 ;  /* 0x00491c0001007387 */ /* 0x0081e80000100800 */
[----:B0-----:R-:W3:Y:S01]  /*ec1d0*/  LDL.LU R0, [R1+0x4054] ;  /* 0x0040540001007983 */ /* 0x001ee20000300800 */
[----:B--2---:R-:W-:-:S03]  /*ec1e0*/  IMAD.X R8, R8, 0x1, R2, P3 ;  /* 0x0000000108087824 */ /* 0x004fc600018e0602 */
        /* <DEDUP_REMOVED lines=29> */
[----:B0-----:R-:W2:Y:S02]  /*ec3c0*/  LDL.LU R8, [R1+0x4924] ;  /* 0x0049240001087983 */ /* 0x001ea40000300800 */
[----:B--2---:R-:W-:-:S05]  /*ec3d0*/  IADD3 R0, P3, PT, R0, R8, RZ ;  /* 0x0000000800007210 */ /* 0x004fca0007f7e0ff */
[----:B------:R0:W-:Y:S04]  /*ec3e0*/  STL [R1+0x4028], R0 ;  /* 0x0040280001007387 */ /* 0x0001e80000100800 */
[----:B0-----:R-:W2:Y:S02]  /*ec3f0*/  LDL.LU R0, [R1+0x4920] ;  /* 0x0049200001007983 */ /* 0x001ea40000300800 */
[----:B--2---:R-:W-:-:S05]  /*ec400*/  IMAD.X R0, R0, 0x1, R2, P2 ;  /* 0x0000000100007824 */ /* 0x004fca00010e0602 */
[----:B------:R0:W-:Y:S04]  /*ec410*/  STL [R1+0x4054], R0 ;  /* 0x0040540001007387 */ /* 0x0001e80000100800 */
[----:B0-----:R-:W2:Y:S02]  /*ec420*/  LDL.LU R0, [R1+0x491c] ;  /* 0x00491c0001007983 */ /* 0x001ea40000300800 */
[----:B--2---:R-:W-:-:S05]  /*ec430*/  IADD3 R0, P2, PT, R0, R8, RZ ;  /* 0x0000000800007210 */ /* 0x004fca0007f5e0ff */
[----:B------:R0:W-:Y:S04]  /*ec440*/  STL [R1+0x4020], R0 ;  /* 0x0040200001007387 */ /* 0x0001e80000100800 */
[----:B0-----:R-:W2:Y:S01]  /*ec450*/  LDL.LU R0, [R1+0x4918] ;  /* 0x0049180001007983 */ /* 0x001ea20000300800 */
[--C-:B----4-:R-:W-:Y:S01]  /*ec460*/  IMAD.X R24, R24, 0x1, R2.reuse, P5 ;  /* 0x0000000118187824 */ /* 0x110fe200028e0602 */
        /* <DEDUP_REMOVED lines=20> */
[----:B------:R-:W-:Y:S01]  /*ec5b0*/  IADD3 R15, P3, PT, R15, R8, RZ ;  /* 0x000000080f0f7210 */ /* 0x000fe20007f7e0ff */
[----:B------:R-:W-:-:S02]  /*ec5c0*/  IMAD.X R26, R26, 0x1, R2, P2 ;  /* 0x000000011a1a7824 */ /* 0x000fc400010e0602 */
[----:B--2---:R-:W-:Y:S01]  /*ec5d0*/  IMAD.X R0, R0, 0x1, R2, P6 ;  /* 0x0000000100007824 */ /* 0x004fe200030e0602 */
[----:B---3--:R-:W-:-:S04]  /*ec5e0*/  IADD3 R28, P6, PT, R28, R8, RZ ;  /* 0x000000081c1c7210 */ /* 0x008fc80007fde0ff */
        /* <DEDUP_REMOVED lines=36> */
[----:B--2---:R-:W-:-:S03]  /*ec830*/  IADD3 R2, P2, PT, R2, R8, RZ ;  /* 0x0000000802027210 */ /* 0x004fc60007f5e0ff */
        /* <DEDUP_REMOVED lines=30> */
[----:B--2---:R-:W-:-:S05]  /*eca20*/  IMAD.X R0, R0, 0x1, R2, P6 ;  /* 0x0000000100007824 */ /* 0x004fca00030e0602 */
[----:B------:R0:W-:Y:S04]  /*eca30*/  STL [R1+0x40a4], R0 ;  /* 0x0040a40001007387 */ /* 0x0001e80000100800 */
[----:B0-----:R-:W2:Y:S02]  /*eca40*/  LDL.LU R0, [R1+0x4910] ;  /* 0x0049100001007983 */ /* 0x001ea40000300800 */
[----:B--2---:R-:W-:-:S05]  /*eca50*/  IADD3 R0, P6, PT, R0, R8, RZ ;  /* 0x0000000800007210 */ /* 0x004fca0007fde0ff */
[----:B------:R0:W-:Y:S04]  /*eca60*/  STL [R1+0x40ec], R0 ;  /* 0x0040ec0001007387 */ /* 0x0001e80000100800 */
[----:B0-----:R-:W2:Y:S02]  /*eca70*/  LDL.LU R0, [R1+0x490c] ;  /* 0x00490c0001007983 */ /* 0x001ea40000300800 */
[----:B--2---:R-:W-:-:S05]  /*eca80*/  IMAD.X R0, R0, 0x1, R2, P5 ;  /* 0x0000000100007824 */ /* 0x004fca00028e0602 */
[----:B------:R0:W-:Y:S04]  /*eca90*/  STL [R1+0x40a0], R0 ;  /* 0x0040a00001007387 */ /* 0x0001e80000100800 */
[----:B0-----:R-:W2:Y:S01]  /*ecaa0*/  LDL.LU R0, [R1+0x4908] ;  /* 0x0049080001007983 */ /* 0x001ea20000300800 */
[--C-:B---3--:R-:W-:Y:S01]  /*ecab0*/  IMAD.X R28, R28, 0x1, R2.reuse, P1 ;  /* 0x000000011c1c7824 */ /* 0x108fe200008e0602 */
[-C--:B----4-:R-:W-:Y:S01]  /*ecac0*/  IADD3 R24, P1, PT, R24, R8.reuse, RZ ;  /* 0x0000000818187210 */ /* 0x090fe20007f3e0ff */
        /* <DEDUP_REMOVED lines=22> */
[----:B--2---:R-:W-:-:S05]  /*ecc30*/  IADD3 R0, P5, PT, R0, R8, RZ ;  /* 0x0000000800007210 */ /* 0x004fca0007fbe0ff */
        /* <DEDUP_REMOVED lines=1313> */
[----:B------:R0:W-:Y:S01]  /*f1e50*/  STL [R1+0x46f8], R27 ;  /* 0x0046f81b01007387 */ /* 0x0001e20000100800 */
[----:B------:R-:W-:-:S03]  /*f1e60*/  IMAD.X R4, R4, 0x1, R2, P6 ;  /* 0x0000000104047824 */ /* 0x000fc600030e0602 */
[----:B0-----:R-:W2:Y:S04]  /*f1e70*/  LDL.LU R27, [R1+0x4834] ;  /* 0x00483400011b7983 */ /* 0x001ea80000300800 */
[----:B------:R-:W-:Y:S04]  /*f1e80*/  STL [R1+0x473c], R0 ;  /* 0x00473c0001007387 */ /* 0x000fe80000100800 */
[----:B------:R-:W-:Y:S04]  /*f1e90*/  STL [R1+0x4700], R28 ;  /* 0x0047001c01007387 */ /* 0x000fe80000100800 */
[----:B------:R-:W-:Y:S04]  /*f1ea0*/  STL [R1+0x4744], R24 ;  /* 0x0047441801007387 */ /* 0x000fe80000100800 */
[----:B------:R-:W-:Y:S04]  /*f1eb0*/  STL [R1+0x4708], R20 ;  /* 0x0047081401007387 */ /* 0x000fe80000100800 */
[----:B------:R-:W-:Y:S04]  /*f1ec0*/  STL [R1+0x474c], R25 ;  /* 0x00474c1901007387 */ /* 0x000fe80000100800 */
        /* <DEDUP_REMOVED lines=23> */
[----:B------:R-:W4:Y:S04]  /*f2040*/  LDL.LU R0, [R1+0x47b4] ;  /* 0x0047b40001007983 */ /* 0x000f280000300800 */
[----:B------:R-:W-:Y:S04]  /*f2050*/  STL [R1+0x4760], R26 ;  /* 0x0047601a01007387 */ /* 0x000fe80000100800 */
[----:B----4-:R0:W-:Y:S04]  /*f2060*/  STL [R1+0x4824], R0 ;  /* 0x0048240001007387 */ /* 0x0101e80000100800 */
[----:B0-----:R-:W4:Y:S04]  /*f2070*/  LDL.LU R0, [R1+0x4770] ;  /* 0x0047700001007983 */ /* 0x001f280000300800 */
[----:B----4-:R0:W-:Y:S04]  /*f2080*/  STL [R1+0x4828], R0 ;  /* 0x0048280001007387 */ /* 0x0101e80000100800 */
[----:B0-----:R-:W4:Y:S01]  /*f2090*/  LDL.LU R0, [R1+0x47ac] ;  /* 0x0047ac0001007983 */ /* 0x001f220000300800 */
[----:B---3--:R-:W-:Y:S01]  /*f20a0*/  IADD3 R2, P2, PT, R2, R8, RZ ;  /* 0x0000000802027210 */ /* 0x008fe20007f5e0ff */
[----:B--2---:R-:W-:-:S02]  /*f20b0*/  IMAD.MOV.U32 R11, RZ, RZ, R27 ;  /* 0x000000ffff0b7224 */ /* 0x004fc400078e001b */
[----:B----4-:R0:W-:Y:S04]  /*f20c0*/  STL [R1+0x482c], R0 ;  /* 0x00482c0001007387 */ /* 0x0101e80000100800 */
        /* <DEDUP_REMOVED lines=43> */
[----:B------:R-:W-:Y:S01]  /*f2380*/  IMAD.X R4, R4, 0x1, R2, P3 ;  /* 0x0000000104047824 */ /* 0x000fe200018e0602 */
[----:B--2---:R-:W-:-:S05]  /*f2390*/  IADD3 R0, P5, PT, R0, R8, RZ ;  /* 0x0000000800007210 */ /* 0x004fca0007fbe0ff */
[----:B------:R0:W-:Y:S04]  /*f23a0*/  STL [R1+0x47b4], R0 ;  /* 0x0047b40001007387 */ /* 0x0001e80000100800 */
[----:B0-----:R0:W5:Y:S04]  /*f23b0*/  LDL.LU R0, [R1+0x4820] ;  /* 0x0048200001007983 */ /* 0x0011680000300800 */
[----:B------:R1:W-:Y:S04]  /*f23c0*/  STL [R1+0x4778], R23 ;  /* 0x0047781701007387 */ /* 0x0003e80000100800 */
[----:B-1----:R-:W2:Y:S04]  /*f23d0*/  LDL.LU R23, [R1+0x481c] ;  /* 0x00481c0001177983 */ /* 0x002ea80000300800 */
[----:B------:R1:W-:Y:S04]  /*f23e0*/  STL [R1+0x47bc], R19 ;  /* 0x0047bc1301007387 */ /* 0x0003e80000100800 */
[----:B-1----:R-:W3:Y:S04]  /*f23f0*/  LDL.LU R19, [R1+0x4818] ;  /* 0x0048180001137983 */ /* 0x002ee80000300800 */
[----:B------:R1:W-:Y:S04]  /*f2400*/  STL [R1+0x4780], R22 ;  /* 0x0047801601007387 */ /* 0x0003e80000100800 */
[----:B-1----:R-:W4:Y:S04]  /*f2410*/  LDL.LU R22, [R1+0x4814] ;  /* 0x0048140001167983 */ /* 0x002f280000300800 */
[----:B------:R1:W-:Y:S04]  /*f2420*/  STL [R1+0x47c4], R18 ;  /* 0x0047c41201007387 */ /* 0x0003e80000100800 */
[----:B-1----:R-:W4:Y:S01]  /*f2430*/  LDL.LU R18, [R1+0x4810] ;  /* 0x0048100001127983 */ /* 0x002f220000300800 */
[----:B------:R-:W-:Y:S01]  /*f2440*/  IADD3 R28, P3, PT, R28, R8, RZ ;  /* 0x000000081c1c7210 */ /* 0x000fe20007f7e0ff */
[----:B------:R-:W-:-:S02]  /*f2450*/  IMAD.X R3, R3, 0x1, R2, P2 ;  /* 0x0000000103037824 */ /* 0x000fc400010e0602 */
[----:B------:R1:W-:Y:S01]  /*f2460*/  STL [R1+0x4788], R29 ;  /* 0x0047881d01007387 */ /* 0x0003e20000100800 */
[-C--:B------:R-:W-:Y:S01]  /*f2470*/  IADD3 R24, P2, PT, R24, R8.reuse, RZ ;  /* 0x0000000818187210 */ /* 0x080fe20007f5e0ff */
[--C-:B------:R-:W-:Y:S01]  /*f2480*/  IMAD.X R20, R20, 0x1, R2.reuse, P6 ;  /* 0x0000000114147824 */ /* 0x100fe200030e0602 */
[-C--:B------:R-:W-:Y:S01]  /*f2490*/  IADD3 R25, P6, PT, R25, R8.reuse, RZ ;  /* 0x0000000819197210 */ /* 0x080fe20007fde0ff */
[--C-:B------:R-:W-:Y:S01]  /*f24a0*/  IMAD.X R21, R21, 0x1, R2.reuse, P5 ;  /* 0x0000000115157824 */ /* 0x100fe200028e0602 */
[----:B-1----:R0:W5:Y:S04]  /*f24b0*/  LDL.LU R29, [R1+0x480c] ;  /* 0x00480c00011d7983 */ /* 0x0021680000300800 */
[----:B------:R1:W-:Y:S01]  /*f24c0*/  STL [R1+0x47cc], R5 ;  /* 0x0047cc0501007387 */ /* 0x0003e20000100800 */
[-C--:B------:R-:W-:Y:S01]  /*f24d0*/  IADD3 R12, P5, PT, R12, R8.reuse, RZ ;  /* 0x000000080c0c7210 */ /* 0x080fe20007fbe0ff */
[--C-:B------:R-:W-:Y:S01]  /*f24e0*/  IMAD.X R13, R13, 0x1, R2.reuse, P1 ;  /* 0x000000010d0d7824 */ /* 0x100fe200008e0602 */
[-C--:B------:R-:W-:Y:S01]  /*f24f0*/  IADD3 R9, P1, PT, R9, R8.reuse, RZ ;  /* 0x0000000809097210 */ /* 0x080fe20007f3e0ff */
[----:B-1----:R0:W5:Y:S04]  /*f2500*/  LDL.LU R5, [R1+0x4808] ;  /* 0x0048080001057983 */ /* 0x0021680000300800 */
[----:B------:R1:W-:Y:S01]  /*f2510*/  STL [R1+0x4790], R4 ;  /* 0x0047900401007387 */ /* 0x0003e20000100800 */
[--C-:B------:R-:W-:Y:S01]  /*f2520*/  IMAD.X R16, R16, 0x1, R2.reuse, P0 ;  /* 0x0000000110107824 */ /* 0x100fe200000e0602 */
[----:B------:R-:W-:Y:S01]  /*f2530*/  IADD3 R10, P0, PT, R10, R8, RZ ;  /* 0x000000080a0a7210 */ /* 0x000fe20007f1e0ff */
[--C-:B------:R-:W-:Y:S01]  /*f2540*/  IMAD.X R17, R17, 0x1, R2.reuse, P4 ;  /* 0x0000000111117824 */ /* 0x100fe200020e0602 */
[----:B-1----:R0:W5:Y:S04]  /*f2550*/  LDL.LU R4, [R1+0x4804] ;  /* 0x0048040001047983 */ /* 0x0021680000300800 */
[----:B------:R1:W-:Y:S04]  /*f2560*/  STL [R1+0x47d4], R28 ;  /* 0x0047d41c01007387 */ /* 0x0003e80000100800 */
[----:B------:R0:W-:Y:S04]  /*f2570*/  STL [R1+0x4798], R3 ;  /* 0x0047980301007387 */ /* 0x0001e80000100800 */
[----:B------:R-:W-:Y:S01]  /*f2580*/  STL [R1+0x47dc], R24 ;  /* 0x0047dc1801007387 */ /* 0x000fe20000100800 */
[--C-:B------:R-:W-:Y:S01]  /*f2590*/  IMAD.X R6, R6, 0x1, R2.reuse, P3 ;  /* 0x0000000106067824 */ /* 0x100fe200018e0602 */
[----:B-1----:R-:W1:Y:S02]  /*f25a0*/  LDC R28, c[0x0][0x3a8] ;  /* 0x0000ea00ff1c7b82 */ /* 0x002e640000000800 */
[----:B------:R-:W-:Y:S01]  /*f25b0*/  STL [R1+0x47a0], R20 ;  /* 0x0047a01401007387 */ /* 0x000fe20000100800 */
[----:B0-----:R-:W0:Y:S03]  /*f25c0*/  S2R R3, SR_TID.X ;  /* 0x0000000000037919 */ /* 0x001e260000002100 */
[----:B------:R-:W-:Y:S01]  /*f25d0*/  STL [R1+0x47e4], R25 ;  /* 0x0047e41901007387 */ /* 0x000fe20000100800 */
[----:B------:R-:W-:-:S03]  /*f25e0*/  IMAD.X R7, R7, 0x1, R2, P2 ;  /* 0x0000000107077824 */ /* 0x000fc600010e0602 */
[----:B------:R-:W-:Y:S04]  /*f25f0*/  STL [R1+0x47a8], R21 ;  /* 0x0047a81501007387 */ /* 0x000fe80000100800 */
[----:B------:R-:W-:Y:S04]  /*f2600*/  STL [R1+0x47ec], R12 ;  /* 0x0047ec0c01007387 */ /* 0x000fe80000100800 */
[----:B------:R-:W-:Y:S01]  /*f2610*/  STL [R1+0x47b0], R13 ;  /* 0x0047b00d01007387 */ /* 0x000fe20000100800 */
[----:B------:R-:W-:-:S03]  /*f2620*/  IMAD.X R14, R14, 0x1, R2, P6 ;  /* 0x000000010e0e7824 */ /* 0x000fc600030e0602 */
[----:B------:R3:W-:Y:S01]  /*f2630*/  STL [R1+0x47f4], R9 ;  /* 0x0047f40901007387 */ /* 0x0007e20000100800 */
[----:B------:R-:W-:-:S03]  /*f2640*/  IMAD.X R15, R15, 0x1, R2, P5 ;  /* 0x000000010f0f7824 */ /* 0x000fc600028e0602 */
[----:B------:R-:W-:Y:S01]  /*f2650*/  STL [R1+0x47b8], R16 ;  /* 0x0047b81001007387 */ /* 0x000fe20000100800 */
[----:B------:R-:W-:-:S03]  /*f2660*/  IMAD.X R26, R26, 0x1, R2, P1 ;  /* 0x000000011a1a7824 */ /* 0x000fc600008e0602 */
[----:B------:R-:W-:Y:S04]  /*f2670*/  STL [R1+0x47f8], R10 ;  /* 0x0047f80a01007387 */ /* 0x000fe80000100800 */
[----:B------:R-:W-:Y:S01]  /*f2680*/  STL [R1+0x47c0], R17 ;  /* 0x0047c01101007387 */ /* 0x000fe20000100800 */
[----:B------:R-:W-:-:S03]  /*f2690*/  IMAD.X R27, R27, 0x1, R2, P0 ;  /* 0x000000011b1b7824 */ /* 0x000fc600000e0602 */
[----:B------:R4:W-:Y:S04]  /*f26a0*/  STL [R1+0x47c8], R6 ;  /* 0x0047c80601007387 */ /* 0x0009e80000100800 */
[----:B------:R0:W-:Y:S04]  /*f26b0*/  STL [R1+0x47d0], R7 ;  /* 0x0047d00701007387 */ /* 0x0001e80000100800 */
[----:B------:R0:W-:Y:S04]  /*f26c0*/  STL [R1+0x47d8], R14 ;  /* 0x0047d80e01007387 */ /* 0x0001e80000100800 */
[----:B------:R2:W-:Y:S04]  /*f26d0*/  STL [R1+0x47e0], R15 ;  /* 0x0047e00f01007387 */ /* 0x0005e80000100800 */
[----:B------:R2:W-:Y:S01]  /*f26e0*/  STL [R1+0x47e8], R26 ;  /* 0x0047e81a01007387 */ /* 0x0005e20000100800 */
[----:B------:R-:W-:Y:S01]  /*f26f0*/  ISETP.NE.U32.AND P4, PT, R11, UR6, PT ;  /* 0x000000060b007c0c */ /* 0x000fe2000bf85070 */
[----:B-1----:R-:W-:Y:S01]  /*f2700*/  IMAD.SHL.U32 R28, R28, 0x80, RZ ;  /* 0x000000801c1c7824 */ /* 0x002fe200078e00ff */
[----:B0-----:R-:W-:-:S03]  /*f2710*/  LOP3.LUT R3, R3, 0x3f, RZ, 0xc0, !PT ;  /* 0x0000003f03037812 */ /* 0x001fc600078ec0ff */
[----:B------:R-:W-:Y:S02]  /*f2720*/  IMAD.SHL.U32 R28, R28, 0x2, RZ ;  /* 0x000000021c1c7824 */ /* 0x000fe400078e00ff */
[----:B------:R-:W-:Y:S02]  /*f2730*/  IMAD.SHL.U32 R3, R3, 0x2, RZ ;  /* 0x0000000203037824 */ /* 0x000fe400078e00ff */
[----:B--2---:R-:W-:Y:S02]  /*f2740*/  IMAD.MOV.U32 R8, RZ, RZ, R23 ;  /* 0x000000ffff087224 */ /* 0x004fe400078e0017 */
[----:B---3--:R-:W-:Y:S02]  /*f2750*/  IMAD.MOV.U32 R9, RZ, RZ, R19 ;  /* 0x000000ffff097224 */ /* 0x008fe400078e0013 */
[----:B----4-:R-:W-:Y:S02]  /*f2760*/  IMAD.MOV.U32 R6, RZ, RZ, R22 ;  /* 0x000000ffff067224 */ /* 0x010fe400078e0016 */
[----:B------:R-:W-:-:S05]  /*f2770*/  IMAD.MOV.U32 R7, RZ, RZ, R18 ;  /* 0x000000ffff077224 */ /* 0x000fca00078e0012 */
[----:B------:R0:W-:Y:S04]  /*f2780*/  STL.64 [R1+0x1758], R6 ;  /* 0x0017580601007387 */ /* 0x0001e80000100a00 */
[----:B------:R0:W-:Y:S04]  /*f2790*/  STL [R1+0x47f0], R27 ;  /* 0x0047f01b01007387 */ /* 0x0001e80000100800 */
[----:B------:R0:W-:Y:S01]  /*f27a0*/  STL.64 [R1+0x1760], R8 ;  /* 0x0017600801007387 */ /* 0x0001e20000100a00 */
[----:B------:R-:W-:Y:S05]  /*f27b0*/  @P4 BRA `(.L_x_1) ;  /* 0xfffff33400f84947 */ /* 0x000fea000383ffff */
[----:B0-----:R-:W2:Y:S04]  /*f27c0*/  LDL.LU R6, [R1+0x103c] ;  /* 0x00103c0001067983 */ /* 0x001ea80000300800 */
[----:B------:R-:W3:Y:S04]  /*f27d0*/  LDL.LU R7, [R1+0x1034] ;  /* 0x0010340001077983 */ /* 0x000ee80000300800 */
[----:B------:R-:W4:Y:S04]  /*f27e0*/  LDL.LU R14, [R1+0x39c] ;  /* 0x00039c00010e7983 */ /* 0x000f280000300800 */
[----:B------:R-:W4:Y:S04]  /*f27f0*/  LDL.LU R15, [R1+0x3bc] ;  /* 0x0003bc00010f7983 */ /* 0x000f280000300800 */
[----:B------:R-:W4:Y:S04]  /*f2800*/  LDL.LU R26, [R1+0x394] ;  /* 0x00039400011a7983 */ /* 0x000f280000300800 */
[----:B------:R-:W4:Y:S01]  /*f2810*/  LDL.LU R27, [R1+0x3b4] ;  /* 0x0003b400011b7983 */ /* 0x000f220000300800 */
[----:B--2--5:R-:W-:-:S02]  /*f2820*/  F2FP.BF16.F32.PACK_AB R0, R5, R6 ;  /* 0x000000060500723e */ /* 0x024fc400000010ff */
[----:B---3--:R-:W-:-:S03]  /*f2830*/  F2FP.BF16.F32.PACK_AB R3, R4, R7 ;  /* 0x000000070403723e */ /* 0x008fc600000010ff */
[----:B------:R0:W-:Y:S04]  /*f2840*/  STL [R1+0x84c], R0 ;  /* 0x00084c0001007387 */ /* 0x0001e80000100800 */
[----:B------:R-:W-:Y:S01]  /*f2850*/  STL [R1+0x848], R3 ;  /* 0x0008480301007387 */ /* 0x000fe20000100800 */
[----:B----4-:R-:W-:-:S03]  /*f2860*/  F2FP.BF16.F32.PACK_AB R2, R14, R15 ;  /* 0x0000000f0e02723e */ /* 0x010fc600000010ff */
[----:B------:R-:W2:Y:S04]  /*f2870*/  LDL.LU R29, [R1+0x9a0] ;  /* 0x0009a000011d7983 */ /* 0x000ea80000300800 */
[----:B------:R-:W-:Y:S01]  /*f2880*/  STL [R1+0x844], R2 ;  /* 0x0008440201007387 */ /* 0x000fe20000100800 */
[----:B0-----:R-:W-:-:S03]  /*f2890*/  F2FP.BF16.F32.PACK_AB R0, R26, R27 ;  /* 0x0000001b1a00723e */ /* 0x001fc600000010ff */
[----:B--2---:R0:W-:Y:S04]  /*f28a0*/  STL [R1+0x5018], R29 ;  /* 0x0050181d01007387 */ /* 0x0041e80000100800 */
[----:B------:R-:W-:Y:S04]  /*f28b0*/  STL [R1+0x840], R0 ;  /* 0x0008400001007387 */ /* 0x000fe80000100800 */
[----:B0-----:R-:W2:Y:S04]  /*f28c0*/  LDL.LU R29, [R1+0x9a8] ;  /* 0x0009a800011d7983 */ /* 0x001ea80000300800 */
[----:B--2---:R0:W-:Y:S04]  /*f28d0*/  STL [R1+0x5020], R29 ;  /* 0x0050201d01007387 */ /* 0x0041e80000100800 */
        /* <DEDUP_REMOVED lines=31> */
[----:B------:R-:W3:Y:S04]  /*f2ad0*/  LDL.LU R3, [R1+0x3c8] ;  /* 0x0003c80001037983 */ /* 0x000ee80000300800 */
[----:B---3--:R0:W-:Y:S04]  /*f2ae0*/  STL [R1+0x5014], R3 ;  /* 0x0050140301007387 */ /* 0x0081e80000100800 */
[----:B0-----:R-:W3:Y:S04]  /*f2af0*/  LDL.LU R3, [R1+0x1040] ;  /* 0x0010400001037983 */ /* 0x001ee80000300800 */
        /* <DEDUP_REMOVED lines=33> */
[----:B0-----:R-:W2:Y:S04]  /*f2d10*/  LDL.LU R3, [R1+0x104c] ;  /* 0x00104c0001037983 */ /* 0x001ea80000300800 */
[----:B------:R-:W3:Y:S04]  /*f2d20*/  LDL.LU R2, [R1+0x4a8] ;  /* 0x0004a80001027983 */ /* 0x000ee80000300800 */
[----:B------:R-:W4:Y:S04]  /*f2d30*/  LDL.LU R0, [R1+0x3c0] ;  /* 0x0003c00001007983 */ /* 0x000f280000300800 */
        /* <DEDUP_REMOVED lines=25> */
[----:B--2---:R-:W-:-:S03]  /*f2ed0*/  F2FP.BF16.F32.PACK_AB R29, R3, R29 ;  /* 0x0000001d031d723e */ /* 0x004fc600000010ff */
[----:B------:R-:W2:Y:S04]  /*f2ee0*/  LDL.LU R3, [R1+0x509c] ;  /* 0x00509c0001037983 */ /* 0x000ea80000300800 */
[----:B------:R0:W-:Y:S04]  /*f2ef0*/  STL [R1+0x83c], R29 ;  /* 0x00083c1d01007387 */ /* 0x0001e80000100800 */
[----:B0-----:R-:W2:Y:S02]  /*f2f00*/  LDL.LU R29, [R1+0x5098] ;  /* 0x00509800011d7983 */ /* 0x001ea40000300800 */
[----:B--2---:R-:W-:-:S02]  /*f2f10*/  F2FP.BF16.F32.PACK_AB R29, R3, R29 ;  /* 0x0000001d031d723e */ /* 0x004fc400000010ff */
        /* <DEDUP_REMOVED lines=64> */
[----:B------:R-:W3:Y:S01]  /*f3320*/  LDL.LU R3, [R1+0x5014] ;  /* 0x0050140001037983 */ /* 0x000ee20000300800 */
[----:B----4-:R-:W-:-:S03]  /*f3330*/  F2FP.BF16.F32.PACK_AB R0, R0, R28 ;  /* 0x0000001c0000723e */ /* 0x010fc600000010ff */
[----:B------:R-:W-:Y:S01]  /*f3340*/  STL [R1+0x7a8], R29 ;  /* 0x0007a81d01007387 */ /* 0x000fe20000100800 */
[----:B---3--:R-:W-:Y:S02]  /*f3350*/  F2FP.BF16.F32.PACK_AB R2, R3, R2 ;  /* 0x000000020302723e */ /* 0x008fe400000010ff */
[----:B------:R-:W-:-:S03]  /*f3360*/  F2FP.BF16.F32.PACK_AB R3, R22, R18 ;  /* 0x000000121603723e */ /* 0x000fc600000010ff */
[----:B------:R0:W-:Y:S04]  /*f3370*/  STL [R1+0x7a4], R2 ;  /* 0x0007a40201007387 */ /* 0x0001e80000100800 */
[----:B------:R1:W-:Y:S04]  /*f3380*/  STL [R1+0x7a0], R0 ;  /* 0x0007a00001007387 */ /* 0x0003e80000100800 */
[----:B------:R2:W-:Y:S01]  /*f3390*/  STL [R1+0x79c], R3 ;  /* 0x00079c0301007387 */ /* 0x0005e20000100800 */
[----:B0-----:R-:W-:Y:S02]  /*f33a0*/  F2FP.BF16.F32.PACK_AB R2, R23, R19 ;  /* 0x000000131702723e */ /* 0x001fe400000010ff */
[----:B-1----:R-:W-:-:S03]  /*f33b0*/  F2FP.BF16.F32.PACK_AB R0, R24, R20 ;  /* 0x000000141800723e */ /* 0x002fc600000010ff */
[----:B------:R0:W-:Y:S01]  /*f33c0*/  STL [R1+0x798], R2 ;  /* 0x0007980201007387 */ /* 0x0001e20000100800 */
[----:B--2---:R-:W-:-:S03]  /*f33d0*/  F2FP.BF16.F32.PACK_AB R3, R25, R21 ;  /* 0x000000151903723e */ /* 0x004fc600000010ff */
        /* <DEDUP_REMOVED lines=13> */
[----:B------:R-:W-:Y:S04]  /*f34b0*/  STL [R1+0x748], R3 ;  /* 0x0007480301007387 */ /* 0x000fe80000100800 */
[----:B------:R-:W2:Y:S01]  /*f34c0*/  LDL.LU R29, [R1+0x9e0] ;  /* 0x0009e000011d7983 */ /* 0x000ea20000300800 */
[----:B0-----:R-:W-:Y:S02]  /*f34d0*/  F2FP.BF16.F32.PACK_AB R2, R14, R15 ;  /* 0x0000000f0e02723e */ /* 0x001fe400000010ff */
[----:B-1----:R-:W-:-:S03]  /*f34e0*/  F2FP.BF16.F32.PACK_AB R0, R26, R27 ;  /* 0x0000001b1a00723e */ /* 0x002fc600000010ff */
        /* <DEDUP_REMOVED lines=737> */
[----:B------:R1:W-:Y:S01]  /*f6300*/  STL [R1+0x550], R0 ;  /* 0x0005500001007387 */ /* 0x0003e20000100800 */
[----:B0-----:R-:W-:-:S03]  /*f6310*/  F2FP.BF16.F32.PACK_AB R2, R23, R19 ;  /* 0x000000131702723e */ /* 0x001fc600000010ff */
[----:B------:R0:W-:Y:S01]  /*f6320*/  STL [R1+0x54c], R3 ;  /* 0x00054c0301007387 */ /* 0x0001e20000100800 */
[----:B-1----:R-:W-:-:S03]  /*f6330*/  F2FP.BF16.F32.PACK_AB R0, R24, R20 ;  /* 0x000000141800723e */ /* 0x002fc600000010ff */
[----:B------:R1:W-:Y:S01]  /*f6340*/  STL [R1+0x548], R2 ;  /* 0x0005480201007387 */ /* 0x0003e20000100800 */
[----:B0-----:R-:W-:-:S03]  /*f6350*/  F2FP.BF16.F32.PACK_AB R3, R25, R21 ;  /* 0x000000151903723e */ /* 0x001fc600000010ff */
[----:B------:R0:W-:Y:S01]  /*f6360*/  STL [R1+0x544], R0 ;  /* 0x0005440001007387 */ /* 0x0001e20000100800 */
[----:B-1----:R-:W-:-:S03]  /*f6370*/  F2FP.BF16.F32.PACK_AB R2, R12, R8 ;  /* 0x000000080c02723e */ /* 0x002fc600000010ff */
[----:B------:R-:W-:Y:S01]  /*f6380*/  STL [R1+0x540], R3 ;  /* 0x0005400301007387 */ /* 0x000fe20000100800 */
[----:B0-----:R-:W-:-:S03]  /*f6390*/  F2FP.BF16.F32.PACK_AB R0, R6, R7 ;  /* 0x000000070600723e */ /* 0x001fc600000010ff */
[----:B------:R-:W2:Y:S04]  /*f63a0*/  LDL.LU R6, [R1+0x107c] ;  /* 0x00107c0001067983 */ /* 0x000ea80000300800 */
[----:B------:R0:W-:Y:S04]  /*f63b0*/  STL [R1+0x53c], R2 ;  /* 0x00053c0201007387 */ /* 0x0001e80000100800 */
[----:B------:R-:W2:Y:S04]  /*f63c0*/  LDL.LU R7, [R1+0x115c] ;  /* 0x00115c0001077983 */ /* 0x000ea80000300800 */
[----:B------:R1:W-:Y:S01]  /*f63d0*/  STL [R1+0x538], R0 ;  /* 0x0005380001007387 */ /* 0x0003e20000100800 */
[----:B0-----:R-:W-:-:S02]  /*f63e0*/  F2FP.BF16.F32.PACK_AB R2, R13, R9 ;  /* 0x000000090d02723e */ /* 0x001fc400000010ff */
[----:B-1----:R-:W-:Y:S02]  /*f63f0*/  F2FP.BF16.F32.PACK_AB R0, R26, R27 ;  /* 0x0000001b1a00723e */ /* 0x002fe400000010ff */
[----:B------:R-:W3:Y:S04]  /*f6400*/  LDL.LU R26, [R1+0x1074] ;  /* 0x00107400011a7983 */ /* 0x000ee80000300800 */
[----:B------:R0:W-:Y:S04]  /*f6410*/  STL [R1+0x534], R2 ;  /* 0x0005340201007387 */ /* 0x0001e80000100800 */
[----:B------:R-:W3:Y:S01]  /*f6420*/  LDL.LU R27, [R1+0x1154] ;  /* 0x00115400011b7983 */ /* 0x000ee20000300800 */
[----:B------:R-:W-:-:S03]  /*f6430*/  F2FP.BF16.F32.PACK_AB R3, R17, R11 ;  /* 0x0000000b1103723e */ /* 0x000fc600000010ff */
[----:B------:R1:W-:Y:S01]  /*f6440*/  STL [R1+0x530], R0 ;  /* 0x0005300001007387 */ /* 0x0003e20000100800 */
[----:B0-----:R-:W-:Y:S02]  /*f6450*/  F2FP.BF16.F32.PACK_AB R2, R4, R5 ;  /* 0x000000050402723e */ /* 0x001fe400000010ff */
[----:B-1----:R-:W-:-:S05]  /*f6460*/  F2FP.BF16.F32.PACK_AB R0, R16, R10 ;  /* 0x0000000a1000723e */ /* 0x002fca00000010ff */
[----:B------:R0:W-:Y:S04]  /*f6470*/  STL [R1+0x52c], R0 ;  /* 0x00052c0001007387 */ /* 0x0001e80000100800 */
[----:B------:R1:W-:Y:S04]  /*f6480*/  STL [R1+0x528], R3 ;  /* 0x0005280301007387 */ /* 0x0003e80000100800 */
[----:B------:R-:W4:Y:S01]  /*f6490*/  LDL.LU R13, [R1+0xd5c] ;  /* 0x000d5c00010d7983 */ /* 0x000f220000300800 */
[----:B0-----:R-:W-:-:S03]  /*f64a0*/  F2FP.BF16.F32.PACK_AB R0, R14, R15 ;  /* 0x0000000f0e00723e */ /* 0x001fc600000010ff */
[----:B------:R0:W-:Y:S04]  /*f64b0*/  STL [R1+0x524], R2 ;  /* 0x0005240201007387 */ /* 0x0001e80000100800 */
[----:B------:R-:W4:Y:S04]  /*f64c0*/  LDL.LU R5, [R1+0xe0c] ;  /* 0x000e0c0001057983 */ /* 0x000f280000300800 */
[----:B------:R0:W-:Y:S04]  /*f64d0*/  STL [R1+0x520], R0 ;  /* 0x0005200001007387 */ /* 0x0001e80000100800 */
        /* <DEDUP_REMOVED lines=9> */
[----:B--2---:R-:W-:Y:S04]  /*f6570*/  STL [R1+0x4ddc], R24 ;  /* 0x004ddc1801007387 */ /* 0x004fe80000100800 */
[----:B------:R-:W2:Y:S04]  /*f6580*/  LDL.LU R29, [R1+0xe50] ;  /* 0x000e5000011d7983 */ /* 0x000ea80000300800 */
[----:B--2---:R-:W-:Y:S04]  /*f6590*/  STL [R1+0x4de0], R29 ;  /* 0x004de01d01007387 */ /* 0x004fe80000100800 */
[----:B-1----:R-:W2:Y:S04]  /*f65a0*/  LDL.LU R3, [R1+0xf68] ;  /* 0x000f680001037983 */ /* 0x002ea80000300800 */
[----:B--2---:R-:W-:Y:S04]  /*f65b0*/  STL [R1+0x4de4], R3 ;  /* 0x004de40301007387 */ /* 0x004fe80000100800 */
[----:B0-----:R-:W2:Y:S04]  /*f65c0*/  LDL.LU R2, [R1+0x11b8] ;  /* 0x0011b80001027983 */ /* 0x001ea80000300800 */
[----:B--2---:R-:W-:Y:S04]  /*f65d0*/  STL [R1+0x4de8], R2 ;  /* 0x004de80201007387 */ /* 0x004fe80000100800 */
[----:B------:R-:W2:Y:S01]  /*f65e0*/  LDL.LU R0, [R1+0xf60] ;  /* 0x000f600001007983 */ /* 0x000ea20000300800 */
[----:B------:R-:W-:-:S03]  /*f65f0*/  F2FP.BF16.F32.PACK_AB R7, R6, R7 ;  /* 0x000000070607723e */ /* 0x000fc600000010ff */
[----:B--2---:R-:W-:Y:S04]  /*f6600*/  STL [R1+0x4dec], R0 ;  /* 0x004dec0001007387 */ /* 0x004fe80000100800 */
[----:B------:R-:W2:Y:S04]  /*f6610*/  LDL.LU R28, [R1+0x11b0] ;  /* 0x0011b000011c7983 */ /* 0x000ea80000300800 */
[----:B--2---:R-:W-:Y:S04]  /*f6620*/  STL [R1+0x4df0], R28 ;  /* 0x004df01c01007387 */ /* 0x004fe80000100800 */
[----:B------:R0:W-:Y:S04]  /*f6630*/  STL [R1+0x4804], R7 ;  /* 0x0048040701007387 */ /* 0x0001e80000100800 */
[----:B0-----:R-:W2:Y:S01]  /*f6640*/  LDL.LU R7, [R1+0x11a0] ;  /* 0x0011a00001077983 */ /* 0x001ea20000300800 */
[----:B---3--:R-:W-:-:S03]  /*f6650*/  F2FP.BF16.F32.PACK_AB R6, R26, R27 ;  /* 0x0000001b1a06723e */ /* 0x008fc600000010ff */
[----:B--2---:R-:W-:Y:S04]  /*f6660*/  STL [R1+0x4df4], R7 ;  /* 0x004df40701007387 */ /* 0x004fe80000100800 */
[----:B------:R-:W2:Y:S04]  /*f6670*/  LDL.LU R26, [R1+0xe14] ;  /* 0x000e1400011a7983 */ /* 0x000ea80000300800 */
[----:B------:R-:W2:Y:S04]  /*f6680*/  LDL.LU R27, [R1+0xe24] ;  /* 0x000e2400011b7983 */ /* 0x000ea80000300800 */
[----:B------:R0:W-:Y:S04]  /*f6690*/  STL [R1+0x4808], R6 ;  /* 0x0048080601007387 */ /* 0x0001e80000100800 */
[----:B0-----:R-:W3:Y:S01]  /*f66a0*/  LDL.LU R6, [R1+0xe58] ;  /* 0x000e580001067983 */ /* 0x001ee20000300800 */
[----:B----4-:R-:W-:-:S03]  /*f66b0*/  F2FP.BF16.F32.PACK_AB R5, R13, R5 ;  /* 0x000000050d05723e */ /* 0x010fc600000010ff */
[----:B---3--:R-:W-:Y:S04]  /*f66c0*/  STL [R1+0x4df8], R6 ;  /* 0x004df80601007387 */ /* 0x008fe80000100800 */
[----:B------:R0:W-:Y:S04]  /*f66d0*/  STL [R1+0x480c], R5 ;  /* 0x00480c0501007387 */ /* 0x0001e80000100800 */
[----:B0-----:R-:W3:Y:S01]  /*f66e0*/  LDL.LU R5, [R1+0x11a8] ;  /* 0x0011a80001057983 */ /* 0x001ee20000300800 */
[----:B------:R-:W-:-:S03]  /*f66f0*/  F2FP.BF16.F32.PACK_AB R4, R9, R4 ;  /* 0x000000040904723e */ /* 0x000fc600000010ff */
[----:B---3--:R-:W-:Y:S04]  /*f6700*/  STL [R1+0x4dfc], R5 ;  /* 0x004dfc0501007387 */ /* 0x008fe80000100800 */
[----:B------:R0:W-:Y:S04]  /*f6710*/  STL [R1+0x4810], R4 ;  /* 0x0048100401007387 */ /* 0x0001e80000100800 */
[----:B0-----:R-:W3:Y:S01]  /*f6720*/  LDL.LU R4, [R1+0xe40] ;  /* 0x000e400001047983 */ /* 0x001ee20000300800 */
[----:B------:R-:W-:Y:S02]  /*f6730*/  F2FP.BF16.F32.PACK_AB R11, R10, R11 ;  /* 0x0000000b0a0b723e */ /* 0x000fe400000010ff */
[----:B------:R-:W-:-:S02]  /*f6740*/  F2FP.BF16.F32.PACK_AB R10, R14, R15 ;  /* 0x0000000f0e0a723e */ /* 0x000fc400000010ff */
[----:B------:R-:W-:Y:S01]  /*f6750*/  F2FP.BF16.F32.PACK_AB R9, R16, R17 ;  /* 0x000000111009723e */ /* 0x000fe200000010ff */
[----:B---3--:R-:W-:Y:S04]  /*f6760*/  STL [R1+0x4e00], R4 ;  /* 0x004e000401007387 */ /* 0x008fe80000100800 */
[----:B------:R0:W-:Y:S04]  /*f6770*/  STL [R1+0x4814], R11 ;  /* 0x0048140b01007387 */ /* 0x0001e80000100800 */
[----:B0-----:R-:W3:Y:S04]  /*f6780*/  LDL.LU R11, [R1+0xe30] ;  /* 0x000e3000010b7983 */ /* 0x001ee80000300800 */
        /* <DEDUP_REMOVED lines=10> */
[----:B------:R0:W-:Y:S04]  /*f6830*/  STL [R1+0x4818], R10 ;  /* 0x0048180a01007387 */ /* 0x0001e80000100800 */
        /* <DEDUP_REMOVED lines=15> */
[----:B------:R-:W2:Y:S04]  /*f6930*/  LDL.LU R20, [R1+0xe00] ;  /* 0x000e000001147983 */ /* 0x000ea80000300800 */
[----:B------:R-:W2:Y:S04]  /*f6940*/  LDL.LU R27, [R1+0x1178] ;  /* 0x00117800011b7983 */ /* 0x000ea80000300800 */
[----:B------:R-:W2:Y:S04]  /*f6950*/  LDL.LU R26, [R1+0x1170] ;  /* 0x00117000011a7983 */ /* 0x000ea80000300800 */
[----:B------:R-:W2:Y:S04]  /*f6960*/  LDL.LU R25, [R1+0xe28] ;  /* 0x000e280001197983 */ /* 0x000ea80000300800 */
[----:B------:R0:W-:Y:S04]  /*f6970*/  STL [R1+0x4820], R8 ;  /* 0x0048200801007387 */ /* 0x0001e80000100800 */
[----:B0-----:R-:W2:Y:S01]  /*f6980*/  LDL.LU R8, [R1+0x1190] ;  /* 0x0011900001087983 */ /* 0x001ea20000300800 */
[----:B----4-:R-:W-:-:S03]  /*f6990*/  F2FP.BF16.F32.PACK_AB R15, R4, R15 ;  /* 0x0000000f040f723e */ /* 0x010fc600000010ff */
[----:B------:R-:W4:Y:S04]  /*f69a0*/  LDL.LU R4, [R1+0x4e00] ;  /* 0x004e000001047983 */ /* 0x000f280000300800 */
[----:B------:R0:W-:Y:S01]  /*f69b0*/  STL [R1+0x4824], R15 ;  /* 0x0048240f01007387 */ /* 0x0001e20000100800 */
[----:B---3--:R-:W-:-:S03]  /*f69c0*/  F2FP.BF16.F32.PACK_AB R14, R5, R14 ;  /* 0x0000000e050e723e */ /* 0x008fc600000010ff */
[----:B0-----:R-:W3:Y:S01]  /*f69d0*/  LDL.LU R15, [R1+0x1180] ;  /* 0x00118000010f7983 */ /* 0x001ee20000300800 */
[----:B------:R-:W-:-:S03]  /*f69e0*/  F2FP.BF16.F32.PACK_AB R13, R6, R13 ;  /* 0x0000000d060d723e */ /* 0x000fc600000010ff */
[----:B------:R-:W2:Y:S04]  /*f69f0*/  LDL.LU R5, [R1+0x4dfc] ;  /* 0x004dfc0001057983 */ /* 0x000ea80000300800 */
[----:B------:R0:W-:Y:S01]  /*f6a00*/  STL [R1+0x4828], R14 ;  /* 0x0048280e01007387 */ /* 0x0001e20000100800 */
[----:B------:R-:W-:-:S03]  /*f6a10*/  F2FP.BF16.F32.PACK_AB R12, R7, R12 ;  /* 0x0000000c070c723e */ /* 0x000fc600000010ff */
[----:B0-----:R-:W2:Y:S01]  /*f6a20*/  LDL.LU R14, [R1+0x1198] ;  /* 0x00119800010e7983 */ /* 0x001ea20000300800 */
[----:B------:R-:W-:-:S03]  /*f6a30*/  F2FP.BF16.F32.PACK_AB R19, R28, R19 ;  /* 0x000000131c13723e */ /* 0x000fc600000010ff */
[----:B------:R-:W2:Y:S04]  /*f6a40*/  LDL.LU R6, [R1+0x4df8] ;  /* 0x004df80001067983 */ /* 0x000ea80000300800 */
[----:B------:R0:W-:Y:S04]  /*f6a50*/  STL [R1+0x482c], R13 ;  /* 0x00482c0d01007387 */ /* 0x0001e80000100800 */
[----:B0-----:R-:W3:Y:S04]  /*f6a60*/  LDL.LU R13, [R1+0x1188] ;  /* 0x00118800010d7983 */ /* 0x001ee80000300800 */
[----:B------:R-:W4:Y:S04]  /*f6a70*/  LDL.LU R7, [R1+0x4df4] ;  /* 0x004df40001077983 */ /* 0x000f280000300800 */
[----:B------:R0:W-:Y:S01]  /*f6a80*/  STL [R1+0x4830], R12 ;  /* 0x0048300c01007387 */ /* 0x0001e20000100800 */
[----:B------:R-:W-:-:S03]  /*f6a90*/  F2FP.BF16.F32.PACK_AB R18, R0, R18 ;  /* 0x000000120012723e */ /* 0x000fc600000010ff */
[----:B0-----:R-:W4:Y:S04]  /*f6aa0*/  LDL.LU R12, [R1+0xe10] ;  /* 0x000e1000010c7983 */ /* 0x001f280000300800 */
[----:B------:R-:W4:Y:S01]  /*f6ab0*/  LDL.LU R28, [R1+0x4df0] ;  /* 0x004df000011c7983 */ /* 0x000f220000300800 */
[----:B------:R-:W-:-:S03]  /*f6ac0*/  F2FP.BF16.F32.PACK_AB R17, R2, R17 ;  /* 0x000000110211723e */ /* 0x000fc600000010ff */
[----:B------:R0:W-:Y:S01]  /*f6ad0*/  STL [R1+0x4834], R19 ;  /* 0x0048341301007387 */ /* 0x0001e20000100800 */
[----:B------:R-:W-:-:S03]  /*f6ae0*/  F2FP.BF16.F32.PACK_AB R16, R3, R16 ;  /* 0x000000100310723e */ /* 0x000fc600000010ff */
[----:B0-----:R-:W4:Y:S04]  /*f6af0*/  LDL.LU R19, [R1+0xe18] ;  /* 0x000e180001137983 */ /* 0x001f280000300800 */
[----:B------:R-:W4:Y:S04]  /*f6b00*/  LDL.LU R0, [R1+0x4dec] ;  /* 0x004dec0001007983 */ /* 0x000f280000300800 */
[----:B------:R0:W-:Y:S01]  /*f6b10*/  STL [R1+0x4838], R18 ;  /* 0x0048381201007387 */ /* 0x0001e20000100800 */
[----:B------:R-:W-:-:S03]  /*f6b20*/  F2FP.BF16.F32.PACK_AB R23, R29, R23 ;  /* 0x000000171d17723e */ /* 0x000fc600000010ff */
[----:B0-----:R-:W4:Y:S04]  /*f6b30*/  LDL.LU R18, [R1+0x1160] ;  /* 0x0011600001127983 */ /* 0x001f280000300800 */
[----:B------:R-:W4:Y:S04]  /*f6b40*/  LDL.LU R2, [R1+0x4de8] ;  /* 0x004de80001027983 */ /* 0x000f280000300800 */
[----:B------:R0:W-:Y:S04]  /*f6b50*/  STL [R1+0x483c], R17 ;  /* 0x00483c1101007387 */ /* 0x0001e80000100800 */
        /* <DEDUP_REMOVED lines=9> */
[----:B------:R-:W-:Y:S01]  /*f6bf0*/  STL [R1+0x4848], R22 ;  /* 0x0048481601007387 */ /* 0x000fe20000100800 */
[----:B------:R-:W-:-:S02]  /*f6c00*/  F2FP.BF16.F32.PACK_AB R9, R9, R10 ;  /* 0x0000000a0909723e */ /* 0x000fc400000010ff */
[----:B--2---:R-:W-:Y:S02]  /*f6c10*/  F2FP.BF16.F32.PACK_AB R5, R5, R6 ;  /* 0x000000060505723e */ /* 0x004fe400000010ff */
[----:B---3--:R-:W-:Y:S02]  /*f6c20*/  F2FP.BF16.F32.PACK_AB R13, R13, R14 ;  /* 0x0000000e0d0d723e */ /* 0x008fe400000010ff */
[----:B----4-:R-:W-:Y:S02]  /*f6c30*/  F2FP.BF16.F32.PACK_AB R25, R19, R25 ;  /* 0x000000191319723e */ /* 0x010fe400000010ff */
[----:B------:R-:W-:Y:S02]  /*f6c40*/  F2FP.BF16.F32.PACK_AB R26, R18, R26 ;  /* 0x0000001a121a723e */ /* 0x000fe400000010ff */
[----:B------:R-:W-:Y:S02]  /*f6c50*/  F2FP.BF16.F32.PACK_AB R27, R17, R27 ;  /* 0x0000001b111b723e */ /* 0x000fe400000010ff */
[----:B------:R-:W-:-:S02]  /*f6c60*/  F2FP.BF16.F32.PACK_AB R20, R16, R20 ;  /* 0x000000141014723e */ /* 0x000fc400000010ff */
[----:B------:R-:W-:Y:S02]  /*f6c70*/  F2FP.BF16.F32.PACK_AB R21, R23, R21 ;  /* 0x000000151715723e */ /* 0x000fe400000010ff */
[----:B------:R-:W-:-:S03]  /*f6c80*/  F2FP.BF16.F32.PACK_AB R24, R12, R24 ;  /* 0x000000180c18723e */ /* 0x000fc600000010ff */
[----:B------:R-:W-:Y:S01]  /*f6c90*/  STL [R1+0x484c], R21 ;  /* 0x00484c1501007387 */ /* 0x000fe20000100800 */
[----:B------:R-:W-:-:S03]  /*f6ca0*/  F2FP.BF16.F32.PACK_AB R12, R15, R8 ;  /* 0x000000080f0c723e */ /* 0x000fc600000010ff */
[----:B------:R-:W-:Y:S01]  /*f6cb0*/  STL [R1+0x4850], R20 ;  /* 0x0048501401007387 */ /* 0x000fe20000100800 */
[----:B------:R-:W-:-:S03]  /*f6cc0*/  F2FP.BF16.F32.PACK_AB R8, R11, R4 ;  /* 0x000000040b08723e */ /* 0x000fc600000010ff */
[----:B------:R-:W-:Y:S01]  /*f6cd0*/  STL [R1+0x4854], R27 ;  /* 0x0048541b01007387 */ /* 0x000fe20000100800 */
[----:B------:R-:W-:-:S03]  /*f6ce0*/  F2FP.BF16.F32.PACK_AB R4, R7, R29 ;  /* 0x0000001d0704723e */ /* 0x000fc600000010ff */
[----:B------:R-:W-:Y:S04]  /*f6cf0*/  STL [R1+0x4858], R26 ;  /* 0x0048581a01007387 */ /* 0x000fe80000100800 */
[----:B------:R-:W-:Y:S04]  /*f6d00*/  STL [R1+0x485c], R25 ;  /* 0x00485c1901007387 */ /* 0x000fe80000100800 */
[----:B------:R0:W-:Y:S04]  /*f6d10*/  STL [R1+0x4860], R24 ;  /* 0x0048601801007387 */ /* 0x0001e80000100800 */
[----:B------:R-:W-:Y:S04]  /*f6d20*/  STL [R1+0xc], R13 ;  /* 0x00000c0d01007387 */ /* 0x000fe80000100800 */
[----:B------:R-:W-:Y:S04]  /*f6d30*/  STL [R1+0x8], R12 ;  /* 0x0000080c01007387 */ /* 0x000fe80000100800 */
[----:B------:R-:W-:Y:S04]  /*f6d40*/  STL [R1+0x4], R9 ;  /* 0x0000040901007387 */ /* 0x000fe80000100800 */
[----:B------:R-:W-:Y:S04]  /*f6d50*/  STL [R1], R8 ;  /* 0x0000000801007387 */ /* 0x000fe80000100800 */
[----:B------:R-:W-:Y:S04]  /*f6d60*/  STL [R1+0x1c], R5 ;  /* 0x00001c0501007387 */ /* 0x000fe80000100800 */
[----:B------:R-:W-:Y:S04]  /*f6d70*/  STL [R1+0x18], R4 ;  /* 0x0000180401007387 */ /* 0x000fe80000100800 */
[----:B0-----:R-:W2:Y:S01]  /*f6d80*/  LDL.LU R24, [R1+0x11d0] ;  /* 0x0011d00001187983 */ /* 0x001ea20000300800 */
[----:B------:R-:W-:-:S02]  /*f6d90*/  F2FP.BF16.F32.PACK_AB R2, R3, R2 ;  /* 0x000000020302723e */ /* 0x000fc400000010ff */
[----:B------:R-:W-:-:S03]  /*f6da0*/  F2FP.BF16.F32.PACK_AB R0, R0, R28 ;  /* 0x0000001c0000723e */ /* 0x000fc600000010ff */
        /* <DEDUP_REMOVED lines=170> */
[----:B------:R4:W-:Y:S01]  /*f7850*/  STL [R1+0x68], R24 ;  /* 0x0000681801007387 */ /* 0x0009e20000100800 */
[----:B---3--:R-:W-:Y:S02]  /*f7860*/  F2FP.BF16.F32.PACK_AB R21, R21, R22 ;  /* 0x000000161515723e */ /* 0x008fe400000010ff */
[----:B------:R-:W-:Y:S02]  /*f7870*/  F2FP.BF16.F32.PACK_AB R17, R17, R18 ;  /* 0x000000121111723e */ /* 0x000fe400000010ff */
[----:B------:R-:W-:Y:S02]  /*f7880*/  F2FP.BF16.F32.PACK_AB R13, R13, R14 ;  /* 0x0000000e0d0d723e */ /* 0x000fe400000010ff */
[----:B----4-:R-:W-:-:S02]  /*f7890*/  F2FP.BF16.F32.PACK_AB R24, R27, R20 ;  /* 0x000000141b18723e */ /* 0x010fc400000010ff */
[----:B------:R-:W-:Y:S02]  /*f78a0*/  F2FP.BF16.F32.PACK_AB R20, R23, R16 ;  /* 0x000000101714723e */ /* 0x000fe400000010ff */
[----:B------:R-:W-:Y:S02]  /*f78b0*/  F2FP.BF16.F32.PACK_AB R16, R19, R12 ;  /* 0x0000000c1310723e */ /* 0x000fe400000010ff */
[----:B------:R-:W-:Y:S02]  /*f78c0*/  F2FP.BF16.F32.PACK_AB R12, R15, R8 ;  /* 0x000000080f0c723e */ /* 0x000fe400000010ff */
[----:B------:R-:W-:Y:S02]  /*f78d0*/  F2FP.BF16.F32.PACK_AB R9, R9, R10 ;  /* 0x0000000a0909723e */ /* 0x000fe400000010ff */
[----:B------:R-:W-:Y:S02]  /*f78e0*/  F2FP.BF16.F32.PACK_AB R8, R11, R4 ;  /* 0x000000040b08723e */ /* 0x000fe400000010ff */
[----:B------:R-:W-:-:S02]  /*f78f0*/  F2FP.BF16.F32.PACK_AB R5, R5, R6 ;  /* 0x000000060505723e */ /* 0x000fc400000010ff */
[----:B------:R-:W-:Y:S02]  /*f7900*/  F2FP.BF16.F32.PACK_AB R4, R7, R29 ;  /* 0x0000001d0704723e */ /* 0x000fe400000010ff */
[----:B--2---:R-:W-:-:S05]  /*f7910*/  F2FP.BF16.F32.PACK_AB R25, R25, R26 ;  /* 0x0000001a1919723e */ /* 0x004fca00000010ff */
        /* <DEDUP_REMOVED lines=1770> */
[----:B----4-:R-:W-:Y:S02]  /*fe7c0*/  F2FP.BF16.F32.PACK_AB R20, R27, R20 ;  /* 0x000000141b14723e */ /* 0x010fe400000010ff */
[----:B---3--:R-:W-:Y:S02]  /*fe7d0*/  F2FP.BF16.F32.PACK_AB R22, R21, R22 ;  /* 0x000000161516723e */ /* 0x008fe400000010ff */
[----:B------:R-:W-:Y:S01]  /*fe7e0*/  F2FP.BF16.F32.PACK_AB R16, R23, R16 ;  /* 0x000000101710723e */ /* 0x000fe200000010ff */
[----:B0-----:R1:W5:Y:S01]  /*fe7f0*/  LDL.LU R24, [R1+0x4860] ;  /* 0x0048600001187983 */ /* 0x0013620000300800 */
[----:B------:R-:W-:-:S02]  /*fe800*/  F2FP.BF16.F32.PACK_AB R18, R17, R18 ;  /* 0x000000121112723e */ /* 0x000fc400000010ff */
[----:B------:R-:W-:Y:S02]  /*fe810*/  F2FP.BF16.F32.PACK_AB R12, R19, R12 ;  /* 0x0000000c130c723e */ /* 0x000fe400000010ff */
[----:B------:R-:W-:Y:S02]  /*fe820*/  F2FP.BF16.F32.PACK_AB R14, R13, R14 ;  /* 0x0000000e0d0e723e */ /* 0x000fe400000010ff */
[----:B------:R-:W-:Y:S02]  /*fe830*/  F2FP.BF16.F32.PACK_AB R8, R15, R8 ;  /* 0x000000080f08723e */ /* 0x000fe400000010ff */
[----:B------:R-:W-:Y:S02]  /*fe840*/  F2FP.BF16.F32.PACK_AB R10, R9, R10 ;  /* 0x0000000a090a723e */ /* 0x000fe400000010ff */
[----:B------:R-:W-:Y:S02]  /*fe850*/  F2FP.BF16.F32.PACK_AB R4, R11, R4 ;  /* 0x000000040b04723e */ /* 0x000fe400000010ff */
[----:B------:R-:W-:-:S02]  /*fe860*/  F2FP.BF16.F32.PACK_AB R6, R5, R6 ;  /* 0x000000060506723e */ /* 0x000fc400000010ff */
[----:B------:R-:W-:Y:S02]  /*fe870*/  F2FP.BF16.F32.PACK_AB R29, R7, R29 ;  /* 0x0000001d071d723e */ /* 0x000fe400000010ff */
[----:B------:R-:W-:Y:S02]  /*fe880*/  F2FP.BF16.F32.PACK_AB R0, R0, R28 ;  /* 0x0000001c0000723e */ /* 0x000fe400000010ff */
[----:B------:R-:W-:Y:S02]  /*fe890*/  F2FP.BF16.F32.PACK_AB R2, R3, R2 ;  /* 0x000000020302723e */ /* 0x000fe400000010ff */
[----:B--2---:R-:W-:Y:S02]  /*fe8a0*/  F2FP.BF16.F32.PACK_AB R26, R25, R26 ;  /* 0x0000001a191a723e */ /* 0x004fe400000010ff */
[----:B------:R1:W5:Y:S04]  /*fe8b0*/  LDL.LU R25, [R1+0x485c] ;  /* 0x00485c0001197983 */ /* 0x0003680000300800 */
[----:B------:R0:W-:Y:S04]  /*fe8c0*/  STL [R1+0x4e4], R26 ;  /* 0x0004e41a01007387 */ /* 0x0001e80000100800 */
[----:B0-----:R1:W5:Y:S04]  /*fe8d0*/  LDL.LU R26, [R1+0x4858] ;  /* 0x00485800011a7983 */ /* 0x0013680000300800 */
        /* <DEDUP_REMOVED lines=32> */
[----:B------:R1:W-:Y:S04]  /*feae0*/  STL [R1+0x510], R0 ;  /* 0x0005100001007387 */ /* 0x0003e80000100800 */
[----:B------:R1:W-:Y:S02]  /*feaf0*/  STL [R1+0x514], R2 ;  /* 0x0005140201007387 */ /* 0x0003e40000100800 */
.L_x_0:
[----:B-1----:R-:W2:Y:S01]  /*feb00*/  LDL.LU R29, [R1+0x510] ;  /* 0x00051000011d7983 */ /* 0x002ea20000300800 */
[----:B------:R-:W1:Y:S01]  /*feb10*/  S2UR UR5, SR_CgaCtaId ;  /* 0x00000000000579c3 */ /* 0x000e620000008800 */
[----:B------:R-:W-:Y:S01]  /*feb20*/  UMOV UR4, 0x400 ;  /* 0x0000040000047882 */ /* 0x000fe20000000000 */
[----:B------:R-:W3:Y:S01]  /*feb30*/  LDCU.64 UR8, c[0x0][0x398] ;  /* 0x00007300ff0877ac */ /* 0x000ee20008000a00 */
[----:B------:R-:W4:Y:S01]  /*feb40*/  LDL.LU R28, [R1+0x514] ;  /* 0x00051400011c7983 */ /* 0x000f220000300800 */
[----:B------:R-:W0:Y:S03]  /*feb50*/  LDCU UR11, c[0x0][0x3b4] ;  /* 0x00007680ff0b77ac */ /* 0x000e260008000800 */
[----:B-----5:R-:W4:Y:S01]  /*feb60*/  LDL.LU R3, [R1+0x518] ;  /* 0x0005180001037983 */ /* 0x020f220000300800 */
[----:B------:R-:W0:Y:S03]  /*feb70*/  LDCU.64 UR12, c[0x0][0x398] ;  /* 0x00007300ff0c77ac */ /* 0x000e260008000a00 */
[----:B------:R-:W4:Y:S01]  /*feb80*/  LDL.LU R2, [R1+0x51c] ;  /* 0x00051c0001027983 */ /* 0x000f220000300800 */
[----:B------:R-:W0:Y:S03]  /*feb90*/  LDCU UR33, c[0x0][0x398] ;  /* 0x00007300ff2177ac */ /* 0x000e260008000800 */
[----:B------:R-:W4:Y:S01]  /*feba0*/  LDL.LU R0, [R1+0x4ec] ;  /* 0x0004ec0001007983 */ /* 0x000f220000300800 */
[----:B------:R-:W0:Y:S03]  /*febb0*/  LDCU UR35, c[0x0][0x39c] ;  /* 0x00007380ff2377ac */ /* 0x000e260008000800 */
[----:B------:R-:W-:Y:S01]  /*febc0*/  STL.64 [R1+0x4d18], R26 ;  /* 0x004d181a01007387 */ /* 0x000fe20000100a00 */
[----:B------:R-:W0:Y:S03]  /*febd0*/  LDCU UR10, c[0x0][0x3b4] ;  /* 0x00007680ff0a77ac */ /* 0x000e260008000800 */
[----:B------:R-:W-:Y:S01]  /*febe0*/  STL.64 [R1+0x4d10], R24 ;  /* 0x004d101801007387 */ /* 0x000fe20000100a00 */
[----:B------:R-:W0:Y:S03]  /*febf0*/  LDCU UR15, c[0x0][0x3b8] ;  /* 0x00007700ff0f77ac */ /* 0x000e260008000800 */
[----:B------:R-:W-:Y:S01]  /*fec00*/  STL.64 [R1+0x4d08], R22 ;  /* 0x004d081601007387 */ /* 0x000fe20000100a00 */
[----:B------:R-:W0:Y:S03]  /*fec10*/  LDCU.64 UR70, c[0x0][0x398] ;  /* 0x00007300ff4677ac */ /* 0x000e260008000a00 */
[----:B------:R-:W-:Y:S01]  /*fec20*/  STL.64 [R1+0x4d00], R20 ;  /* 0x004d001401007387 */ /* 0x000fe20000100a00 */
[----:B------:R-:W0:Y:S03]  /*fec30*/  LDCU UR14, c[0x0][0x398] ;  /* 0x00007300ff0e77ac */ /* 0x000e260008000800 */
[----:B------:R-:W-:Y:S01]  /*fec40*/  STL.64 [R1+0x4cf8], R18 ;  /* 0x004cf81201007387 */ /* 0x000fe20000100a00 */
[----:B------:R-:W0:Y:S03]  /*fec50*/  LDCU UR31, c[0x0][0x398] ;  /* 0x00007300ff1f77ac */ /* 0x000e260008000800 */
[----:B------:R1:W-:Y:S01]  /*fec60*/  STL.64 [R1+0x4cf0], R16 ;  /* 0x004cf01001007387 */ /* 0x0003e20000100a00 */
[----:B------:R-:W0:Y:S01]  /*fec70*/  LDCU UR27, c[0x0][0x398] ;  /* 0x00007300ff1b77ac */ /* 0x000e220008000800 */
[----:B------:R-:W0:Y:S01]  /*fec80*/  LDCU UR30, c[0x0][0x398] ;  /* 0x00007300ff1e77ac */ /* 0x000e220008000800 */
[----:B------:R-:W0:Y:S01]  /*fec90*/  LDCU UR26, c[0x0][0x398] ;  /* 0x00007300ff1a77ac */ /* 0x000e220008000800 */
[----:B-1----:R-:W4:Y:S01]  /*feca0*/  LDL.LU R16, [R1+0x4f0] ;  /* 0x0004f00001107983 */ /* 0x002f220000300800 */
[----:B------:R-:W1:Y:S03]  /*fecb0*/  LDCU UR23, c[0x0][0x3b8] ;  /* 0x00007700ff1777ac */ /* 0x000e660008000800 */
[----:B------:R-:W4:Y:S01]  /*fecc0*/  LDL.LU R17, [R1+0x4f4] ;  /* 0x0004f40001117983 */ /* 0x000f220000300800 */
[----:B------:R-:W0:Y:S03]  /*fecd0*/  LDCU UR21, c[0x0][0x398] ;  /* 0x00007300ff1577ac */ /* 0x000e260008000800 */
[----:B------:R-:W4:Y:S01]  /*fece0*/  LDL.LU R18, [R1+0x4f8] ;  /* 0x0004f80001127983 */ /* 0x000f220000300800 */
[----:B------:R-:W0:Y:S03]  /*fecf0*/  LDCU UR25, c[0x0][0x398] ;  /* 0x00007300ff1977ac */ /* 0x000e260008000800 */
[----:B------:R-:W4:Y:S01]  /*fed00*/  LDL.LU R19, [R1+0x4fc] ;  /* 0x0004fc0001137983 */ /* 0x000f220000300800 */
        /* <DEDUP_REMOVED lines=12> */
[----:B------:R-:W1:Y:S03]  /*fedd0*/  LDCU UR29, c[0x0][0x3b8] ;  /* 0x00007700ff1d77ac */ /* 0x000e660008000800 */
[----:B------:R-:W4:Y:S01]  /*fede0*/  LDL.LU R15, [R1+0x50c] ;  /* 0x00050c00010f7983 */ /* 0x000f220000300800 */
[----:B------:R-:W1:Y:S03]  /*fedf0*/  LDCU UR28, c[0x0][0x398] ;  /* 0x00007300ff1c77ac */ /* 0x000e660008000800 */
[----:B------:R-:W4:Y:S01]  /*fee00*/  LDL R20, [R1+0x1798] ;  /* 0x0017980001147983 */ /* 0x000f220000100800 */
[----:B------:R-:W-:-:S03]  /*fee10*/  ULEA UR4, UR5, UR4, 0x18 ;  /* 0x0000000405047291 */ /* 0x000fc6000f8ec0ff */
[----:B------:R-:W-:Y:S01]  /*fee20*/  STL.64 [R1+0x4cd8], R10 ;  /* 0x004cd80a01007387 */ /* 0x000fe20000100a00 */
[----:B---3--:R-:W-:Y:S01]  /*fee30*/  UMOV UR7, UR9 ;  /* 0x0000000900077c82 */ /* 0x008fe20008000000 */
[----:B------:R-:W-:Y:S01]  /*fee40*/  UMOV UR36, UR8 ;  /* 0x0000000800247c82 */ /* 0x000fe20008000000 */
[----:B------:R-:W3:Y:S01]  /*fee50*/  LDCU.64 UR8, c[0x0][0x398] ;  /* 0x00007300ff0877ac */ /* 0x000ee20008000a00 */
[----:B------:R-:W-:Y:S01]  /*fee60*/  STL.64 [R1+0x4cd0], R8 ;  /* 0x004cd00801007387 */ /* 0x000fe20000100a00 */
[----:B------:R-:W-:Y:S06]  /*fee70*/  BAR.SYNC.DEFER_BLOCKING 0x0 ;  /* 0x0000000000007b1d */ /* 0x000fec0000010000 */
[----:B0-----:R-:W-:Y:S01]  /*fee80*/  UMOV UR62, UR12 ;  /* 0x0000000c003e7c82 */ /* 0x001fe20008000000 */
[----:B------:R-:W-:Y:S01]  /*fee90*/  UMOV UR37, UR13 ;  /* 0x0000000d00257c82 */ /* 0x000fe20008000000 */
[----:B------:R-:W-:Y:S01]  /*feea0*/  STL.64 [R1+0x4cc8], R6 ;  /* 0x004cc80601007387 */ /* 0x000fe20000100a00 */
[----:B------:R-:W0:Y:S03]  /*feeb0*/  LDCU.64 UR12, c[0x0][0x390] ;  /* 0x00007200ff0c77ac */ /* 0x000e260008000a00 */
[----:B------:R-:W-:Y:S01]  /*feec0*/  STL.64 [R1+0x4cc0], R4 ;  /* 0x004cc00401007387 */ /* 0x000fe20000100a00 */
[----:B---3--:R-:W-:Y:S01]  /*feed0*/  UMOV UR6, UR9 ;  /* 0x0000000900067c82 */ /* 0x008fe20008000000 */
[----:B------:R-:W-:Y:S01]  /*feee0*/  UMOV UR74, UR8 ;  /* 0x00000008004a7c82 */ /* 0x000fe20008000000 */
[----:B------:R-:W3:Y:S01]  /*feef0*/  LDCU.64 UR8, c[0x0][0x390] ;  /* 0x00007200ff0877ac */ /* 0x000ee20008000a00 */
[----:B------:R-:W0:Y:S01]  /*fef00*/  S2R R23, SR_TID.X ;  /* 0x0000000000177919 */ /* 0x000e220000002100 */
[----:B------:R-:W0:Y:S01]  /*fef10*/  LDCU UR32, c[0x0][0x398] ;  /* 0x00007300ff2077ac */ /* 0x000e220008000800 */
[----:B------:R-:W0:Y:S01]  /*fef20*/  LDCU UR34, c[0x0][0x398] ;  /* 0x00007300ff2277ac */ /* 0x000e220008000800 */
[----:B------:R-:W0:Y:S01]  /*fef30*/  LDCU UR58, c[0x0][0x3b8] ;  /* 0x00007700ff3a77ac */ /* 0x000e220008000800 */
[----:B------:R-:W0:Y:S01]  /*fef40*/  LDCU UR59, c[0x0][0x398] ;  /* 0x00007300ff3b77ac */ /* 0x000e220008000800 */
[----:B------:R-:W0:Y:S01]  /*fef50*/  LDCU UR41, c[0x0][0x398] ;  /* 0x00007300ff2977ac */ /* 0x000e220008000800 */
[----:B------:R-:W0:Y:S01]  /*fef60*/  LDCU UR40, c[0x0][0x398] ;  /* 0x00007300ff2877ac */ /* 0x000e220008000800 */
[----:B------:R-:W0:Y:S01]  /*fef70*/  LDCU UR39, c[0x0][0x398] ;  /* 0x00007300ff2777ac */ /* 0x000e220008000800 */
[----:B------:R-:W0:Y:S02]  /*fef80*/  LDCU UR42, c[0x0][0x398] ;  /* 0x00007300ff2a77ac */ /* 0x000e240008000800 */
[----:B0-----:R-:W-:Y:S01]  /*fef90*/  LOP3.LUT R23, R23, 0x3f, RZ, 0xc0, !PT ;  /* 0x0000003f17177812 */ /* 0x001fe200078ec0ff */
[----:B------:R-:W0:Y:S01]  /*fefa0*/  LDCU UR38, c[0x0][0x398] ;  /* 0x00007300ff2677ac */ /* 0x000e220008000800 */
        /* <DEDUP_REMOVED lines=25> */
[----:B--2---:R-:W-:-:S02]  /*ff140*/  IMAD.MOV.U32 R24, RZ, RZ, R29 ;  /* 0x000000ffff187224 */ /* 0x004fc400078e001d */
[----:B----4-:R-:W-:Y:S02]  /*ff150*/  IMAD.MOV.U32 R25, RZ, RZ, R28 ;  /* 0x000000ffff197224 */ /* 0x010fe400078e001c */
[----:B------:R-:W-:Y:S02]  /*ff160*/  IMAD.MOV.U32 R26, RZ, RZ, R3 ;  /* 0x000000ffff1a7224 */ /* 0x000fe400078e0003 */
[----:B------:R-:W-:Y:S02]  /*ff170*/  IMAD.MOV.U32 R27, RZ, RZ, R2 ;  /* 0x000000ffff1b7224 */ /* 0x000fe400078e0002 */
[----:B------:R-:W-:Y:S02]  /*ff180*/  IMAD.MOV.U32 R29, RZ, RZ, R0 ;  /* 0x000000ffff1d7224 */ /* 0x000fe400078e0000 */
[----:B------:R-:W2:Y:S02]  /*ff190*/  S2R R0, SR_TID.X ;  /* 0x0000000000007919 */ /* 0x000ea40000002100 */
[----:B--2---:R-:W-:-:S02]  /*ff1a0*/  IMAD.SHL.U32 R3, R0, 0x10, RZ ;  /* 0x0000001000037824 */ /* 0x004fc400078e00ff */
[C---:B------:R-:W-:Y:S02]  /*ff1b0*/  IMAD.SHL.U32 R2, R0.reuse, 0x20, RZ ;  /* 0x0000002000027824 */ /* 0x040fe400078e00ff */
[----:B------:R-:W-:Y:S01]  /*ff1c0*/  IMAD.SHL.U32 R28, R0, 0x8, RZ ;  /* 0x00000008001c7824 */ /* 0x000fe200078e00ff */
[----:B------:R-:W-:Y:S02]  /*ff1d0*/  LOP3.LUT R3, R3, 0xf0, RZ, 0xc0, !PT ;  /* 0x000000f003037812 */ /* 0x000fe400078ec0ff */
[----:B------:R-:W-:Y:S02]  /*ff1e0*/  LOP3.LUT R2, R2, 0x200, RZ, 0xc0, !PT ;  /* 0x0000020002027812 */ /* 0x000fe400078ec0ff */
[----:B------:R-:W-:Y:S02]  /*ff1f0*/  LOP3.LUT R28, R28, 0x100, RZ, 0xc0, !PT ;  /* 0x000001001c1c7812 */ /* 0x000fe400078ec0ff */
[----:B------:R-:W-:-:S03]  /*ff200*/  IADD3 R2, PT, PT, R2, UR4, R3 ;  /* 0x0000000402027c10 */ /* 0x000fc6000fffe003 */
[----:B------:R-:W-:Y:S02]  /*ff210*/  STL [R1+0x4ca4], R28 ;  /* 0x004ca41c01007387 */ /* 0x000fe40000100800 */
[----:B------:R-:W-:Y:S02]  /*ff220*/  IMAD.IADD R2, R2, 0x1, R28 ;  /* 0x0000000102027824 */ /* 0x000fe400078e021c */
[C---:B------:R-:W-:Y:S02]  /*ff230*/  VIADD R0, R20.reuse, 0x1 ;  /* 0x0000000114007836 */ /* 0x040fe40000000000 */
[----:B------:R-:W-:Y:S02]  /*ff240*/  VIADD R3, R20, 0x2 ;  /* 0x0000000214037836 */ /* 0x000fe40000000000 */
[----:B------:R-:W2:Y:S01]  /*ff250*/  LDL.LU R20, [R1+0x4e0] ;  /* 0x0004e00001147983 */ /* 0x000ea20000300800 */
[----:B------:R-:W-:Y:S02]  /*ff260*/  ISETP.GE.AND P1, PT, R0, UR7, PT ;  /* 0x0000000700007c0c */ /* 0x000fe4000bf26270 */
[----:B------:R-:W-:Y:S01]  /*ff270*/  LEA R0, R23, UR4, 0x4 ;  /* 0x0000000417007c11 */ /* 0x000fe2000f8e20ff */
[----:B------:R-:W2:Y:S04]  /*ff280*/  LDL.LU R21, [R1+0x4e4] ;  /* 0x0004e40001157983 */ /* 0x000ea80000300800 */
[----:B------:R4:W-:Y:S01]  /*ff290*/  STSM.16.M88.4 [R2], R24 ;  /* 0x0000001802007844 */ /* 0x0009e20000000200 */
[----:B------:R-:W-:Y:S01]  /*ff2a0*/  IMAD.MOV.U32 R23, RZ, RZ, R29 ;  /* 0x000000ffff177224 */ /* 0x000fe200078e001d */
[----:B------:R-:W-:Y:S01]  /*ff2b0*/  BAR.SYNC.DEFER_BLOCKING 0x0 ;  /* 0x0000000000007b1d */ /* 0x000fe20000010000 */
[----:B------:R-:W-:-:S05]  /*ff2c0*/  ISETP.GE.AND P0, PT, R3, UR6, PT ;  /* 0x0000000603007c0c */ /* 0x000fca000bf06270 */
[----:B------:R-:W0:Y:S01]  /*ff2d0*/  LDCU.64 UR6, c[0x0][0x390] ;  /* 0x00007200ff0677ac */ /* 0x000e220008000a00 */
[----:B------:R-:W2:Y:S01]  /*ff2e0*/  LDL.LU R22, [R1+0x4e8] ;  /* 0x0004e80001167983 */ /* 0x000ea20000300800 */
[----:B------:R-:W0:Y:S03]  /*ff2f0*/  LDCU UR4, c[0x0][0x398] ;  /* 0x00007300ff0477ac */ /* 0x000e260008000800 */
[----:B----4-:R-:W4:Y:S04]  /*ff300*/  LDL.LU R24, [R1+0x4d0] ;  /* 0x0004d00001187983 */ /* 0x010f280000300800 */
[----:B------:R-:W4:Y:S04]  /*ff310*/  LDL.LU R25, [R1+0x4d4] ;  /* 0x0004d40001197983 */ /* 0x000f280000300800 */
[----:B------:R-:W4:Y:S04]  /*ff320*/  LDL.LU R26, [R1+0x4d8] ;  /* 0x0004d800011a7983 */ /* 0x000f280000300800 */
[----:B------:R-:W0:Y:S01]  /*ff330*/  LDS.128 R4, [R0] ;  /* 0x0000000000047984 */ /* 0x000e220000000c00 */
[----:B------:R-:W-:Y:S06]  /*ff340*/  BAR.SYNC.DEFER_BLOCKING 0x0 ;  /* 0x0000000000007b1d */ /* 0x000fec0000010000 */
[----:B------:R-:W4:Y:S04]  /*ff350*/  LDL.LU R27, [R1+0x4dc] ;  /* 0x0004dc00011b7983 */ /* 0x000f280000300800 */
[----:B------:R-:W-:Y:S04]  /*ff360*/  STSM.16.M88.4 [R2], R12 ;  /* 0x0000000c02007844 */ /* 0x000fe80000000200 */
[----:B0-----:R-:W-:Y:S04]  /*ff370*/  STL.64 [R1+0x510], R4 ;  /* 0x0005100401007387 */ /* 0x001fe80000100a00 */
[----:B------:R-:W-:Y:S01]  /*ff380*/  STL.64 [R1+0x518], R6 ;  /* 0x0005180601007387 */ /* 0x000fe20000100a00 */
[----:B------:R-:W-:Y:S06]  /*ff390*/  BAR.SYNC.DEFER_BLOCKING 0x0 ;  /* 0x0000000000007b1d */ /* 0x000fec0000010000 */
[----:B------:R-:W0:Y:S02]  /*ff3a0*/  LDS.128 R4, [R0] ;  /* 0x0000000000047984 */ /* 0x000e240000000c00 */
[----:B------:R-:W-:Y:S06]  /*ff3b0*/  BAR.SYNC.DEFER_BLOCKING 0x0 ;  /* 0x0000000000007b1d */ /* 0x000fec0000010000 */
[----:B------:R-:W-:Y:S02]  /*ff3c0*/  STSM.16.M88.4 [R2], R16 ;  /* 0x0000001002007844 */ /* 0x000fe40000000200 */
[----:B------:R-:W-:Y:S06]  /*ff3d0*/  BAR.SYNC.DEFER_BLOCKING 0x0 ;  /* 0x0000000000007b1d */ /* 0x000fec0000010000 */
[----:B------:R-:W1:Y:S04]  /*ff3e0*/  LDS.128 R8, [R0] ;  /* 0x0000000000087984 */ /* 0x000e680000000c00 */
[----:B0-----:R0:W-:Y:S04]  /*ff3f0*/  STL.64 [R1+0x500], R4 ;  /* 0x0005000401007387 */ /* 0x0011e80000100a00 */
[----:B------:R1:W-:Y:S01]  /*ff400*/  STL.64 [R1+0x508], R6 ;  /* 0x0005080601007387 */ /* 0x0003e20000100a00 */
[----:B------:R-:W-:Y:S06]  /*ff410*/  BAR.SYNC.DEFER_BLOCKING 0x0 ;  /* 0x0000000000007b1d */ /* 0x000fec0000010000 */
[----:B0-----:R-:W3:Y:S04]  /*ff420*/  LDL.LU R4, [R1+0x4c0] ;  /* 0x0004c00001047983 */ /* 0x001ee80000300800 */
[----:B-1----:R0:W-:Y:S04]  /*ff430*/  STL.64 [R1+0x4f0], R8 ;  /* 0x0004f00801007387 */ /* 0x0021e80000100a00 */
[----:B------:R1:W-:Y:S04]  /*ff440*/  STL.64 [R1+0x4f8], R10 ;  /* 0x0004f80a01007387 */ /* 0x0003e80000100a00 */
[----:B------:R-:W3:Y:S04]  /*ff450*/  LDL.LU R5, [R1+0x4c4] ;  /* 0x0004c40001057983 */ /* 0x000ee80000300800 */
[----:B------:R-:W3:Y:S04]  /*ff460*/  LDL.LU R6, [R1+0x4c8] ;  /* 0x0004c80001067983 */ /* 0x000ee80000300800 */
[----:B------:R-:W3:Y:S04]  /*ff470*/  LDL.LU R7, [R1+0x4cc] ;  /* 0x0004cc0001077983 */ /* 0x000ee80000300800 */
[----:B0-----:R-:W3:Y:S04]  /*ff480*/  LDL.LU R8, [R1+0x4b0] ;  /* 0x0004b00001087983 */ /* 0x001ee80000300800 */
[----:B------:R-:W3:Y:S04]  /*ff490*/  LDL.LU R9, [R1+0x4b4] ;  /* 0x0004b40001097983 */ /* 0x000ee80000300800 */
[----:B-1----:R-:W3:Y:S04]  /*ff4a0*/  LDL.LU R10, [R1+0x4b8] ;  /* 0x0004b800010a7983 */ /* 0x002ee80000300800 */
[----:B------:R-:W3:Y:S04]  /*ff4b0*/  LDL.LU R11, [R1+0x4bc] ;  /* 0x0004bc00010b7983 */ /* 0x000ee80000300800 */
[----:B------:R-:W3:Y:S04]  /*ff4c0*/  LDL.LU R16, [R1+0x4a0] ;  /* 0x0004a00001107983 */ /* 0x000ee80000300800 */
[----:B------:R-:W3:Y:S04]  /*ff4d0*/  LDL.LU R17, [R1+0x4a4] ;  /* 0x0004a40001117983 */ /* 0x000ee80000300800 */
[----:B------:R-:W3:Y:S04]  /*ff4e0*/  LDL.LU R18, [R1+0x4a8] ;  /* 0x0004a80001127983 */ /* 0x000ee80000300800 */
[----:B------:R-:W3:Y:S04]  /*ff4f0*/  LDL.LU R19, [R1+0x4ac] ;  /* 0x0004ac0001137983 */ /* 0x000ee80000300800 */
[----:B------:R-:W3:Y:S04]  /*ff500*/  LDL.LU R12, [R1+0x490] ;  /* 0x00049000010c7983 */ /* 0x000ee80000300800 */
[----:B--2---:R-:W-:Y:S01]  /*ff510*/  STSM.16.M88.4 [R2], R20 ;  /* 0x0000001402007844 */ /* 0x004fe20000000200 */
[----:B------:R-:W-:Y:S06]  /*ff520*/  BAR.SYNC.DEFER_BLOCKING 0x0 ;  /* 0x0000000000007b1d */ /* 0x000fec0000010000 */
[----:B------:R-:W0:Y:S02]  /*ff530*/  LDS.128 R20, [R0] ;  /* 0x0000000000147984 */ /* 0x000e240000000c00 */
[----:B------:R-:W-:Y:S06]  /*ff540*/  BAR.SYNC.DEFER_BLOCKING 0x0 ;  /* 0x0000000000007b1d */ /* 0x000fec0000010000 */
[----:B0-----:R0:W-:Y:S04]  /*ff550*/  STL.64 [R1+0x4e0], R20 ;  /* 0x0004e01401007387 */ /* 0x0011e80000100a00 */
[----:B------:R1:W-:Y:S04]  /*ff560*/  STL.64 [R1+0x4e8], R22 ;  /* 0x0004e81601007387 */ /* 0x0003e80000100a00 */
[----:B------:R-:W2:Y:S04]  /*ff570*/  LDL.LU R13, [R1+0x494] ;  /* 0x00049400010d7983 */ /* 0x000ea80000300800 */
[----:B------:R-:W2:Y:S04]  /*ff580*/  LDL.LU R14, [R1+0x498] ;  /* 0x00049800010e7983 */ /* 0x000ea80000300800 */
[----:B------:R-:W2:Y:S04]  /*ff590*/  LDL.LU R15, [R1+0x49c] ;  /* 0x00049c00010f7983 */ /* 0x000ea80000300800 */
[----:B0-----:R-:W2:Y:S04]  /*ff5a0*/  LDL.LU R20, [R1+0x480] ;  /* 0x0004800001147983 */ /* 0x001ea80000300800 */
[----:B------:R-:W2:Y:S04]  /*ff5b0*/  LDL.LU R21, [R1+0x484] ;  /* 0x0004840001157983 */ /* 0x000ea80000300800 */
[----:B-1----:R-:W2:Y:S04]  /*ff5c0*/  LDL.LU R22, [R1+0x488] ;  /* 0x0004880001167983 */ /* 0x002ea80000300800 */
[----:B------:R-:W2:Y:S04]  /*ff5d0*/  LDL.LU R23, [R1+0x48c] ;  /* 0x00048c0001177983 */ /* 0x000ea80000300800 */
[----:B----4-:R-:W-:Y:S01]  /*ff5e0*/  STSM.16.M88.4 [R2], R24 ;  /* 0x0000001802007844 */ /* 0x010fe20000000200 */
[----:B------:R-:W-:Y:S06]  /*ff5f0*/  BAR.SYNC.DEFER_BLOCKING 0x0 ;  /* 0x0000000000007b1d */ /* 0x000fec0000010000 */
[----:B------:R-:W0:Y:S02]  /*ff600*/  LDS.128 R24, [R0] ;  /* 0x0000000000187984 */ /* 0x000e240000000c00 */
[----:B------:R-:W-:Y:S06]  /*ff610*/  BAR.SYNC.DEFER_BLOCKING 0x0 ;  /* 0x0000000000007b1d */ /* 0x000fec0000010000 */
[----:B---3--:R-:W-:Y:S02]  /*ff620*/  STSM.16.M88.4 [R2], R4 ;  /* 0x0000000402007844 */ /* 0x008fe40000000200 */
[----:B------:R-:W-:Y:S06]  /*ff630*/  BAR.SYNC.DEFER_BLOCKING 0x0 ;  /* 0x0000000000007b1d */ /* 0x000fec0000010000 */
[----:B------:R-:W1:Y:S02]  /*ff640*/  LDS.128 R4, [R0] ;  /* 0x0000000000047984 */ /* 0x000e640000000c00 */
[----:B------:R-:W-:Y:S01]  /*ff650*/  BAR.SYNC.DEFER_BLOCKING 0x0 ;  /* 0x0000000000007b1d */ /* 0x000fe20000010000 */
[----:B0-----:R-:W-:-:S05]  /*ff660*/  IMAD.MOV.U32 R28, RZ, RZ, R24 ;  /* 0x000000ffff1c7224 */ /* 0x001fca00078e0018 */
[----:B------:R0:W-:Y:S04]  /*ff670*/  STL [R1+0x4d4], R25 ;  /* 0x0004d41901007387 */ /* 0x0001e80000100800 */
[----:B------:R-:W-:Y:S04]  /*ff680*/  STSM.16.M88.4 [R2], R8 ;  /* 0x0000000802007844 */ /* 0x000fe80000000200 */
[----:B------:R3:W-:Y:S04]  /*ff690*/  STL.64 [R1+0x4d8], R26 ;  /* 0x0004d81a01007387 */ /* 0x0007e80000100a00 */
[----:B------:R-:W4:Y:S04]  /*ff6a0*/  LDL.LU R24, [R1+0x470] ;  /* 0x0004700001187983 */ /* 0x000f280000300800 */
[----:B0-----:R-:W4:Y:S04]  /*ff6b0*/  LDL.LU R25, [R1+0x474] ;  /* 0x0004740001197983 */ /* 0x001f280000300800 */
[----:B---3--:R-:W4:Y:S04]  /*ff6c0*/  LDL.LU R26, [R1+0x478] ;  /* 0x00047800011a7983 */ /* 0x008f280000300800 */
[----:B------:R-:W4:Y:S01]  /*ff6d0*/  LDL.LU R27, [R1+0x47c] ;  /* 0x00047c00011b7983 */ /* 0x000f220000300800 */
[----:B------:R-:W-:Y:S06]  /*ff6e0*/  BAR.SYNC.DEFER_BLOCKING 0x0 ;  /* 0x0000000000007b1d */ /* 0x000fec0000010000 */
[----:B------:R-:W-:Y:S04]  /*ff6f0*/  STL [R1+0x4ca8], R28 ;  /* 0x004ca81c01007387 */ /* 0x000fe80000100800 */
[----:B-1----:R-:W-:Y:S04]  /*ff700*/  STL.64 [R1+0x4c0], R4 ;  /* 0x0004c00401007387 */ /* 0x002fe80000100a00 */
[----:B------:R-:W-:Y:S04]  /*ff710*/  STL.64 [R1+0x4c8], R6 ;  /* 0x0004c80601007387 */ /* 0x000fe80000100a00 */
[----:B------:R-:W0:Y:S01]  /*ff720*/  LDS.128 R4, [R0] ;  /* 0x0000000000047984 */ /* 0x000e220000000c00 */
[----:B------:R-:W-:Y:S06]  /*ff730*/  BAR.SYNC.DEFER_BLOCKING 0x0 ;  /* 0x0000000000007b1d */ /* 0x000fec0000010000 */
[----:B------:R1:W-:Y:S04]  /*ff740*/  STSM.16.M88.4 [R2], R16 ;  /* 0x0000001002007844 */ /* 0x0003e80000000200 */
[----:B0-----:R-:W-:Y:S04]  /*ff750*/  STL.64 [R1+0x4b0], R4 ;  /* 0x0004b00401007387 */ /* 0x001fe80000100a00 */
[----:B------:R-:W-:Y:S01]  /*ff760*/  STL.64 [R1+0x4b8], R6 ;  /* 0x0004b80601007387 */ /* 0x000fe20000100a00 */
[----:B------:R-:W-:Y:S06]  /*ff770*/  BAR.SYNC.DEFER_BLOCKING 0x0 ;  /* 0x0000000000007b1d */ /* 0x000fec0000010000 */
[----:B-1----:R-:W3:Y:S04]  /*ff780*/  LDL.LU R16, [R1+0x460] ;  /* 0x0004600001107983 */ /* 0x002ee80000300800 */
[----:B------:R-:W3:Y:S04]  /*ff790*/  LDL.LU R17, [R1+0x464] ;  /* 0x0004640001117983 */ /* 0x000ee80000300800 */
[----:B------:R-:W3:Y:S04]  /*ff7a0*/  LDL.LU R18, [R1+0x468] ;  /* 0x0004680001127983 */ /* 0x000ee80000300800 */
[----:B------:R-:W3:Y:S04]  /*ff7b0*/  LDL.LU R19, [R1+0x46c] ;  /* 0x00046c0001137983 */ /* 0x000ee80000300800 */
[----:B------:R-:W0:Y:S01]  /*ff7c0*/  LDS.128 R4, [R0] ;  /* 0x0000000000047984 */ /* 0x000e220000000c00 */
[----:B------:R-:W-:Y:S06]  /*ff7d0*/  BAR.SYNC.DEFER_BLOCKING 0x0 ;  /* 0x0000000000007b1d */ /* 0x000fec0000010000 */
[----:B--2---:R-:W-:Y:S04]  /*ff7e0*/  STSM.16.M88.4 [R2], R12 ;  /* 0x0000000c02007844 */ /* 0x004fe80000000200 */
[----:B0-----:R-:W-:Y:S04]  /*ff7f0*/  STL.64 [R1+0x4a0], R4 ;  /* 0x0004a00401007387 */ /* 0x001fe80000100a00 */
[----:B------:R-:W-:Y:S01]  /*ff800*/  STL.64 [R1+0x4a8], R6 ;  /* 0x0004a80601007387 */ /* 0x000fe20000100a00 */
[----:B------:R-:W-:Y:S06]  /*ff810*/  BAR.SYNC.DEFER_BLOCKING 0x0 ;  /* 0x0000000000007b1d */ /* 0x000fec0000010000 */
[----:B------:R-:W0:Y:S02]  /*ff820*/  LDS.128 R4, [R0] ;  /* 0x0000000000047984 */ /* 0x000e240000000c00 */
[----:B------:R-:W-:Y:S06]  /*ff830*/  BAR.SYNC.DEFER_BLOCKING 0x0 ;  /* 0x0000000000007b1d */ /* 0x000fec0000010000 */
[----:B------:R1:W-:Y:S04]  /*ff840*/  STSM.16.M88.4 [R2], R20 ;  /* 0x0000001402007844 */ /* 0x0003e80000000200 */
[----:B0-----:R-:W-:Y:S01]  /*ff850*/  STL [R1+0x490], R4 ;  /* 0x0004900401007387 */ /* 0x001fe20000100800 */
[----:B------:R-:W-:-:S03]  /*ff860*/  IMAD.MOV.U32 R29, RZ, RZ, R5 ;  /* 0x000000ffff1d7224 */ /* 0x000fc600078e0005 */
[----:B------:R-:W-:Y:S01]  /*ff870*/  STL.64 [R1+0x498], R6 ;  /* 0x0004980601007387 */ /* 0x000fe20000100a00 */
[----:B------:R-:W-:Y:S06]  /*ff880*/  BAR.SYNC.DEFER_BLOCKING 0x0 ;  /* 0x0000000000007b1d */ /* 0x000fec0000010000 */
[----:B------:R-:W0:Y:S04]  /*ff890*/  LDS.128 R4, [R0] ;  /* 0x0000000000047984 */ /* 0x000e280000000c00 */
[----:B------:R-:W-:Y:S04]  /*ff8a0*/  STL [R1+0x4c54], R29 ;  /* 0x004c541d01007387 */ /* 0x000fe80000100800 */
[----:B-1----:R-:W2:Y:S01]  /*ff8b0*/  LDL.LU R20, [R1+0x450] ;  /* 0x0004500001147983 */ /* 0x002ea20000300800 */
        /* <DEDUP_REMOVED lines=10> */
[----:B----4-:R0:W-:Y:S01]  /*ff960*/  STSM.16.M88.4 [R2], R24 ;  /* 0x0000001802007844 */ /* 0x0101e20000000200 */
[----:B------:R-:W-:Y:S06]  /*ff970*/  BAR.SYNC.DEFER_BLOCKING 0x0 ;  /* 0x0000000000007b1d */ /* 0x000fec0000010000 */
[----:B--2---:R-:W-:Y:S04]  /*ff980*/  STL.64 [R1+0x4d88], R6 ;  /* 0x004d880601007387 */ /* 0x004fe80000100a00 */
[----:B------:R-:W-:Y:S04]  /*ff990*/  STL.64 [R1+0x4d80], R4 ;  /* 0x004d800401007387 */ /* 0x000fe80000100a00 */
[----:B------:R-:W1:Y:S01]  /*ff9a0*/  LDS.128 R4, [R0] ;  /* 0x0000000000047984 */ /* 0x000e620000000c00 */
[----:B------:R-:W-:Y:S06]  /*ff9b0*/  BAR.SYNC.DEFER_BLOCKING 0x0 ;  /* 0x0000000000007b1d */ /* 0x000fec0000010000 */
[----:B0-----:R-:W2:Y:S04]  /*ff9c0*/  LDL.LU R24, [R1+0x430] ;  /* 0x0004300001187983 */ /* 0x001ea80000300800 */
[----:B------:R-:W2:Y:S04]  /*ff9d0*/  LDL.LU R25, [R1+0x434] ;  /* 0x0004340001197983 */ /* 0x000ea80000300800 */
[----:B------:R-:W2:Y:S04]  /*ff9e0*/  LDL.LU R26, [R1+0x438] ;  /* 0x00043800011a7983 */ /* 0x000ea80000300800 */
[----:B------:R-:W2:Y:S04]  /*ff9f0*/  LDL.LU R27, [R1+0x43c] ;  /* 0x00043c00011b7983 */ /* 0x000ea80000300800 */
[----:B---3--:R0:W-:Y:S04]  /*ffa00*/  STSM.16.M88.4 [R2], R16 ;  /* 0x0000001002007844 */ /* 0x0081e80000000200 */
[----:B-1----:R-:W-:Y:S04]  /*ffa10*/  STL.64 [R1+0x470], R4 ;  /* 0x0004700401007387 */ /* 0x002fe80000100a00 */
[----:B------:R-:W-:Y:S01]  /*ffa20*/  STL.64 [R1+0x478], R6 ;  /* 0x0004780601007387 */ /* 0x000fe20000100a00 */
[----:B------:R-:W-:Y:S06]  /*ffa30*/  BAR.SYNC.DEFER_BLOCKING 0x0 ;  /* 0x0000000000007b1d */ /* 0x000fec0000010000 */
[----:B------:R-:W3:Y:S04]  /*ffa40*/  LDL.LU R8, [R1+0x420] ;  /* 0x0004200001087983 */ /* 0x000ee80000300800 */
[----:B------:R-:W3:Y:S04]  /*ffa50*/  LDL.LU R9, [R1+0x424] ;  /* 0x0004240001097983 */ /* 0x000ee80000300800 */
[----:B------:R-:W3:Y:S04]  /*ffa60*/  LDL.LU R10, [R1+0x428] ;  /* 0x00042800010a7983 */ /* 0x000ee80000300800 */
[----:B------:R-:W3:Y:S04]  /*ffa70*/  LDL.LU R11, [R1+0x42c] ;  /* 0x00042c00010b7983 */ /* 0x000ee80000300800 */
[----:B------:R-:W1:Y:S01]  /*ffa80*/  LDS.128 R4, [R0] ;  /* 0x0000000000047984 */ /* 0x000e620000000c00 */
[----:B------:R-:W-:Y:S06]  /*ffa90*/  BAR.SYNC.DEFER_BLOCKING 0x0 ;  /* 0x0000000000007b1d */ /* 0x000fec0000010000 */
[----:B------:R-:W4:Y:S04]  /*ffaa0*/  LDL.LU R12, [R1+0x410] ;  /* 0x00041000010c7983 */ /* 0x000f280000300800 */
[----:B------:R-:W4:Y:S04]  /*ffab0*/  LDL.LU R13, [R1+0x414] ;  /* 0x00041400010d7983 */ /* 0x000f280000300800 */
[----:B------:R-:W4:Y:S04]  /*ffac0*/  LDL.LU R14, [R1+0x418] ;  /* 0x00041800010e7983 */ /* 0x000f280000300800 */
[----:B------:R-:W4:Y:S04]  /*ffad0*/  LDL.LU R15, [R1+0x41c] ;  /* 0x00041c00010f7983 */ /* 0x000f280000300800 */
[----:B------:R1:W-:Y:S04]  /*ffae0*/  STSM.16.M88.4 [R2], R20 ;  /* 0x0000001402007844 */ /* 0x0003e80000000200 */
[----:B0-----:R-:W2:Y:S04]  /*ffaf0*/  LDL.LU R16, [R1+0x400] ;  /* 0x0004000001107983 */ /* 0x001ea80000300800 */
[----:B------:R-:W2:Y:S04]  /*ffb00*/  LDL.LU R17, [R1+0x404] ;  /* 0x0004040001117983 */ /* 0x000ea80000300800 */
[----:B------:R-:W2:Y:S04]  /*ffb10*/  LDL.LU R18, [R1+0x408] ;  /* 0x0004080001127983 */ /* 0x000ea80000300800 */
[----:B------:R-:W2:Y:S01]  /*ffb20*/  LDL.LU R19, [R1+0x40c] ;  /* 0x00040c0001137983 */ /* 0x000ea20000300800 */
[----:B------:R-:W-:Y:S06]  /*ffb30*/  BAR.SYNC.DEFER_BLOCKING 0x0 ;  /* 0x0000000000007b1d */ /* 0x000fec0000010000 */
[----:B-1----:R-:W-:Y:S04]  /*ffb40*/  STL.64 [R1+0x460], R4 ;  /* 0x0004600401007387 */ /* 0x002fe80000100a00 */
[----:B------:R-:W-:Y:S04]  /*ffb50*/  STL.64 [R1+0x468], R6 ;  /* 0x0004680601007387 */ /* 0x000fe80000100a00 */
[----:B------:R-:W2:Y:S04]  /*ffb60*/  LDL.LU R20, [R1+0x3f0] ;  /* 0x0003f00001147983 */ /* 0x000ea80000300800 */
[----:B------:R-:W2:Y:S04]  /*ffb70*/  LDL.LU R21, [R1+0x3f4] ;  /* 0x0003f40001157983 */ /* 0x000ea80000300800 */
[----:B------:R-:W0:Y:S04]  /*ffb80*/  LDS.128 R4, [R0] ;  /* 0x0000000000047984 */ /* 0x000e280000000c00 */
[----:B------:R-:W2:Y:S04]  /*ffb90*/  LDL.LU R22, [R1+0x3f8] ;  /* 0x0003f80001167983 */ /* 0x000ea80000300800 */
[----:B------:R-:W2:Y:S01]  /*ffba0*/  LDL.LU R23, [R1+0x3fc] ;  /* 0x0003fc0001177983 */ /* 0x000ea20000300800 */
[----:B------:R-:W-:Y:S06]  /*ffbb0*/  BAR.SYNC.DEFER_BLOCKING 0x0 ;  /* 0x0000000000007b1d */ /* 0x000fec0000010000 */
[----:B0-----:R-:W-:Y:S04]  /*ffbc0*/  STL.64 [R1+0x450], R4 ;  /* 0x0004500401007387 */ /* 0x001fe80000100a00 */
[----:B------:R0:W-:Y:S04]  /*ffbd0*/  STL.64 [R1+0x458], R6 ;  /* 0x0004580601007387 */ /* 0x0001e80000100a00 */
[----:B0-----:R-:W2:Y:S04]  /*ffbe0*/  LDL.LU.64 R6, [R1+0x4d88] ;  /* 0x004d880001067983 */ /* 0x001ea80000300a00 */
[----:B------:R-:W2:Y:S04]  /*ffbf0*/  LDL.LU.64 R4, [R1+0x4d80] ;  /* 0x004d800001047983 */ /* 0x000ea80000300a00 */
[----:B--2---:R-:W-:Y:S01]  /*ffc00*/  STSM.16.M88.4 [R2], R4 ;  /* 0x0000000402007844 */ /* 0x004fe20000000200 */
[----:B------:R-:W-:Y:S06]  /*ffc10*/  BAR.SYNC.DEFER_BLOCKING 0x0 ;  /* 0x0000000000007b1d */ /* 0x000fec0000010000 */
[----:B------:R-:W0:Y:S02]  /*ffc20*/  LDS.128 R4, [R0] ;  /* 0x0000000000047984 */ /* 0x000e240000000c00 */
[----:B------:R-:W-:Y:S06]  /*ffc30*/  BAR.SYNC.DEFER_BLOCKING 0x0 ;  /* 0x0000000000007b1d */ /* 0x000fec0000010000 */
[----:B------:R1:W-:Y:S04]  /*ffc40*/  STSM.16.M88.4 [R2], R24 ;  /* 0x0000001802007844 */ /* 0x0003e80000000200 */
[----:B0-----:R-:W-:Y:S04]  /*ffc50*/  STL.64 [R1+0x440], R4 ;  /* 0x0004400401007387 */ /* 0x001fe80000100a00 */
[----:B------:R-:W-:Y:S01]  /*ffc60*/  STL.64 [R1+0x448], R6 ;  /* 0x0004480601007387 */ /* 0x000fe20000100a00 */
[----:B------:R-:W-:Y:S06]  /*ffc70*/  BAR.SYNC.DEFER_BLOCKING 0x0 ;  /* 0x0000000000007b1d */ /* 0x000fec0000010000 */
[----:B-1----:R-:W2:Y:S04]  /*ffc80*/  LDL.LU R24, [R1+0x3e0] ;  /* 0x0003e00001187983 */ /* 0x002ea80000300800 */
[----:B------:R-:W0:Y:S01]  /*ffc90*/  LDS.128 R4, [R0] ;  /* 0x0000000000047984 */ /* 0x000e220000000c00 */
[----:B------:R-:W-:Y:S06]  /*ffca0*/  BAR.SYNC.DEFER_BLOCKING 0x0 ;  /* 0x0000000000007b1d */ /* 0x000fec0000010000 */
[----:B---3--:R-:W-:Y:S04]  /*ffcb0*/  STSM.16.M88.4 [R2], R8 ;  /* 0x0000000802007844 */ /* 0x008fe80000000200 */
[----:B0-----:R-:W-:Y:S04]  /*ffcc0*/  STL.64 [R1+0x430], R4 ;  /* 0x0004300401007387 */ /* 0x001fe80000100a00 */
[----:B------:R-:W-:Y:S01]  /*ffcd0*/  STL.64 [R1+0x438], R6 ;  /* 0x0004380601007387 */ /* 0x000fe20000100a00 */
[----:B------:R-:W-:Y:S06]  /*ffce0*/  BAR.SYNC.DEFER_BLOCKING 0x0 ;  /* 0x0000000000007b1d */ /* 0x000fec0000010000 */
[----:B------:R-:W2:Y:S04]  /*ffcf0*/  LDL.LU R25, [R1+0x3e4] ;  /* 0x0003e40001197983 */ /* 0x000ea80000300800 */
[----:B------:R-:W2:Y:S04]  /*ffd00*/  LDL.LU R26, [R1+0x3e8] ;  /* 0x0003e800011a7983 */ /* 0x000ea80000300800 */
[----:B------:R-:W2:Y:S04]  /*ffd10*/  LDL.LU R27, [R1+0x3ec] ;  /* 0x0003ec00011b7983 */ /* 0x000ea80000300800 */
[----:B------:R-:W0:Y:S01]  /*ffd20*/  LDS.128 R4, [R0] ;  /* 0x0000000000047984 */ /* 0x000e220000000c00 */
[----:B------:R-:W-:Y:S06]  /*ffd30*/  BAR.SYNC.DEFER_BLOCKING 0x0 ;  /* 0x0000000000007b1d */ /* 0x000fec0000010000 */
[----:B----4-:R-:W-:Y:S04]  /*ffd40*/  STSM.16.M88.4 [R2], R12 ;  /* 0x0000000c02007844 */ /* 0x010fe80000000200 */
[----:B0-----:R-:W-:Y:S04]  /*ffd50*/  STL.64 [R1+0x420], R4 ;  /* 0x0004200401007387 */ /* 0x001fe80000100a00 */
[----:B------:R-:W-:Y:S01]  /*ffd60*/  STL.64 [R1+0x428], R6 ;  /* 0x0004280601007387 */ /* 0x000fe20000100a00 */
[----:B------:R-:W-:Y:S06]  /*ffd70*/  BAR.SYNC.DEFER_BLOCKING 0x0 ;  /* 0x0000000000007b1d */ /* 0x000fec0000010000 */
[----:B------:R-:W0:Y:S02]  /*ffd80*/  LDS.128 R4, [R0] ;  /* 0x0000000000047984 */ /* 0x000e240000000c00 */
[----:B------:R-:W-:Y:S06]  /*ffd90*/  BAR.SYNC.DEFER_BLOCKING 0x0 ;  /* 0x0000000000007b1d */ /* 0x000fec0000010000 */
[----:B------:R1:W-:Y:S04]  /*ffda0*/  STSM.16.M88.4 [R2], R16 ;  /* 0x0000001002007844 */ /* 0x0003e80000000200 */
[----:B0-----:R-:W-:Y:S04]  /*ffdb0*/  STL.64 [R1+0x410], R4 ;  /* 0x0004100401007387 */ /* 0x001fe80000100a00 */
[----:B------:R-:W-:Y:S01]  /*ffdc0*/  STL.64 [R1+0x418], R6 ;  /* 0x0004180601007387 */ /* 0x000fe20000100a00 */
[----:B------:R-:W-:Y:S06]  /*ffdd0*/  BAR.SYNC.DEFER_BLOCKING 0x0 ;  /* 0x0000000000007b1d */ /* 0x000fec0000010000 */
[----:B-1----:R-:W3:Y:S04]  /*ffde0*/  LDL.LU R16, [R1+0x3d0] ;  /* 0x0003d00001107983 */ /* 0x002ee80000300800 */
[----:B------:R-:W0:Y:S01]  /*ffdf0*/  LDS.128 R4, [R0] ;  /* 0x0000000000047984 */ /* 0x000e220000000c00 */
[----:B------:R-:W-:Y:S06]  /*ffe00*/  BAR.SYNC.DEFER_BLOCKING 0x0 ;  /* 0x0000000000007b1d */ /* 0x000fec0000010000 */
[----:B0-----:R0:W-:Y:S04]  /*ffe10*/  STL.64 [R1+0x400], R4 ;  /* 0x0004000401007387 */ /* 0x0011e80000100a00 */
        /* <DEDUP_REMOVED lines=8> */
[----:B------:R0:W-:Y:S01]  /*ffea0*/  STSM.16.M88.4 [R2], R20 ;  /* 0x0000001402007844 */ /* 0x0001e20000000200 */
[----:B------:R-:W-:Y:S06]  /*ffeb0*/  BAR.SYNC.DEFER_BLOCKING 0x0 ;  /* 0x0000000000007b1d */ /* 0x000fec0000010000 */
[----:B--2---:R-:W-:Y:S04]  /*ffec0*/  STL.64 [R1+0x4d78], R6 ;  /* 0x004d780601007387 */ /* 0x004fe80000100a00 */
[----:B----4-:R-:W-:Y:S04]  /*ffed0*/  STL.64 [R1+0x4d70], R4 ;  /* 0x004d700401007387 */ /* 0x010fe80000100a00 */
[----:B------:R-:W1:Y:S01]  /*ffee0*/  LDS.128 R4, [R0] ;  /* 0x0000000000047984 */ /* 0x000e620000000c00 */
[----:B------:R-:W-:Y:S06]  /*ffef0*/  BAR.SYNC.DEFER_BLOCKING 0x0 ;  /* 0x0000000000007b1d */ /* 0x000fec0000010000 */
[----:B0-----:R-:W2:Y:S04]  /*fff00*/  LDL.LU R20, [R1+0x3b0] ;  /* 0x0003b00001147983 */ /* 0x001ea80000300800 */
[----:B------:R-:W2:Y:S04]  /*fff10*/  LDL.LU R21, [R1+0x3b4] ;  /* 0x0003b40001157983 */ /* 0x000ea80000300800 */
[----:B------:R-:W2:Y:S04]  /*fff20*/  LDL.LU R22, [R1+0x3b8] ;  /* 0x0003b80001167983 */ /* 0x000ea80000300800 */
[----:B------:R-:W2:Y:S04]  /*fff30*/  LDL.LU R23, [R1+0x3bc] ;  /* 0x0003bc0001177983 */ /* 0x000ea80000300800 */
[----:B------:R0:W-:Y:S04]  /*fff40*/  STSM.16.M88.4 [R2], R24 ;  /* 0x0000001802007844 */ /* 0x0001e80000000200 */
[----:B-1----:R-:W-:Y:S04]  /*fff50*/  STL.64 [R1+0x3f0], R4 ;  /* 0x0003f00401007387 */ /* 0x002fe80000100a00 */
[----:B------:R-:W-:Y:S01]  /*fff60*/  STL.64 [R1+0x3f8], R6 ;  /* 0x0003f80601007387 */ /* 0x000fe20000100a00 */
[----:B------:R-:W-:Y:S06]  /*fff70*/  BAR.SYNC.DEFER_BLOCKING 0x0 ;  /* 0x0000000000007b1d */ /* 0x000fec0000010000 */
[----:B------:R-:W4:Y:S04]  /*fff80*/  LDL.LU R8, [R1+0x3a0] ;  /* 0x0003a00001087983 */ /* 0x000f280000300800 */
[----:B------:R-:W4:Y:S04]  /*fff90*/  LDL.LU R9, [R1+0x3a4] ;  /* 0x0003a40001097983 */ /* 0x000f280000300800 */
[----:B------:R-:W4:Y:S04]  /*fffa0*/  LDL.LU R10, [R1+0x3a8] ;  /* 0x0003a800010a7983 */ /* 0x000f280000300800 */
[----:B------:R-:W4:Y:S04]  /*fffb0*/  LDL.LU R11, [R1+0x3ac] ;  /* 0x0003ac00010b7983 */ /* 0x000f280000300800 */
[----:B------:R-:W1:Y:S01]  /*fffc0*/  LDS.128 R4, [R0] ;  /* 0x0000000000047984 */ /* 0x000e620000000c00 */
[----:B------:R-:W-:Y:S06]  /*fffd0*/  BAR.SYNC.DEFER_BLOCKING 0x0 ;  /* 0x0000000000007b1d */ /* 0x000fec0000010000 */
[----:B------:R-:W2:Y:S04]  /*fffe0*/  LDL.LU R12, [R1+0x390] ;  /* 0x00039000010c7983 */ /* 0x000ea80000300800 */
[----:B------:R-:W2:Y:S04]  /*ffff0*/  LDL.LU R13, [R1+0x394] ;  /* 0x00039400010d7983 */ /* 0x000ea80000300800 */
[----:B------:R-:W2:Y:S04]  /*100000*/  LDL.LU R14, [R1+0x398] ;  /* 0x00039800010e7983 */ /* 0x000ea80000300800 */
[----:B------:R-:W2:Y:S04]  /*100010*/  LDL.LU R15, [R1+0x39c] ;  /* 0x00039c00010f7983 */ /* 0x000ea80000300800 */
[----:B---3--:R3:W-:Y:S04]  /*100020*/  STSM.16.M88.4 [R2], R16 ;  /* 0x0000001002007844 */ /* 0x0087e80000000200 */
[----:B0-----:R-:W2:Y:S04]  /*100030*/  LDL.LU R24, [R1+0x380] ;  /* 0x0003800001187983 */ /* 0x001ea80000300800 */
[----:B------:R-:W2:Y:S04]  /*100040*/  LDL.LU R25, [R1+0x384] ;  /* 0x0003840001197983 */ /* 0x000ea80000300800 */
[----:B------:R-:W2:Y:S04]  /*100050*/  LDL.LU R26, [R1+0x388] ;  /* 0x00038800011a7983 */ /* 0x000ea80000300800 */
[----:B------:R-:W2:Y:S01]  /*100060*/  LDL.LU R27, [R1+0x38c] ;  /* 0x00038c00011b7983 */ /* 0x000ea20000300800 */
[----:B------:R-:W-:Y:S06]  /*100070*/  BAR.SYNC.DEFER_BLOCKING 0x0 ;  /* 0x0000000000007b1d */ /* 0x000fec0000010000 */
[----:B-1----:R-:W-:Y:S04]  /*100080*/  STL.64 [R1+0x3e0], R4 ;  /* 0x0003e00401007387 */ /* 0x002fe80000100a00 */
[----:B------:R-:W-:Y:S04]  /*100090*/  STL.64 [R1+0x3e8], R6 ;  /* 0x0003e80601007387 */ /* 0x000fe80000100a00 */
[----:B---3--:R-:W3:Y:S04]  /*1000a0*/  LDL.LU R16, [R1+0x370] ;  /* 0x0003700001107983 */ /* 0x008ee80000300800 */
[----:B------:R-:W3:Y:S04]  /*1000b0*/  LDL.LU R17, [R1+0x374] ;  /* 0x0003740001117983 */ /* 0x000ee80000300800 */
[----:B------:R-:W0:Y:S04]  /*1000c0*/  LDS.128 R4, [R0] ;  /* 0x0000000000047984 */ /* 0x000e280000000c00 */
[----:B------:R-:W3:Y:S04]  /*1000d0*/  LDL.LU R18, [R1+0x378] ;  /* 0x0003780001127983 */ /* 0x000ee80000300800 */
[----:B------:R-:W3:Y:S01]  /*1000e0*/  LDL.LU R19, [R1+0x37c] ;  /* 0x00037c0001137983 */ /* 0x000ee20000300800 */
        /* <DEDUP_REMOVED lines=16> */
[----:B----4-:R-:W-:Y:S04]  /*1001f0*/  STSM.16.M88.4 [R2], R8 ;  /* 0x0000000802007844 */ /* 0x010fe80000000200 */
        /* <DEDUP_REMOVED lines=8> */
[----:B------:R-:W-:Y:S04]  /*100280*/  STSM.16.M88.4 [R2], R12 ;  /* 0x0000000c02007844 */ /* 0x000fe80000000200 */
        /* <DEDUP_REMOVED lines=9> */
[----:B-1----:R-:W4:Y:S04]  /*100320*/  LDL.LU R24, [R1+0x350] ;  /* 0x0003500001187983 */ /* 0x002f280000300800 */
[----:B------:R-:W0:Y:S01]  /*100330*/  LDS.128 R4, [R0] ;  /* 0x0000000000047984 */ /* 0x000e220000000c00 */
[----:B------:R-:W-:Y:S06]  /*100340*/  BAR.SYNC.DEFER_BLOCKING 0x0 ;  /* 0x0000000000007b1d */ /* 0x000fec0000010000 */
[----:B0-----:R0:W-:Y:S04]  /*100350*/  STL.64 [R1+0x380], R4 ;  /* 0x0003800401007387 */ /* 0x0011e80000100a00 */
[----:B------:R1:W-:Y:S04]  /*100360*/  STL.64 [R1+0x388], R6 ;  /* 0x0003880601007387 */ /* 0x0003e80000100a00 */
[----:B------:R-:W4:Y:S04]  /*100370*/  LDL.LU R25, [R1+0x354] ;  /* 0x0003540001197983 */ /* 0x000f280000300800 */
[----:B------:R-:W4:Y:S04]  /*100380*/  LDL.LU R26, [R1+0x358] ;  /* 0x00035800011a7983 */ /* 0x000f280000300800 */
[----:B------:R-:W4:Y:S04]  /*100390*/  LDL.LU R27, [R1+0x35c] ;  /* 0x00035c00011b7983 */ /* 0x000f280000300800 */
[----:B0-----:R-:W2:Y:S04]  /*1003a0*/  LDL.LU R4, [R1+0x340] ;  /* 0x0003400001047983 */ /* 0x001ea80000300800 */
[----:B------:R-:W2:Y:S04]  /*1003b0*/  LDL.LU R5, [R1+0x344] ;  /* 0x0003440001057983 */ /* 0x000ea80000300800 */
[----:B-1----:R-:W2:Y:S04]  /*1003c0*/  LDL.LU R6, [R1+0x348] ;  /* 0x0003480001067983 */ /* 0x002ea80000300800 */
[----:B------:R-:W2:Y:S04]  /*1003d0*/  LDL.LU R7, [R1+0x34c] ;  /* 0x00034c0001077983 */ /* 0x000ea80000300800 */
[----:B---3--:R0:W-:Y:S01]  /*1003e0*/  STSM.16.M88.4 [R2], R16 ;  /* 0x0000001002007844 */ /* 0x0081e20000000200 */
        /* <DEDUP_REMOVED lines=19> */
[----:B------:R-:W2:Y:S04]  /*100520*/  LDL.LU R12, [R1+0x310] ;  /* 0x00031000010c7983 */ /* 0x000ea80000300800 */
[----:B------:R-:W2:Y:S04]  /*100530*/  LDL.LU R13, [R1+0x314] ;  /* 0x00031400010d7983 */ /* 0x000ea80000300800 */
[----:B------:R-:W2:Y:S04]  /*100540*/  LDL.LU R14, [R1+0x318] ;  /* 0x00031800010e7983 */ /* 0x000ea80000300800 */
[----:B------:R-:W2:Y:S04]  /*100550*/  LDL.LU R15, [R1+0x31c] ;  /* 0x00031c00010f7983 */ /* 0x000ea80000300800 */
[----:B----4-:R4:W-:Y:S04]  /*100560*/  STSM.16.M88.4 [R2], R24 ;  /* 0x0000001802007844 */ /* 0x0109e80000000200 */
[----:B0-----:R-:W2:Y:S04]  /*100570*/  LDL.LU R20, [R1+0x300] ;  /* 0x0003000001147983 */ /* 0x001ea80000300800 */
[----:B------:R-:W2:Y:S04]  /*100580*/  LDL.LU R21, [R1+0x304] ;  /* 0x0003040001157983 */ /* 0x000ea80000300800 */
[----:B------:R-:W2:Y:S04]  /*100590*/  LDL.LU R22, [R1+0x308] ;  /* 0x0003080001167983 */ /* 0x000ea80000300800 */
[----:B------:R-:W2:Y:S01]  /*1005a0*/  LDL.LU R23, [R1+0x30c] ;  /* 0x00030c0001177983 */ /* 0x000ea20000300800 */
[----:B------:R-:W-:Y:S06]  /*1005b0*/  BAR.SYNC.DEFER_BLOCKING 0x0 ;  /* 0x0000000000007b1d */ /* 0x000fec0000010000 */
[----:B-1----:R-:W-:Y:S04]  /*1005c0*/  STL.64 [R1+0x360], R4 ;  /* 0x0003600401007387 */ /* 0x002fe80000100a00 */
[----:B------:R-:W-:Y:S04]  /*1005d0*/  STL.64 [R1+0x368], R6 ;  /* 0x0003680601007387 */ /* 0x000fe80000100a00 */
[----:B----4-:R-:W4:Y:S04]  /*1005e0*/  LDL.LU R24, [R1+0x2f0] ;  /* 0x0002f00001187983 */ /* 0x010f280000300800 */
[----:B------:R-:W4:Y:S04]  /*1005f0*/  LDL.LU R25, [R1+0x2f4] ;  /* 0x0002f40001197983 */ /* 0x000f280000300800 */
[----:B------:R-:W0:Y:S04]  /*100600*/  LDS.128 R4, [R0] ;  /* 0x0000000000047984 */ /* 0x000e280000000c00 */
[----:B------:R-:W4:Y:S04]  /*100610*/  LDL.LU R26, [R1+0x2f8] ;  /* 0x0002f800011a7983 */ /* 0x000f280000300800 */
[----:B------:R-:W4:Y:S01]  /*100620*/  LDL.LU R27, [R1+0x2fc] ;  /* 0x0002fc00011b7983 */ /* 0x000f220000300800 */
        /* <DEDUP_REMOVED lines=266> */
[----:B------:R-:W2:Y:S04]  /*1016d0*/  LDL.LU R17, [R1+0x164] ;  /* 0x0001640001117983 */ /* 0x000ea80000300800 */
[----:B------:R-:W2:Y:S04]  /*1016e0*/  LDL.LU R18, [R1+0x168] ;  /* 0x0001680001127983 */ /* 0x000ea80000300800 */
[----:B------:R-:W2:Y:S04]  /*1016f0*/  LDL.LU R19, [R1+0x16c] ;  /* 0x00016c0001137983 */ /* 0x000ea80000300800 */
[----:B------:R-:W0:Y:S01]  /*101700*/  LDS.128 R4, [R0] ;  /* 0x0000000000047984 */ /* 0x000e220000000c00 */
[----:B------:R-:W-:Y:S06]  /*101710*/  BAR.SYNC.DEFER_BLOCKING 0x0 ;  /* 0x0000000000007b1d */ /* 0x000fec0000010000 */
[----:B----4-:R-:W-:Y:S02]  /*101720*/  STSM.16.M88.4 [R2], R8 ;  /* 0x0000000802007844 */ /* 0x010fe40000000200 */
[----:B------:R-:W-:Y:S06]  /*101730*/  BAR.SYNC.DEFER_BLOCKING 0x0 ;  /* 0x0000000000007b1d */ /* 0x000fec0000010000 */
[----:B0-----:R-:W-:Y:S04]  /*101740*/  STL.64 [R1+0x1b0], R4 ;  /* 0x0001b00401007387 */ /* 0x001fe80000100a00 */
[----:B------:R-:W-:Y:S04]  /*101750*/  STL.64 [R1+0x1b8], R6 ;  /* 0x0001b80601007387 */ /* 0x000fe80000100a00 */
        /* <DEDUP_REMOVED lines=10> */
[----:B------:R-:W-:Y:S04]  /*101800*/  STL.64 [R1+0x198], R6 ;  /* 0x0001980601007387 */ /* 0x000fe80000100a00 */
[----:B-1----:R-:W4:Y:S04]  /*101810*/  LDL.LU R20, [R1+0x150] ;  /* 0x0001500001147983 */ /* 0x002f280000300800 */
[----:B------:R-:W4:Y:S04]  /*101820*/  LDL.LU R21, [R1+0x154] ;  /* 0x0001540001157983 */ /* 0x000f280000300800 */
[----:B------:R-:W4:Y:S04]  /*101830*/  LDL.LU R22, [R1+0x158] ;  /* 0x0001580001167983 */ /* 0x000f280000300800 */
[----:B------:R-:W4:Y:S01]  /*101840*/  LDL.LU R23, [R1+0x15c] ;  /* 0x00015c0001177983 */ /* 0x000f220000300800 */
[----:B------:R-:W-:Y:S06]  /*101850*/  BAR.SYNC.DEFER_BLOCKING 0x0 ;  /* 0x0000000000007b1d */ /* 0x000fec0000010000 */
[----:B------:R-:W0:Y:S02]  /*101860*/  LDS.128 R4, [R0] ;  /* 0x0000000000047984 */ /* 0x000e240000000c00 */
[----:B------:R-:W-:Y:S06]  /*101870*/  BAR.SYNC.DEFER_BLOCKING 0x0 ;  /* 0x0000000000007b1d */ /* 0x000fec0000010000 */
[----:B0-----:R0:W-:Y:S04]  /*101880*/  STL.64 [R1+0x180], R4 ;  /* 0x0001800401007387 */ /* 0x0011e80000100a00 */
[----:B------:R1:W-:Y:S04]  /*101890*/  STL.64 [R1+0x188], R6 ;  /* 0x0001880601007387 */ /* 0x0003e80000100a00 */
[----:B0-----:R-:W4:Y:S04]  /*1018a0*/  LDL.LU R4, [R1+0x140] ;  /* 0x0001400001047983 */ /* 0x001f280000300800 */
[----:B------:R-:W4:Y:S04]  /*1018b0*/  LDL.LU R5, [R1+0x144] ;  /* 0x0001440001057983 */ /* 0x000f280000300800 */
[----:B-1----:R-:W4:Y:S04]  /*1018c0*/  LDL.LU R6, [R1+0x148] ;  /* 0x0001480001067983 */ /* 0x002f280000300800 */
[----:B------:R-:W4:Y:S04]  /*1018d0*/  LDL.LU R7, [R1+0x14c] ;  /* 0x00014c0001077983 */ /* 0x000f280000300800 */
[----:B---3--:R0:W-:Y:S01]  /*1018e0*/  STSM.16.M88.4 [R2], R24 ;  /* 0x0000001802007844 */ /* 0x0081e20000000200 */
[----:B------:R-:W-:Y:S06]  /*1018f0*/  BAR.SYNC.DEFER_BLOCKING 0x0 ;  /* 0x0000000000007b1d */ /* 0x000fec0000010000 */
[----:B0-----:R-:W3:Y:S04]  /*101900*/  LDL.LU R24, [R1+0x130] ;  /* 0x0001300001187983 */ /* 0x001ee80000300800 */
[----:B------:R-:W3:Y:S04]  /*101910*/  LDL.LU R25, [R1+0x134] ;  /* 0x0001340001197983 */ /* 0x000ee80000300800 */
[----:B------:R-:W3:Y:S04]  /*101920*/  LDL.LU R26, [R1+0x138] ;  /* 0x00013800011a7983 */ /* 0x000ee80000300800 */
[----:B------:R-:W3:Y:S04]  /*101930*/  LDL.LU R27, [R1+0x13c] ;  /* 0x00013c00011b7983 */ /* 0x000ee80000300800 */
[----:B------:R-:W0:Y:S01]  /*101940*/  LDS.128 R8, [R0] ;  /* 0x0000000000087984 */ /* 0x000e220000000c00 */
[----:B------:R-:W-:Y:S06]  /*101950*/  BAR.SYNC.DEFER_BLOCKING 0x0 ;  /* 0x0000000000007b1d */ /* 0x000fec0000010000 */
[----:B0-----:R0:W-:Y:S04]  /*101960*/  STL.64 [R1+0x170], R8 ;  /* 0x0001700801007387 */ /* 0x0011e80000100a00 */
[----:B------:R1:W-:Y:S04]  /*101970*/  STL.64 [R1+0x178], R10 ;  /* 0x0001780a01007387 */ /* 0x0003e80000100a00 */
[----:B0-----:R-:W3:Y:S04]  /*101980*/  LDL.LU R8, [R1+0x120] ;  /* 0x0001200001087983 */ /* 0x001ee80000300800 */
[----:B------:R-:W3:Y:S04]  /*101990*/  LDL.LU R9, [R1+0x124] ;  /* 0x0001240001097983 */ /* 0x000ee80000300800 */
[----:B-1----:R-:W3:Y:S04]  /*1019a0*/  LDL.LU R10, [R1+0x128] ;  /* 0x00012800010a7983 */ /* 0x002ee80000300800 */
[----:B------:R-:W3:Y:S04]  /*1019b0*/  LDL.LU R11, [R1+0x12c] ;  /* 0x00012c00010b7983 */ /* 0x000ee80000300800 */
[----:B--2---:R-:W-:Y:S01]  /*1019c0*/  STSM.16.M88.4 [R2], R16 ;  /* 0x0000001002007844 */ /* 0x004fe20000000200 */
[----:B------:R-:W-:Y:S06]  /*1019d0*/  BAR.SYNC.DEFER_BLOCKING 0x0 ;  /* 0x0000000000007b1d */ /* 0x000fec0000010000 */
[----:B------:R-:W2:Y:S04]  /*1019e0*/  LDL.LU R12, [R1+0x110] ;  /* 0x00011000010c7983 */ /* 0x000ea80000300800 */
[----:B------:R-:W2:Y:S04]  /*1019f0*/  LDL.LU R13, [R1+0x114] ;  /* 0x00011400010d7983 */ /* 0x000ea80000300800 */
[----:B------:R-:W2:Y:S04]  /*101a00*/  LDL.LU R14, [R1+0x118] ;  /* 0x00011800010e7983 */ /* 0x000ea80000300800 */
[----:B------:R-:W2:Y:S04]  /*101a10*/  LDL.LU R15, [R1+0x11c] ;  /* 0x00011c00010f7983 */ /* 0x000ea80000300800 */
[----:B------:R-:W0:Y:S01]  /*101a20*/  LDS.128 R16, [R0] ;  /* 0x0000000000107984 */ /* 0x000e220000000c00 */
[----:B------:R-:W-:Y:S06]  /*101a30*/  BAR.SYNC.DEFER_BLOCKING 0x0 ;  /* 0x0000000000007b1d */ /* 0x000fec0000010000 */
[----:B0-----:R0:W-:Y:S04]  /*101a40*/  STL.64 [R1+0x160], R16 ;  /* 0x0001601001007387 */ /* 0x0011e80000100a00 */
[----:B------:R1:W-:Y:S04]  /*101a50*/  STL.64 [R1+0x168], R18 ;  /* 0x0001681201007387 */ /* 0x0003e80000100a00 */
        /* <DEDUP_REMOVED lines=14> */
[----:B------:R-:W-:Y:S01]  /*101b40*/  STSM.16.M88.4 [R2], R4 ;  /* 0x0000000402007844 */ /* 0x000fe20000000200 */
[----:B------:R-:W-:Y:S06]  /*101b50*/  BAR.SYNC.DEFER_BLOCKING 0x0 ;  /* 0x0000000000007b1d */ /* 0x000fec0000010000 */
[----:B------:R-:W0:Y:S02]  /*101b60*/  LDS.128 R4, [R0] ;  /* 0x0000000000047984 */ /* 0x000e240000000c00 */
[----:B------:R-:W-:Y:S06]  /*101b70*/  BAR.SYNC.DEFER_BLOCKING 0x0 ;  /* 0x0000000000007b1d */ /* 0x000fec0000010000 */
[----:B---3--:R1:W-:Y:S04]  /*101b80*/  STSM.16.M88.4 [R2], R24 ;  /* 0x0000001802007844 */ /* 0x0083e80000000200 */
        /* <DEDUP_REMOVED lines=9> */
[----:B------:R-:W-:Y:S02]  /*101c20*/  STSM.16.M88.4 [R2], R8 ;  /* 0x0000000802007844 */ /* 0x000fe40000000200 */
[----:B------:R-:W-:Y:S06]  /*101c30*/  BAR.SYNC.DEFER_BLOCKING 0x0 ;  /* 0x0000000000007b1d */ /* 0x000fec0000010000 */
[----:B0-----:R-:W-:Y:S04]  /*101c40*/  STL.64 [R1+0x130], R4 ;  /* 0x0001300401007387 */ /* 0x001fe80000100a00 */
[----:B------:R-:W-:Y:S04]  /*101c50*/  STL.64 [R1+0x138], R6 ;  /* 0x0001380601007387 */ /* 0x000fe80000100a00 */
        /* <DEDUP_REMOVED lines=15> */
[----:B-1----:R-:W-:Y:S04]  /*101d50*/  STL.64 [R1+0x100], R8 ;  /* 0x0001000801007387 */ /* 0x002fe80000100a00 */
[----:B------:R-:W-:Y:S04]  /*101d60*/  STL.64 [R1+0x108], R10 ;  /* 0x0001080a01007387 */ /* 0x000fe80000100a00 */
[----:B------:R-:W3:Y:S04]  /*101d70*/  LDL.LU R5, [R1+0xd4] ;  /* 0x0000d40001057983 */ /* 0x000ee80000300800 */
[----:B--2---:R-:W2:Y:S04]  /*101d80*/  LDL.LU R6, [R1+0xd8] ;  /* 0x0000d80001067983 */ /* 0x004ea80000300800 */
[----:B------:R-:W2:Y:S04]  /*101d90*/  LDL.LU R7, [R1+0xdc] ;  /* 0x0000dc0001077983 */ /* 0x000ea80000300800 */
[----:B----4-:R0:W-:Y:S01]  /*101da0*/  STSM.16.M88.4 [R2], R20 ;  /* 0x0000001402007844 */ /* 0x0101e20000000200 */
[----:B------:R-:W-:Y:S06]  /*101db0*/  BAR.SYNC.DEFER_BLOCKING 0x0 ;  /* 0x0000000000007b1d */ /* 0x000fec0000010000 */
[----:B0-----:R-:W4:Y:S04]  /*101dc0*/  LDL.LU R20, [R1+0xc0] ;  /* 0x0000c00001147983 */ /* 0x001f280000300800 */
[----:B------:R-:W4:Y:S04]  /*101dd0*/  LDL.LU R21, [R1+0xc4] ;  /* 0x0000c40001157983 */ /* 0x000f280000300800 */
[----:B------:R-:W4:Y:S04]  /*101de0*/  LDL.LU R22, [R1+0xc8] ;  /* 0x0000c80001167983 */ /* 0x000f280000300800 */
[----:B------:R-:W4:Y:S04]  /*101df0*/  LDL.LU R23, [R1+0xcc] ;  /* 0x0000cc0001177983 */ /* 0x000f280000300800 */
[----:B------:R-:W0:Y:S01]  /*101e00*/  LDS.128 R8, [R0] ;  /* 0x0000000000087984 */ /* 0x000e220000000c00 */
[----:B------:R-:W-:Y:S06]  /*101e10*/  BAR.SYNC.DEFER_BLOCKING 0x0 ;  /* 0x0000000000007b1d */ /* 0x000fec0000010000 */
[----:B0-----:R0:W-:Y:S04]  /*101e20*/  STL.64 [R1+0xf0], R8 ;  /* 0x0000f00801007387 */ /* 0x0011e80000100a00 */
[----:B------:R1:W-:Y:S04]  /*101e30*/  STL.64 [R1+0xf8], R10 ;  /* 0x0000f80a01007387 */ /* 0x0003e80000100a00 */
        /* <DEDUP_REMOVED lines=8> */
[----:B---3--:R-:W-:Y:S01]  /*101ec0*/  STSM.16.M88.4 [R2], R24 ;  /* 0x0000001802007844 */ /* 0x008fe20000000200 */
[----:B------:R-:W-:Y:S06]  /*101ed0*/  BAR.SYNC.DEFER_BLOCKING 0x0 ;  /* 0x0000000000007b1d */ /* 0x000fec0000010000 */
[----:B------:R-:W3:Y:S04]  /*101ee0*/  LDL.LU R16, [R1+0x90] ;  /* 0x0000900001107983 */ /* 0x000ee80000300800 */
        /* <DEDUP_REMOVED lines=13> */
[----:B------:R-:W0:Y:S02]  /*101fc0*/  LDS.128 R4, [R0] ;  /* 0x0000000000047984 */ /* 0x000e240000000c00 */
[----:B------:R-:W-:Y:S06]  /*101fd0*/  BAR.SYNC.DEFER_BLOCKING 0x0 ;  /* 0x0000000000007b1d */ /* 0x000fec0000010000 */
[----:B----4-:R1:W-:Y:S04]  /*101fe0*/  STSM.16.M88.4 [R2], R20 ;  /* 0x0000001402007844 */ /* 0x0103e80000000200 */
[----:B0-----:R-:W-:Y:S04]  /*101ff0*/  STL.64 [R1+0xd0], R4 ;  /* 0x0000d00401007387 */ /* 0x001fe80000100a00 */
[----:B------:R-:W-:Y:S01]  /*102000*/  STL.64 [R1+0xd8], R6 ;  /* 0x0000d80601007387 */ /* 0x000fe20000100a00 */
[----:B------:R-:W-:Y:S06]  /*102010*/  BAR.SYNC.DEFER_BLOCKING 0x0 ;  /* 0x0000000000007b1d */ /* 0x000fec0000010000 */
[----:B-1----:R-:W2:Y:S04]  /*102020*/  LDL.LU R20, [R1+0x70] ;  /* 0x0000700001147983 */ /* 0x002ea80000300800 */
[----:B------:R-:W0:Y:S01]  /*102030*/  LDS.128 R4, [R0] ;  /* 0x0000000000047984 */ /* 0x000e220000000c00 */
[----:B------:R-:W-:Y:S06]  /*102040*/  BAR.SYNC.DEFER_BLOCKING 0x0 ;  /* 0x0000000000007b1d */ /* 0x000fec0000010000 */
[----:B------:R-:W-:Y:S04]  /*102050*/  STSM.16.M88.4 [R2], R8 ;  /* 0x0000000802007844 */ /* 0x000fe80000000200 */
        /* <DEDUP_REMOVED lines=14> */
[----:B---3--:R-:W-:Y:S04]  /*102140*/  STSM.16.M88.4 [R2], R16 ;  /* 0x0000001002007844 */ /* 0x008fe80000000200 */
        /* <DEDUP_REMOVED lines=12> */
[----:B0-----:R-:W-:Y:S04]  /*102210*/  STL.64 [R1+0x80], R4 ;  /* 0x0000800401007387 */ /* 0x001fe80000100a00 */
[----:B------:R-:W-:Y:S04]  /*102220*/  STL.64 [R1+0x88], R6 ;  /* 0x0000880601007387 */ /* 0x000fe80000100a00 */
[----:B------:R-:W3:Y:S04]  /*102230*/  LDL.LU R25, [R1+0x54] ;  /* 0x0000540001197983 */ /* 0x000ee80000300800 */
[----:B------:R-:W4:Y:S04]  /*102240*/  LDL.LU R26, [R1+0x58] ;  /* 0x00005800011a7983 */ /* 0x000f280000300800 */
[----:B------:R-:W4:Y:S04]  /*102250*/  LDL.LU R27, [R1+0x5c] ;  /* 0x00005c00011b7983 */ /* 0x000f280000300800 */
[----:B--2---:R-:W-:Y:S01]  /*102260*/  STSM.16.M88.4 [R2], R20 ;  /* 0x0000001402007844 */ /* 0x004fe20000000200 */
[----:B------:R-:W-:Y:S06]  /*102270*/  BAR.SYNC.DEFER_BLOCKING 0x0 ;  /* 0x0000000000007b1d */ /* 0x000fec0000010000 */
[----:B------:R-:W0:Y:S02]  /*102280*/  LDS.128 R4, [R0] ;  /* 0x0000000000047984 */ /* 0x000e240000000c00 */
[----:B------:R-:W-:Y:S06]  /*102290*/  BAR.SYNC.DEFER_BLOCKING 0x0 ;  /* 0x0000000000007b1d */ /* 0x000fec0000010000 */
[----:B----4-:R-:W-:Y:S04]  /*1022a0*/  STL.64 [R1+0x4d28], R26 ;  /* 0x004d281a01007387 */ /* 0x010fe80000100a00 */
[----:B---3--:R1:W-:Y:S04]  /*1022b0*/  STL.64 [R1+0x4d20], R24 ;  /* 0x004d201801007387 */ /* 0x0083e80000100a00 */
        /* <DEDUP_REMOVED lines=16> */
[----:B------:R-:W3:Y:S04]  /*1023c0*/  LDL.LU R8, [R1+0x10] ;  /* 0x0000100001087983 */ /* 0x000ee80000300800 */
[----:B0-----:R0:W-:Y:S04]  /*1023d0*/  STL.64 [R1+0x70], R4 ;  /* 0x0000700401007387 */ /* 0x0011e80000100a00 */
[----:B------:R1:W-:Y:S04]  /*1023e0*/  STL.64 [R1+0x78], R6 ;  /* 0x0000780601007387 */ /* 0x0003e80000100a00 */
[----:B------:R-:W3:Y:S04]  /*1023f0*/  LDL.LU R9, [R1+0x14] ;  /* 0x0000140001097983 */ /* 0x000ee80000300800 */
[----:B------:R-:W3:Y:S04]  /*102400*/  LDL.LU R10, [R1+0x18] ;  /* 0x00001800010a7983 */ /* 0x000ee80000300800 */
[----:B------:R-:W3:Y:S04]  /*102410*/  LDL.LU R11, [R1+0x1c] ;  /* 0x00001c00010b7983 */ /* 0x000ee80000300800 */
[----:B0-----:R-:W3:Y:S04]  /*102420*/  LDL.LU R4, [R1] ;  /* 0x0000000001047983 */ /* 0x001ee80000300800 */
[----:B------:R-:W3:Y:S04]  /*102430*/  LDL.LU R5, [R1+0x4] ;  /* 0x0000040001057983 */ /* 0x000ee80000300800 */
[----:B-1----:R-:W3:Y:S04]  /*102440*/  LDL.LU R6, [R1+0x8] ;  /* 0x0000080001067983 */ /* 0x002ee80000300800 */
[----:B------:R-:W3:Y:S04]  /*102450*/  LDL.LU R7, [R1+0xc] ;  /* 0x00000c0001077983 */ /* 0x000ee80000300800 */
[----:B--2---:R-:W-:Y:S01]  /*102460*/  STSM.16.M88.4 [R2], R24 ;  /* 0x0000001802007844 */ /* 0x004fe20000000200 */
[----:B------:R-:W-:Y:S06]  /*102470*/  BAR.SYNC.DEFER_BLOCKING 0x0 ;  /* 0x0000000000007b1d */ /* 0x000fec0000010000 */
[----:B------:R-:W0:Y:S04]  /*102480*/  LDS.128 R24, [R0] ;  /* 0x0000000000187984 */ /* 0x000e280000000c00 */
[----:B0-----:R-:W-:Y:S04]  /*102490*/  STL.64 [R1+0x60], R24 ;  /* 0x0000601801007387 */ /* 0x001fe80000100a00 */
[----:B------:R0:W-:Y:S04]  /*1024a0*/  STL.64 [R1+0x68], R26 ;  /* 0x0000681a01007387 */ /* 0x0001e80000100a00 */
[----:B0-----:R-:W2:Y:S04]  /*1024b0*/  LDL.LU.64 R26, [R1+0x4d28] ;  /* 0x004d2800011a7983 */ /* 0x001ea80000300a00 */
[----:B------:R-:W2:Y:S01]  /*1024c0*/  LDL.LU.64 R24, [R1+0x4d20] ;  /* 0x004d200001187983 */ /* 0x000ea20000300a00 */
[----:B------:R-:W-:Y:S06]  /*1024d0*/  BAR.SYNC.DEFER_BLOCKING 0x0 ;  /* 0x0000000000007b1d */ /* 0x000fec0000010000 */
[----:B--2---:R-:W-:Y:S02]  /*1024e0*/  STSM.16.M88.4 [R2], R24 ;  /* 0x0000001802007844 */ /* 0x004fe40000000200 */
[----:B------:R-:W-:Y:S06]  /*1024f0*/  BAR.SYNC.DEFER_BLOCKING 0x0 ;  /* 0x0000000000007b1d */ /* 0x000fec0000010000 */
[----:B------:R-:W0:Y:S02]  /*102500*/  LDS.128 R24, [R0] ;  /* 0x0000000000187984 */ /* 0x000e240000000c00 */
[----:B------:R-:W-:Y:S06]  /*102510*/  BAR.SYNC.DEFER_BLOCKING 0x0 ;  /* 0x0000000000007b1d */ /* 0x000fec0000010000 */
[----:B---3--:R-:W-:Y:S02]  /*102520*/  STSM.16.M88.4 [R2], R20 ;  /* 0x0000001402007844 */ /* 0x008fe40000000200 */
[----:B------:R-:W-:Y:S06]  /*102530*/  BAR.SYNC.DEFER_BLOCKING 0x0 ;  /* 0x0000000000007b1d */ /* 0x000fec0000010000 */
[----:B0-----:R-:W-:Y:S04]  /*102540*/  STL.64 [R1+0x50], R24 ;  /* 0x0000501801007387 */ /* 0x001fe80000100a00 */
[----:B------:R0:W-:Y:S04]  /*102550*/  STL.64 [R1+0x58], R26 ;  /* 0x0000581a01007387 */ /* 0x0001e80000100a00 */
[----:B0-----:R-:W2:Y:S04]  /*102560*/  LDL.LU.64 R26, [R1+0x4d18] ;  /* 0x004d1800011a7983 */ /* 0x001ea80000300a00 */
[----:B------:R-:W2:Y:S04]  /*102570*/  LDL.LU.64 R24, [R1+0x4d10] ;  /* 0x004d100001187983 */ /* 0x000ea80000300a00 */
[----:B------:R-:W0:Y:S01]  /*102580*/  LDS.128 R20, [R0] ;  /* 0x0000000000147984 */ /* 0x000e220000000c00 */
[----:B------:R-:W-:Y:S06]  /*102590*/  BAR.SYNC.DEFER_BLOCKING 0x0 ;  /* 0x0000000000007b1d */ /* 0x000fec0000010000 */
[----:B----4-:R-:W-:Y:S02]  /*1025a0*/  STSM.16.M88.4 [R2], R16 ;  /* 0x0000001002007844 */ /* 0x010fe40000000200 */
[----:B------:R-:W-:Y:S06]  /*1025b0*/  BAR.SYNC.DEFER_BLOCKING 0x0 ;  /* 0x0000000000007b1d */ /* 0x000fec0000010000 */
[----:B0-----:R-:W-:Y:S04]  /*1025c0*/  STL.64 [R1+0x40], R20 ;  /* 0x0000401401007387 */ /* 0x001fe80000100a00 */
[----:B------:R0:W-:Y:S04]  /*1025d0*/  STL.64 [R1+0x48], R22 ;  /* 0x0000481601007387 */ /* 0x0001e80000100a00 */
[----:B0-----:R-:W3:Y:S04]  /*1025e0*/  LDL.LU.64 R22, [R1+0x4d08] ;  /* 0x004d080001167983 */ /* 0x001ee80000300a00 */
[----:B------:R-:W3:Y:S04]  /*1025f0*/  LDL.LU.64 R20, [R1+0x4d00] ;  /* 0x004d000001147983 */ /* 0x000ee80000300a00 */
[----:B------:R-:W0:Y:S01]  /*102600*/  LDS.128 R16, [R0] ;  /* 0x0000000000107984 */ /* 0x000e220000000c00 */
[----:B------:R-:W-:Y:S06]  /*102610*/  BAR.SYNC.DEFER_BLOCKING 0x0 ;  /* 0x0000000000007b1d */ /* 0x000fec0000010000 */
[----:B------:R-:W-:Y:S02]  /*102620*/  STSM.16.M88.4 [R2], R12 ;  /* 0x0000000c02007844 */ /* 0x000fe40000000200 */
[----:B------:R-:W-:Y:S06]  /*102630*/  BAR.SYNC.DEFER_BLOCKING 0x0 ;  /* 0x0000000000007b1d */ /* 0x000fec0000010000 */
[----:B0-----:R-:W-:Y:S04]  /*102640*/  STL.64 [R1+0x30], R16 ;  /* 0x0000301001007387 */ /* 0x001fe80000100a00 */
[----:B------:R0:W-:Y:S04]  /*102650*/  STL.64 [R1+0x38], R18 ;  /* 0x0000381201007387 */ /* 0x0001e80000100a00 */
[----:B0-----:R-:W4:Y:S04]  /*102660*/  LDL.LU.64 R18, [R1+0x4cf8] ;  /* 0x004cf80001127983 */ /* 0x001f280000300a00 */
[----:B------:R-:W4:Y:S04]  /*102670*/  LDL.LU.64 R16, [R1+0x4cf0] ;  /* 0x004cf00001107983 */ /* 0x000f280000300a00 */
        /* <DEDUP_REMOVED lines=10> */
[----:B0-----:R-:W-:Y:S04]  /*102720*/  STL.64 [R1+0x10], R8 ;  /* 0x0000100801007387 */ /* 0x001fe80000100a00 */
[----:B------:R0:W-:Y:S04]  /*102730*/  STL.64 [R1+0x18], R10 ;  /* 0x0000180a01007387 */ /* 0x0001e80000100a00 */
[----:B0-----:R-:W4:Y:S04]  /*102740*/  LDL.LU.64 R10, [R1+0x4cd8] ;  /* 0x004cd800010a7983 */ /* 0x001f280000300a00 */
[----:B------:R-:W4:Y:S04]  /*102750*/  LDL.LU.64 R8, [R1+0x4cd0] ;  /* 0x004cd00001087983 */ /* 0x000f280000300a00 */
[----:B------:R-:W-:Y:S01]  /*102760*/  STSM.16.M88.4 [R2], R4 ;  /* 0x0000000402007844 */ /* 0x000fe20000000200 */
[----:B------:R-:W-:Y:S06]  /*102770*/  BAR.SYNC.DEFER_BLOCKING 0x0 ;  /* 0x0000000000007b1d */ /* 0x000fec0000010000 */
[----:B------:R-:W0:Y:S02]  /*102780*/  LDS.128 R4, [R0] ;  /* 0x0000000000047984 */ /* 0x000e240000000c00 */
[----:B------:R-:W-:Y:S06]  /*102790*/  BAR.SYNC.DEFER_BLOCKING 0x0 ;  /* 0x0000000000007b1d */ /* 0x000fec0000010000 */
[----:B--2---:R-:W-:Y:S04]  /*1027a0*/  STSM.16.M88.4 [R2], R24 ;  /* 0x0000001802007844 */ /* 0x004fe80000000200 */
[----:B0-----:R-:W-:Y:S04]  /*1027b0*/  STL.64 [R1+0x620], R4 ;  /* 0x0006200401007387 */ /* 0x001fe80000100a00 */
[----:B------:R0:W-:Y:S04]  /*1027c0*/  STL.64 [R1+0x628], R6 ;  /* 0x0006280601007387 */ /* 0x0001e80000100a00 */
[----:B0-----:R-:W2:Y:S04]  /*1027d0*/  LDL.LU.64 R6, [R1+0x4cc8] ;  /* 0x004cc80001067983 */ /* 0x001ea80000300a00 */
[----:B------:R-:W2:Y:S01]  /*1027e0*/  LDL.LU.64 R4, [R1+0x4cc0] ;  /* 0x004cc00001047983 */ /* 0x000ea20000300a00 */
[----:B------:R-:W-:Y:S06]  /*1027f0*/  BAR.SYNC.DEFER_BLOCKING 0x0 ;  /* 0x0000000000007b1d */ /* 0x000fec0000010000 */
[----:B------:R-:W-:Y:S04]  /*102800*/  STL.64 [R1+0x4cb0], R26 ;  /* 0x004cb01a01007387 */ /* 0x000fe80000100a00 */
[----:B------:R-:W0:Y:S01]  /*102810*/  LDS.128 R24, [R0] ;  /* 0x0000000000187984 */ /* 0x000e220000000c00 */
[----:B------:R-:W-:Y:S06]  /*102820*/  BAR.SYNC.DEFER_BLOCKING 0x0 ;  /* 0x0000000000007b1d */ /* 0x000fec0000010000 */
[----:B---3--:R-:W-:Y:S02]  /*102830*/  STSM.16.M88.4 [R2], R20 ;  /* 0x0000001402007844 */ /* 0x008fe40000000200 */
[----:B------:R-:W-:Y:S06]  /*102840*/  BAR.SYNC.DEFER_BLOCKING 0x0 ;  /* 0x0000000000007b1d */ /* 0x000fec0000010000 */
[----:B------:R-:W1:Y:S02]  /*102850*/  LDS.128 R20, [R0] ;  /* 0x0000000000147984 */ /* 0x000e640000000c00 */
[----:B------:R-:W-:Y:S06]  /*102860*/  BAR.SYNC.DEFER_BLOCKING 0x0 ;  /* 0x0000000000007b1d */ /* 0x000fec0000010000 */
[----:B----4-:R-:W-:Y:S02]  /*102870*/  STSM.16.M88.4 [R2], R16 ;  /* 0x0000001002007844 */ /* 0x010fe40000000200 */
[----:B------:R-:W-:Y:S06]  /*102880*/  BAR.SYNC.DEFER_BLOCKING 0x0 ;  /* 0x0000000000007b1d */ /* 0x000fec0000010000 */
[----:B------:R-:W3:Y:S02]  /*102890*/  LDS.128 R16, [R0] ;  /* 0x0000000000107984 */ /* 0x000ee40000000c00 */
[----:B------:R-:W-:Y:S06]  /*1028a0*/  BAR.SYNC.DEFER_BLOCKING 0x0 ;  /* 0x0000000000007b1d */ /* 0x000fec0000010000 */
[----:B------:R-:W-:Y:S04]  /*1028b0*/  STSM.16.M88.4 [R2], R12 ;  /* 0x0000000c02007844 */ /* 0x000fe80000000200 */
[----:B0-----:R-:W-:Y:S04]  /*1028c0*/  STL.64 [R1+0x610], R24 ;  /* 0x0006101801007387 */ /* 0x001fe80000100a00 */
[----:B------:R-:W-:Y:S01]  /*1028d0*/  STL.64 [R1+0x618], R26 ;  /* 0x0006181a01007387 */ /* 0x000fe20000100a00 */
[----:B------:R-:W-:Y:S06]  /*1028e0*/  BAR.SYNC.DEFER_BLOCKING 0x0 ;  /* 0x0000000000007b1d */ /* 0x000fec0000010000 */
[----:B------:R-:W0:Y:S02]  /*1028f0*/  LDS.128 R24, [R0] ;  /* 0x0000000000187984 */ /* 0x000e240000000c00 */
[----:B------:R-:W-:Y:S06]  /*102900*/  BAR.SYNC.DEFER_BLOCKING 0x0 ;  /* 0x0000000000007b1d */ /* 0x000fec0000010000 */
[----:B-1----:R1:W-:Y:S04]  /*102910*/  STL.64 [R1+0x6f0], R20 ;  /* 0x0006f01401007387 */ /* 0x0023e80000100a00 */
[----:B------:R4:W-:Y:S04]  /*102920*/  STL.64 [R1+0x6f8], R22 ;  /* 0x0006f81601007387 */ /* 0x0009e80000100a00 */
[----:B-1----:R-:W2:Y:S04]  /*102930*/  LDL.LU R20, [R1+0x540] ;  /* 0x0005400001147983 */ /* 0x002ea80000300800 */
[----:B---3--:R-:W-:Y:S04]  /*102940*/  STL.64 [R1+0x710], R16 ;  /* 0x0007101001007387 */ /* 0x008fe80000100a00 */
[----:B------:R-:W-:Y:S04]  /*102950*/  STL.64 [R1+0x718], R18 ;  /* 0x0007181201007387 */ /* 0x000fe80000100a00 */
[----:B------:R-:W3:Y:S04]  /*102960*/  LDL.LU R21, [R1+0x544] ;  /* 0x0005440001157983 */ /* 0x000ee80000300800 */
[----:B----4-:R-:W3:Y:S04]  /*102970*/  LDL.LU R22, [R1+0x548] ;  /* 0x0005480001167983 */ /* 0x010ee80000300800 */
[----:B------:R-:W3:Y:S04]  /*102980*/  LDL.LU R23, [R1+0x54c] ;  /* 0x00054c0001177983 */ /* 0x000ee80000300800 */
[----:B------:R1:W-:Y:S04]  /*102990*/  STL [R1+0x4cb8], R13 ;  /* 0x004cb80d01007387 */ /* 0x0003e80000100800 */
[----:B------:R-:W4:Y:S04]  /*1029a0*/  LDL.LU R12, [R1+0x530] ;  /* 0x00053000010c7983 */ /* 0x000f280000300800 */
[----:B-1----:R-:W4:Y:S04]  /*1029b0*/  LDL.LU R13, [R1+0x534] ;  /* 0x00053400010d7983 */ /* 0x002f280000300800 */
[----:B------:R-:W4:Y:S04]  /*1029c0*/  LDL.LU R14, [R1+0x538] ;  /* 0x00053800010e7983 */ /* 0x000f280000300800 */
[----:B------:R-:W4:Y:S04]  /*1029d0*/  LDL.LU R15, [R1+0x53c] ;  /* 0x00053c00010f7983 */ /* 0x000f280000300800 */
[----:B------:R-:W3:Y:S04]  /*1029e0*/  LDL.LU R16, [R1+0x550] ;  /* 0x0005500001107983 */ /* 0x000ee80000300800 */
[----:B0-----:R-:W-:Y:S04]  /*1029f0*/  STL.64 [R1+0x700], R24 ;  /* 0x0007001801007387 */ /* 0x001fe80000100a00 */
[----:B------:R-:W-:Y:S04]  /*102a00*/  STL.64 [R1+0x708], R26 ;  /* 0x0007081a01007387 */ /* 0x000fe80000100a00 */
[----:B------:R-:W3:Y:S04]  /*102a10*/  LDL.LU R17, [R1+0x554] ;  /* 0x0005540001117983 */ /* 0x000ee80000300800 */
[----:B------:R-:W3:Y:S04]  /*102a20*/  LDL.LU R18, [R1+0x558] ;  /* 0x0005580001127983 */ /* 0x000ee80000300800 */
[----:B------:R-:W3:Y:S04]  /*102a30*/  LDL.LU R19, [R1+0x55c] ;  /* 0x00055c0001137983 */ /* 0x000ee80000300800 */
[----:B------:R0:W-:Y:S01]  /*102a40*/  STSM.16.M88.4 [R2], R8 ;  /* 0x0000000802007844 */ /* 0x0001e20000000200 */
[----:B------:R-:W-:Y:S06]  /*102a50*/  BAR.SYNC.DEFER_BLOCKING 0x0 ;  /* 0x0000000000007b1d */ /* 0x000fec0000010000 */
[----:B0-----:R-:W3:Y:S04]  /*102a60*/  LDL.LU R8, [R1+0x520] ;  /* 0x0005200001087983 */ /* 0x001ee80000300800 */
[----:B------:R-:W3:Y:S04]  /*102a70*/  LDL.LU R9, [R1+0x524] ;  /* 0x0005240001097983 */ /* 0x000ee80000300800 */
[----:B------:R-:W3:Y:S04]  /*102a80*/  LDL.LU R10, [R1+0x528] ;  /* 0x00052800010a7983 */ /* 0x000ee80000300800 */
[----:B------:R-:W3:Y:S04]  /*102a90*/  LDL.LU R11, [R1+0x52c] ;  /* 0x00052c00010b7983 */ /* 0x000ee80000300800 */
[----:B------:R-:W0:Y:S01]  /*102aa0*/  LDS.128 R24, [R0] ;  /* 0x0000000000187984 */ /* 0x000e220000000c00 */
[----:B------:R-:W-:Y:S06]  /*102ab0*/  BAR.SYNC.DEFER_BLOCKING 0x0 ;  /* 0x0000000000007b1d */ /* 0x000fec0000010000 */
[----:B--2---:R-:W-:Y:S02]  /*102ac0*/  STSM.16.M88.4 [R2], R4 ;  /* 0x0000000402007844 */ /* 0x004fe40000000200 */
[----:B------:R-:W-:Y:S06]  /*102ad0*/  BAR.SYNC.DEFER_BLOCKING 0x0 ;  /* 0x0000000000007b1d */ /* 0x000fec0000010000 */
[----:B------:R-:W1:Y:S02]  /*102ae0*/  LDS.128 R4, [R0] ;  /* 0x0000000000047984 */ /* 0x000e640000000c00 */
[----:B------:R-:W-:Y:S06]  /*102af0*/  BAR.SYNC.DEFER_BLOCKING 0x0 ;  /* 0x0000000000007b1d */ /* 0x000fec0000010000 */
[----:B0-----:R0:W-:Y:S04]  /*102b00*/  STL.64 [R1+0x7c0], R24 ;  /* 0x0007c01801007387 */ /* 0x0011e80000100a00 */
[----:B------:R2:W-:Y:S04]  /*102b10*/  STL.64 [R1+0x7c8], R26 ;  /* 0x0007c81a01007387 */ /* 0x0005e80000100a00 */
[----:B0-----:R-:W4:Y:S04]  /*102b20*/  LDL.LU R24, [R1+0x590] ;  /* 0x0005900001187983 */ /* 0x001f280000300800 */
[----:B------:R-:W4:Y:S04]  /*102b30*/  LDL.LU R25, [R1+0x594] ;  /* 0x0005940001197983 */ /* 0x000f280000300800 */
[----:B--2---:R-:W2:Y:S04]  /*102b40*/  LDL.LU R26, [R1+0x598] ;  /* 0x00059800011a7983 */ /* 0x004ea80000300800 */
[----:B------:R-:W2:Y:S04]  /*102b50*/  LDL.LU R27, [R1+0x59c] ;  /* 0x00059c00011b7983 */ /* 0x000ea80000300800 */
[----:B-1----:R-:W-:Y:S04]  /*102b60*/  STL.64 [R1+0x720], R4 ;  /* 0x0007200401007387 */ /* 0x002fe80000100a00 */
[----:B------:R-:W-:Y:S04]  /*102b70*/  STL.64 [R1+0x728], R6 ;  /* 0x0007280601007387 */ /* 0x000fe80000100a00 */
[----:B---3--:R-:W-:Y:S01]  /*102b80*/  STSM.16.M88.4 [R2], R8 ;  /* 0x0000000802007844 */ /* 0x008fe20000000200 */
[----:B------:R-:W-:Y:S06]  /*102b90*/  BAR.SYNC.DEFER_BLOCKING 0x0 ;  /* 0x0000000000007b1d */ /* 0x000fec0000010000 */
[----:B------:R-:W0:Y:S02]  /*102ba0*/  LDS.128 R4, [R0] ;  /* 0x0000000000047984 */ /* 0x000e240000000c00 */
        /* <DEDUP_REMOVED lines=10> */
[----:B-1----:R-:W3:Y:S04]  /*102c50*/  LDL.LU R20, [R1+0x580] ;  /* 0x0005800001147983 */ /* 0x002ee80000300800 */
[----:B------:R-:W3:Y:S04]  /*102c60*/  LDL.LU R21, [R1+0x584] ;  /* 0x0005840001157983 */ /* 0x000ee80000300800 */
[----:B------:R-:W3:Y:S04]  /*102c70*/  LDL.LU R22, [R1+0x588] ;  /* 0x0005880001167983 */ /* 0x000ee80000300800 */
[----:B------:R-:W3:Y:S01]  /*102c80*/  LDL.LU R23, [R1+0x58c] ;  /* 0x00058c0001177983 */ /* 0x000ee20000300800 */
        /* <DEDUP_REMOVED lines=8> */
[----:B------:R-:W4:Y:S04]  /*102d10*/  LDL.LU R17, [R1+0x574] ;  /* 0x0005740001117983 */ /* 0x000f280000300800 */
[----:B------:R-:W4:Y:S04]  /*102d20*/  LDL.LU R18, [R1+0x578] ;  /* 0x0005780001127983 */ /* 0x000f280000300800 */
[----:B------:R-:W4:Y:S04]  /*102d30*/  LDL.LU R19, [R1+0x57c] ;  /* 0x00057c0001137983 */ /* 0x000f280000300800 */
[----:B------:R-:W0:Y:S01]  /*102d40*/  LDS.128 R4, [R0] ;  /* 0x0000000000047984 */ /* 0x000e220000000c00 */
[----:B------:R-:W-:Y:S06]  /*102d50*/  BAR.SYNC.DEFER_BLOCKING 0x0 ;  /* 0x0000000000007b1d */ /* 0x000fec0000010000 */
[----:B0-----:R-:W-:Y:S04]  /*102d60*/  STL.64 [R1+0x7d0], R4 ;  /* 0x0007d00401007387 */ /* 0x001fe80000100a00 */
[----:B------:R-:W-:Y:S04]  /*102d70*/  STL.64 [R1+0x7d8], R6 ;  /* 0x0007d80601007387 */ /* 0x000fe80000100a00 */
        /* <DEDUP_REMOVED lines=8> */
[----:B--2---:R0:W-:Y:S01]  /*102e00*/  STSM.16.M88.4 [R2], R24 ;  /* 0x0000001802007844 */ /* 0x0041e20000000200 */
[----:B------:R-:W-:Y:S06]  /*102e10*/  BAR.SYNC.DEFER_BLOCKING 0x0 ;  /* 0x0000000000007b1d */ /* 0x000fec0000010000 */
[----:B0-----:R-:W2:Y:S04]  /*102e20*/  LDL.LU R24, [R1+0x5b0] ;  /* 0x0005b00001187983 */ /* 0x001ea80000300800 */
[----:B------:R-:W2:Y:S04]  /*102e30*/  LDL.LU R25, [R1+0x5b4] ;  /* 0x0005b40001197983 */ /* 0x000ea80000300800 */
[----:B------:R-:W2:Y:S04]  /*102e40*/  LDL.LU R26, [R1+0x5b8] ;  /* 0x0005b800011a7983 */ /* 0x000ea80000300800 */
[----:B------:R-:W2:Y:S04]  /*102e50*/  LDL.LU R27, [R1+0x5bc] ;  /* 0x0005bc00011b7983 */ /* 0x000ea80000300800 */
[----:B------:R-:W0:Y:S01]  /*102e60*/  LDS.128 R4, [R0] ;  /* 0x0000000000047984 */ /* 0x000e220000000c00 */
[----:B------:R-:W-:Y:S06]  /*102e70*/  BAR.SYNC.DEFER_BLOCKING 0x0 ;  /* 0x0000000000007b1d */ /* 0x000fec0000010000 */
[----:B0-----:R-:W-:Y:S04]  /*102e80*/  STL.64 [R1+0x590], R4 ;  /* 0x0005900401007387 */ /* 0x001fe80000100a00 */
[----:B------:R-:W-:Y:S04]  /*102e90*/  STL.64 [R1+0x598], R6 ;  /* 0x0005980601007387 */ /* 0x000fe80000100a00 */
        /* <DEDUP_REMOVED lines=8> */
[----:B0-----:R-:W-:Y:S04]  /*102f20*/  STL.64 [R1+0x550], R4 ;  /* 0x0005500401007387 */ /* 0x001fe80000100a00 */
[----:B----4-:R0:W-:Y:S04]  /*102f30*/  STSM.16.M88.4 [R2], R16 ;  /* 0x0000001002007844 */ /* 0x0101e80000000200 */
[----:B------:R-:W-:Y:S01]  /*102f40*/  STL.64 [R1+0x558], R6 ;  /* 0x0005580601007387 */ /* 0x000fe20000100a00 */
[----:B------:R-:W-:Y:S06]  /*102f50*/  BAR.SYNC.DEFER_BLOCKING 0x0 ;  /* 0x0000000000007b1d */ /* 0x000fec0000010000 */
[----:B0-----:R-:W4:Y:S04]  /*102f60*/  LDL.LU R16, [R1+0x5d0] ;  /* 0x0005d00001107983 */ /* 0x001f280000300800 */
[----:B------:R-:W4:Y:S04]  /*102f70*/  LDL.LU R17, [R1+0x5d4] ;  /* 0x0005d40001117983 */ /* 0x000f280000300800 */
[----:B------:R-:W4:Y:S04]  /*102f80*/  LDL.LU R18, [R1+0x5d8] ;  /* 0x0005d80001127983 */ /* 0x000f280000300800 */
[----:B------:R-:W4:Y:S04]  /*102f90*/  LDL.LU R19, [R1+0x5dc] ;  /* 0x0005dc0001137983 */ /* 0x000f280000300800 */
        /* <DEDUP_REMOVED lines=8> */
[----:B------:R-:W-:Y:S04]  /*103020*/  STSM.16.M88.4 [R2], R12 ;  /* 0x0000000c02007844 */ /* 0x000fe80000000200 */
[----:B0-----:R-:W-:Y:S04]  /*103030*/  STL.64 [R1+0x560], R4 ;  /* 0x0005600401007387 */ /* 0x001fe80000100a00 */
[----:B------:R-:W-:Y:S01]  /*103040*/  STL.64 [R1+0x568], R6 ;  /* 0x0005680601007387 */ /* 0x000fe20000100a00 */
[----:B------:R-:W-:Y:S06]  /*103050*/  BAR.SYNC.DEFER_BLOCKING 0x0 ;  /* 0x0000000000007b1d */ /* 0x000fec0000010000 */
[----:B------:R-:W0:Y:S02]  /*103060*/  LDS.128 R4, [R0] ;  /* 0x0000000000047984 */ /* 0x000e240000000c00 */
[----:B------:R-:W-:Y:S06]  /*103070*/  BAR.SYNC.DEFER_BLOCKING 0x0 ;  /* 0x0000000000007b1d */ /* 0x000fec0000010000 */
[----:B--2---:R1:W-:Y:S04]  /*103080*/  STSM.16.M88.4 [R2], R24 ;  /* 0x0000001802007844 */ /* 0x0043e80000000200 */
        /* <DEDUP_REMOVED lines=19> */
[----:B0-----:R-:W-:Y:S04]  /*1031c0*/  STL.64 [R1+0x5b0], R4 ;  /* 0x0005b00401007387 */ /* 0x001fe80000100a00 */
[----:B------:R-:W-:Y:S04]  /*1031d0*/  STL.64 [R1+0x5b8], R6 ;  /* 0x0005b80601007387 */ /* 0x000fe80000100a00 */
        /* <DEDUP_REMOVED lines=16> */
[----:B0-----:R-:W-:Y:S04]  /*1032e0*/  STL.64 [R1+0x5c0], R4 ;  /* 0x0005c00401007387 */ /* 0x001fe80000100a00 */
[----:B------:R-:W-:Y:S04]  /*1032f0*/  STL.64 [R1+0x5c8], R6 ;  /* 0x0005c80601007387 */ /* 0x000fe80000100a00 */
        /* <DEDUP_REMOVED lines=30> */
[----:B----4-:R1:W-:Y:S04]  /*1034e0*/  STSM.16.M88.4 [R2], R16 ;  /* 0x0000001002007844 */ /* 0x0103e80000000200 */
        /* <DEDUP_REMOVED lines=19> */
[----:B0-----:R-:W-:Y:S04]  /*103620*/  STL.64 [R1+0x650], R4 ;  /* 0x0006500401007387 */ /* 0x001fe80000100a00 */
        /* <DEDUP_REMOVED lines=18> */
[----:B------:R-:W-:Y:S04]  /*103750*/  STL.64 [R1+0x648], R6 ;  /* 0x0006480601007387 */ /* 0x000fe80000100a00 */
        /* <DEDUP_REMOVED lines=40> */
[----:B----4-:R-:W-:Y:S04]  /*1039e0*/  STSM.16.M88.4 [R2], R16 ;  /* 0x0000001002007844 */ /* 0x010fe80000000200 */
[----:B0-----:R-:W-:Y:S04]  /*1039f0*/  STL.64 [R1+0x680], R4 ;  /* 0x0006800401007387 */ /* 0x001fe80000100a00 */
[----:B------:R-:W-:Y:S01]  /*103a00*/  STL.64 [R1+0x688], R6 ;  /* 0x0006880601007387 */ /* 0x000fe20000100a00 */
[----:B------:R-:W-:Y:S06]  /*103a10*/  BAR.SYNC.DEFER_BLOCKING 0x0 ;  /* 0x0000000000007b1d */ /* 0x000fec0000010000 */
[----:B------:R-:W4:Y:S04]  /*103a20*/  LDL.LU R12, [R1+0x730] ;  /* 0x00073000010c7983 */ /* 0x000f280000300800 */
        /* <DEDUP_REMOVED lines=19> */
[----:B------:R-:W2:Y:S04]  /*103b60*/  LDL.LU R16, [R1+0x750] ;  /* 0x0007500001107983 */ /* 0x000ea80000300800 */
[----:B0-----:R-:W-:Y:S04]  /*103b70*/  STL.64 [R1+0x6c0], R4 ;  /* 0x0006c00401007387 */ /* 0x001fe80000100a00 */
[----:B------:R-:W-:Y:S04]  /*103b80*/  STL.64 [R1+0x6c8], R6 ;  /* 0x0006c80601007387 */ /* 0x000fe80000100a00 */
[----:B------:R-:W2:Y:S04]  /*103b90*/  LDL.LU R17, [R1+0x754] ;  /* 0x0007540001117983 */ /* 0x000ea80000300800 */
[----:B------:R-:W2:Y:S04]  /*103ba0*/  LDL.LU R18, [R1+0x758] ;  /* 0x0007580001127983 */ /* 0x000ea80000300800 */
[----:B------:R-:W2:Y:S04]  /*103bb0*/  LDL.LU R19, [R1+0x75c] ;  /* 0x00075c0001137983 */ /* 0x000ea80000300800 */
[----:B---3--:R0:W-:Y:S01]  /*103bc0*/  STSM.16.M88.4 [R2], R20 ;  /* 0x0000001402007844 */ /* 0x0081e20000000200 */
[----:B------:R-:W-:Y:S06]  /*103bd0*/  BAR.SYNC.DEFER_BLOCKING 0x0 ;  /* 0x0000000000007b1d */ /* 0x000fec0000010000 */
[----:B0-----:R-:W3:Y:S04]  /*103be0*/  LDL.LU R20, [R1+0x740] ;  /* 0x0007400001147983 */ /* 0x001ee80000300800 */
[----:B------:R-:W0:Y:S01]  /*103bf0*/  LDS.128 R4, [R0] ;  /* 0x0000000000047984 */ /* 0x000e220000000c00 */
[----:B------:R-:W-:Y:S06]  /*103c00*/  BAR.SYNC.DEFER_BLOCKING 0x0 ;  /* 0x0000000000007b1d */ /* 0x000fec0000010000 */
[----:B----4-:R1:W-:Y:S04]  /*103c10*/  STSM.16.M88.4 [R2], R12 ;  /* 0x0000000c02007844 */ /* 0x0103e80000000200 */
[----:B0-----:R-:W-:Y:S04]  /*103c20*/  STL.64 [R1+0x6d0], R4 ;  /* 0x0006d00401007387 */ /* 0x001fe80000100a00 */
[----:B------:R-:W-:Y:S01]  /*103c30*/  STL.64 [R1+0x6d8], R6 ;  /* 0x0006d80601007387 */ /* 0x000fe20000100a00 */
[----:B------:R-:W-:Y:S06]  /*103c40*/  BAR.SYNC.DEFER_BLOCKING 0x0 ;  /* 0x0000000000007b1d */ /* 0x000fec0000010000 */
[----:B------:R-:W3:Y:S04]  /*103c50*/  LDL.LU R21, [R1+0x744] ;  /* 0x0007440001157983 */ /* 0x000ee80000300800 */
[----:B------:R-:W3:Y:S04]  /*103c60*/  LDL.LU R22, [R1+0x748] ;  /* 0x0007480001167983 */ /* 0x000ee80000300800 */
[----:B------:R-:W3:Y:S04]  /*103c70*/  LDL.LU R23, [R1+0x74c] ;  /* 0x00074c0001177983 */ /* 0x000ee80000300800 */
[----:B-1----:R-:W4:Y:S04]  /*103c80*/  LDL.LU R12, [R1+0x780] ;  /* 0x00078000010c7983 */ /* 0x002f280000300800 */
[----:B------:R-:W0:Y:S01]  /*103c90*/  LDS.128 R4, [R0] ;  /* 0x0000000000047984 */ /* 0x000e220000000c00 */
[----:B------:R-:W-:Y:S06]  /*103ca0*/  BAR.SYNC.DEFER_BLOCKING 0x0 ;  /* 0x0000000000007b1d */ /* 0x000fec0000010000 */
[----:B------:R-:W4:Y:S04]  /*103cb0*/  LDL.LU R13, [R1+0x784] ;  /* 0x00078400010d7983 */ /* 0x000f280000300800 */
[----:B------:R-:W4:Y:S04]  /*103cc0*/  LDL.LU R14, [R1+0x788] ;  /* 0x00078800010e7983 */ /* 0x000f280000300800 */
[----:B------:R-:W4:Y:S04]  /*103cd0*/  LDL.LU R15, [R1+0x78c] ;  /* 0x00078c00010f7983 */ /* 0x000f280000300800 */
        /* <DEDUP_REMOVED lines=11> */
[----:B------:R-:W0:Y:S01]  /*103d90*/  LDS.128 R4, [R0] ;  /* 0x0000000000047984 */ /* 0x000e220000000c00 */
[----:B------:R-:W-:Y:S06]  /*103da0*/  BAR.SYNC.DEFER_BLOCKING 0x0 ;  /* 0x0000000000007b1d */ /* 0x000fec0000010000 */
[----:B0-----:R-:W-:Y:S04]  /*103db0*/  STL.64 [R1+0x760], R4 ;  /* 0x0007600401007387 */ /* 0x001fe80000100a00 */
[----:B------:R-:W-:Y:S04]  /*103dc0*/  STL.64 [R1+0x768], R6 ;  /* 0x0007680601007387 */ /* 0x000fe80000100a00 */
[----:B------:R-:W2:Y:S04]  /*103dd0*/  LDL.LU R25, [R1+0x794] ;  /* 0x0007940001197983 */ /* 0x000ea80000300800 */
[----:B------:R-:W2:Y:S04]  /*103de0*/  LDL.LU R26, [R1+0x798] ;  /* 0x00079800011a7983 */ /* 0x000ea80000300800 */
[----:B------:R-:W2:Y:S04]  /*103df0*/  LDL.LU R27, [R1+0x79c] ;  /* 0x00079c00011b7983 */ /* 0x000ea80000300800 */
[----:B------:R0:W-:Y:S01]  /*103e00*/  STSM.16.M88.4 [R2], R16 ;  /* 0x0000001002007844 */ /* 0x0001e20000000200 */
[----:B------:R-:W-:Y:S06]  /*103e10*/  BAR.SYNC.DEFER_BLOCKING 0x0 ;  /* 0x0000000000007b1d */ /* 0x000fec0000010000 */
[----:B0-----:R-:W2:Y:S04]  /*103e20*/  LDL.LU R16, [R1+0x7a0] ;  /* 0x0007a00001107983 */ /* 0x001ea80000300800 */
[----:B------:R-:W0:Y:S01]  /*103e30*/  LDS.128 R4, [R0] ;  /* 0x0000000000047984 */ /* 0x000e220000000c00 */
[----:B------:R-:W-:Y:S06]  /*103e40*/  BAR.SYNC.DEFER_BLOCKING 0x0 ;  /* 0x0000000000007b1d */ /* 0x000fec0000010000 */
        /* <DEDUP_REMOVED lines=10> */
[----:B0-----:R0:W-:Y:S04]  /*103ef0*/  STL.64 [R1+0x740], R4 ;  /* 0x0007400401007387 */ /* 0x0011e80000100a00 */
[----:B------:R1:W-:Y:S04]  /*103f00*/  STL.64 [R1+0x748], R6 ;  /* 0x0007480601007387 */ /* 0x0003e80000100a00 */
[----:B------:R-:W3:Y:S04]  /*103f10*/  LDL.LU R21, [R1+0x7b4] ;  /* 0x0007b40001157983 */ /* 0x000ee80000300800 */
[----:B------:R-:W3:Y:S04]  /*103f20*/  LDL.LU R22, [R1+0x7b8] ;  /* 0x0007b80001167983 */ /* 0x000ee80000300800 */
[----:B------:R-:W3:Y:S04]  /*103f30*/  LDL.LU R23, [R1+0x7bc] ;  /* 0x0007bc0001177983 */ /* 0x000ee80000300800 */
[----:B----4-:R-:W-:Y:S01]  /*103f40*/  STSM.16.M88.4 [R2], R12 ;  /* 0x0000000c02007844 */ /* 0x010fe20000000200 */
[----:B------:R-:W-:Y:S06]  /*103f50*/  BAR.SYNC.DEFER_BLOCKING 0x0 ;  /* 0x0000000000007b1d */ /* 0x000fec0000010000 */
[----:B0-----:R-:W4:Y:S04]  /*103f60*/  LDL.LU R4, [R1+0x820] ;  /* 0x0008200001047983 */ /* 0x001f280000300800 */
[----:B------:R-:W4:Y:S04]  /*103f70*/  LDL.LU R5, [R1+0x824] ;  /* 0x0008240001057983 */ /* 0x000f280000300800 */
[----:B-1----:R-:W4:Y:S04]  /*103f80*/  LDL.LU R6, [R1+0x828] ;  /* 0x0008280001067983 */ /* 0x002f280000300800 */
[----:B------:R-:W4:Y:S04]  /*103f90*/  LDL.LU R7, [R1+0x82c] ;  /* 0x00082c0001077983 */ /* 0x000f280000300800 */
[----:B------:R-:W0:Y:S01]  /*103fa0*/  LDS.128 R12, [R0] ;  /* 0x00000000000c7984 */ /* 0x000e220000000c00 */
[----:B------:R-:W-:Y:S06]  /*103fb0*/  BAR.SYNC.DEFER_BLOCKING 0x0 ;  /* 0x0000000000007b1d */ /* 0x000fec0000010000 */
[----:B------:R-:W4:Y:S04]  /*103fc0*/  LDL.LU R8, [R1+0x810] ;  /* 0x0008100001087983 */ /* 0x000f280000300800 */
[----:B0-----:R-:W-:Y:S04]  /*103fd0*/  STL.64 [R1+0x770], R12 ;  /* 0x0007700c01007387 */ /* 0x001fe80000100a00 */
[----:B------:R-:W-:Y:S04]  /*103fe0*/  STL.64 [R1+0x778], R14 ;  /* 0x0007780e01007387 */ /* 0x000fe80000100a00 */
[----:B------:R-:W4:Y:S04]  /*103ff0*/  LDL.LU R9, [R1+0x814] ;  /* 0x0008140001097983 */ /* 0x000f280000300800 */
[----:B------:R-:W4:Y:S04]  /*104000*/  LDL.LU R10, [R1+0x818] ;  /* 0x00081800010a7983 */ /* 0x000f280000300800 */
[----:B------:R-:W4:Y:S04]  /*104010*/  LDL.LU R11, [R1+0x81c] ;  /* 0x00081c00010b7983 */ /* 0x000f280000300800 */
[----:B--2---:R0:W-:Y:S01]  /*104020*/  STSM.16.M88.4 [R2], R24 ;  /* 0x0000001802007844 */ /* 0x0041e20000000200 */
        /* <DEDUP_REMOVED lines=11> */
[----:B0-----:R-:W2:Y:S02]  /*1040e0*/  LDL R18, [R1+0x1798] ;  /* 0x0017980001127983 */ /* 0x001ea40000100800 */
[----:B------:R-:W0:Y:S02]  /*1040f0*/  LDC R17, c[0x0][0x3b4] ;  /* 0x0000ed00ff117b82 */ /* 0x000e240000000800 */
[----:B------:R-:W1:Y:S06]  /*104100*/  LDS.128 R12, [R0] ;  /* 0x00000000000c7984 */ /* 0x000e6c0000000c00 */
[----:B------:R-:W-:Y:S06]  /*104110*/  BAR.SYNC.DEFER_BLOCKING 0x0 ;  /* 0x0000000000007b1d */ /* 0x000fec0000010000 */
[----:B---3--:R-:W-:Y:S02]  /*104120*/  STSM.16.M88.4 [R2], R20 ;  /* 0x0000001402007844 */ /* 0x008fe40000000200 */
[----:B------:R-:W-:Y:S06]  /*104130*/  BAR.SYNC.DEFER_BLOCKING 0x0 ;  /* 0x0000000000007b1d */ /* 0x000fec0000010000 */
[----:B------:R-:W3:Y:S02]  /*104140*/  LDS.128 R20, [R0] ;  /* 0x0000000000147984 */ /* 0x000ee40000000c00 */
[----:B------:R-:W-:Y:S06]  /*104150*/  BAR.SYNC.DEFER_BLOCKING 0x0 ;  /* 0x0000000000007b1d */ /* 0x000fec0000010000 */
[----:B----4-:R-:W-:Y:S02]  /*104160*/  STSM.16.M88.4 [R2], R4 ;  /* 0x0000000402007844 */ /* 0x010fe40000000200 */
[----:B------:R-:W-:Y:S06]  /*104170*/  BAR.SYNC.DEFER_BLOCKING 0x0 ;  /* 0x0000000000007b1d */ /* 0x000fec0000010000 */
[----:B------:R-:W4:Y:S02]  /*104180*/  LDS.128 R4, [R0] ;  /* 0x0000000000047984 */ /* 0x000f240000000c00 */
[----:B------:R-:W-:Y:S06]  /*104190*/  BAR.SYNC.DEFER_BLOCKING 0x0 ;  /* 0x0000000000007b1d */ /* 0x000fec0000010000 */
[----:B-1----:R1:W-:Y:S04]  /*1041a0*/  STL.64 [R1+0x7a0], R12 ;  /* 0x0007a00c01007387 */ /* 0x0023e80000100a00 */
[----:B------:R0:W-:Y:S04]  /*1041b0*/  STSM.16.M88.4 [R2], R8 ;  /* 0x0000000802007844 */ /* 0x0001e80000000200 */
[----:B------:R-:W-:Y:S04]  /*1041c0*/  STL.64 [R1+0x7a8], R14 ;  /* 0x0007a80e01007387 */ /* 0x000fe80000100a00 */
[----:B-1----:R-:W2:Y:S04]  /*1041d0*/  LDL.LU R13, [R1+0x4cb8] ;  /* 0x004cb800010d7983 */ /* 0x002ea80000300800 */
[----:B------:R-:W2:Y:S04]  /*1041e0*/  LDL R29, [R1+0x1ffc] ;  /* 0x001ffc00011d7983 */ /* 0x000ea80000100800 */
[----:B---3--:R1:W-:Y:S01]  /*1041f0*/  STL.64 [R1+0x7f0], R20 ;  /* 0x0007f01401007387 */ /* 0x0083e20000100a00 */
[----:B0-----:R-:W0:Y:S03]  /*104200*/  LDC R8, c[0x0][0x3b4] ;  /* 0x0000ed00ff087b82 */ /* 0x001e260000000800 */
[----:B------:R3:W-:Y:S05]  /*104210*/  STL.64 [R1+0x7f8], R22 ;  /* 0x0007f81601007387 */ /* 0x0007ea0000100a00 */
[----:B------:R-:W0:Y:S01]  /*104220*/  LDC R9, c[0x0][0x3b4] ;  /* 0x0000ed00ff097b82 */ /* 0x000e220000000800 */
[----:B-1----:R-:W2:Y:S04]  /*104230*/  LDL.LU R20, [R1+0x840] ;  /* 0x0008400001147983 */ /* 0x002ea80000300800 */
[----:B------:R-:W2:Y:S03]  /*104240*/  LDL.LU R21, [R1+0x844] ;  /* 0x0008440001157983 */ /* 0x000ea60000300800 */
[----:B------:R-:W1:Y:S01]  /*104250*/  LDC R10, c[0x0][0x3b4] ;  /* 0x0000ed00ff0a7b82 */ /* 0x000e620000000800 */
[----:B---3--:R-:W3:Y:S04]  /*104260*/  LDL.LU R22, [R1+0x848] ;  /* 0x0008480001167983 */ /* 0x008ee80000300800 */
[----:B------:R-:W3:Y:S03]  /*104270*/  LDL.LU R23, [R1+0x84c] ;  /* 0x00084c0001177983 */ /* 0x000ee60000300800 */
[----:B------:R-:W0:Y:S08]  /*104280*/  LDC R14, c[0x0][0x3b4] ;  /* 0x0000ed00ff0e7b82 */ /* 0x000e300000000800 */
[----:B------:R-:W-:Y:S06]  /*104290*/  BAR.SYNC.DEFER_BLOCKING 0x0 ;  /* 0x0000000000007b1d */ /* 0x000fec0000010000 */
[----:B----4-:R-:W-:Y:S04]  /*1042a0*/  STL.64 [R1+0x7e0], R4 ;  /* 0x0007e00401007387 */ /* 0x010fe80000100a00 */
[----:B------:R-:W-:Y:S04]  /*1042b0*/  STL.64 [R1+0x7e8], R6 ;  /* 0x0007e80601007387 */ /* 0x000fe80000100a00 */
[----:B------:R-:W4:Y:S04]  /*1042c0*/  LDL.LU R28, [R1+0x510] ;  /* 0x00051000011c7983 */ /* 0x000f280000300800 */
[----:B------:R-:W0:Y:S01]  /*1042d0*/  LDS.128 R4, [R0] ;  /* 0x0000000000047984 */ /* 0x000e220000000c00 */
[----:B------:R-:W-:Y:S06]  /*1042e0*/  BAR.SYNC.DEFER_BLOCKING 0x0 ;  /* 0x0000000000007b1d */ /* 0x000fec0000010000 */
[----:B--2---:R-:W-:Y:S02]  /*1042f0*/  STSM.16.M88.4 [R2], R24 ;  /* 0x0000001802007844 */ /* 0x004fe40000000200 */
[----:B------:R-:W-:Y:S06]  /*104300*/  BAR.SYNC.DEFER_BLOCKING 0x0 ;  /* 0x0000000000007b1d */ /* 0x000fec0000010000 */
[----:B------:R-:W2:Y:S04]  /*104310*/  LDS.128 R24, [R0] ;  /* 0x0000000000187984 */ /* 0x000ea80000000c00 */
[----:B0-----:R-:W-:Y:S04]  /*104320*/  STL.64 [R1+0x7b0], R4 ;  /* 0x0007b00401007387 */ /* 0x001fe80000100a00 */
[----:B------:R-:W-:Y:S04]  /*104330*/  STL.64 [R1+0x7b8], R6 ;  /* 0x0007b80601007387 */ /* 0x000fe80000100a00 */
[----:B------:R-:W4:Y:S01]  /*104340*/  LDL R16, [R1+0x2000] ;  /* 0x0020000001107983 */ /* 0x000f220000100800 */
[----:B------:R-:W-:Y:S06]  /*104350*/  BAR.SYNC.DEFER_BLOCKING 0x0 ;  /* 0x0000000000007b1d */ /* 0x000fec0000010000 */
[----:B--2---:R-:W-:Y:S04]  /*104360*/  STL.64 [R1+0x790], R24 ;  /* 0x0007901801007387 */ /* 0x004fe80000100a00 */
[----:B------:R0:W-:Y:S04]  /*104370*/  STL.64 [R1+0x798], R26 ;  /* 0x0007981a01007387 */ /* 0x0001e80000100a00 */
[----:B0-----:R-:W2:Y:S04]  /*104380*/  LDL.LU.64 R26, [R1+0x4cb0] ;  /* 0x004cb000011a7983 */ /* 0x001ea80000300a00 */
[----:B------:R0:W-:Y:S04]  /*104390*/  STL [R1+0x4804], R0 ;  /* 0x0048040001007387 */ /* 0x0001e80000100800 */
[----:B------:R-:W2:Y:S04]  /*1043a0*/  LDL R15, [R1+0x2004] ;  /* 0x00200400010f7983 */ /* 0x000ea80000100800 */
[----:B------:R-:W2:Y:S04]  /*1043b0*/  LDL R11, [R1+0x2008] ;  /* 0x00200800010b7983 */ /* 0x000ea80000100800 */
[----:B------:R-:W2:Y:S01]  /*1043c0*/  LDL.LU R19, [R1+0x500] ;  /* 0x0005000001137983 */ /* 0x000ea20000300800 */
[----:B------:R-:W-:Y:S01]  /*1043d0*/  IMAD R12, R18, UR15, RZ ;  /* 0x0000000f120c7c24 */ /* 0x000fe2000f8e02ff */
[----:B------:R-:W-:Y:S01]  /*1043e0*/  UMOV UR15, UR71 ;  /* 0x00000047000f7c82 */ /* 0x000fe20008000000 */
[----:B------:R-:W-:Y:S01]  /*1043f0*/  UMOV UR75, UR70 ;  /* 0x00000046004b7c82 */ /* 0x000fe20008000000 */
[----:B0-----:R-:W2:Y:S01]  /*104400*/  LDL R0, [R1+0x2014] ;  /* 0x0020140001007983 */ /* 0x001ea20000100800 */
[----:B------:R-:W0:Y:S01]  /*104410*/  LDCU UR70, c[0x0][0x398] ;  /* 0x00007300ff4677ac */ /* 0x000e220008000800 */
[----:B------:R-:W0:Y:S01]  /*104420*/  LDCU UR71, c[0x0][0x398] ;  /* 0x00007300ff4777ac */ /* 0x000e220008000800 */
[C---:B------:R-:W-:Y:S01]  /*104430*/  IMAD R3, R29.reuse, UR11, RZ ;  /* 0x0000000b1d037c24 */ /* 0x040fe2000f8e02ff */
[----:B------:R-:W-:-:S04]  /*104440*/  ISETP.GE.AND P2, PT, R29, UR33, PT ;  /* 0x000000211d007c0c */ /* 0x000fc8000bf46270 */
[C---:B------:R-:W-:Y:S02]  /*104450*/  LEA R4, P3, R3.reuse, UR6, 0x1 ;  /* 0x0000000603047c11 */ /* 0x040fe4000f8608ff */
[----:B------:R-:W-:Y:S02]  /*104460*/  ISETP.LT.AND P2, PT, R18, UR35, !P2 ;  /* 0x0000002312007c0c */ /* 0x000fe4000d741270 */
[----:B------:R-:W-:Y:S01]  /*104470*/  LEA.HI.X.SX32 R5, R3, UR7, 0x1, P3 ;  /* 0x0000000703057c11 */ /* 0x000fe200098f0eff */
[----:B------:R-:W0:Y:S01]  /*104480*/  LDCU.64 UR6, c[0x0][0x390] ;  /* 0x00007200ff0677ac */ /* 0x000e220008000a00 */
[----:B---3--:R3:W-:Y:S01]  /*104490*/  STSM.16.M88.4 [R2], R20 ;  /* 0x0000001402007844 */ /* 0x0087e20000000200 */
[----:B------:R-:W-:Y:S01]  /*1044a0*/  IMAD.WIDE R6, R12, 0x2, R4 ;  /* 0x000000020c067825 */ /* 0x000fe200078e0204 */
[----:B------:R-:W-:Y:S03]  /*1044b0*/  BAR.SYNC.DEFER_BLOCKING 0x0 ;  /* 0x0000000000007b1d */ /* 0x000fe60000010000 */
[----:B------:R-:W-:-:S04]  /*1044c0*/  IMAD R3, R8, 0x80, R3 ;  /* 0x0000008008037824 */ /* 0x000fc800078e0203 */
[----:B----4-:R4:W-:Y:S01]  /*1044d0*/  @P2 STG.E.U16 desc[UR48][R6.64], R28 ;  /* 0x0000001c06002986 */ /* 0x0109e2000c101530 */
[----:B---3--:R-:W-:-:S04]  /*1044e0*/  LEA R22, P2, R3, UR12, 0x1 ;  /* 0x0000000c03167c11 */ /* 0x008fc8000f8408ff */
[----:B------:R-:W-:Y:S01]  /*1044f0*/  LEA.HI.X.SX32 R23, R3, UR13, 0x1, P2 ;  /* 0x0000000d03177c11 */ /* 0x000fe200090f0eff */
[----:B------:R-:W3:Y:S01]  /*104500*/  LDCU.64 UR12, c[0x0][0x390] ;  /* 0x00007200ff0c77ac */ /* 0x000ee20008000a00 */
[----:B------:R-:W-:Y:S01]  /*104510*/  ISETP.GE.AND P2, PT, R18, UR15, PT ;  /* 0x0000000f12007c0c */ /* 0x000fe2000bf46270 */
[----:B------:R-:W-:Y:S01]  /*104520*/  IMAD R2, R16, UR10, RZ ;  /* 0x0000000a10027c24 */ /* 0x000fe2000f8e02ff */
[----:B------:R-:W3:Y:S04]  /*104530*/  LDCU.64 UR10, c[0x0][0x398] ;  /* 0x00007300ff0a77ac */ /* 0x000ee80008000a00 */
[----:B------:R-:W-:-:S04]  /*104540*/  LEA R24, P3, R2, UR8, 0x1 ;  /* 0x0000000802187c11 */ /* 0x000fc8000f8608ff */
[----:B------:R-:W-:Y:S01]  /*104550*/  LEA.HI.X.SX32 R25, R2, UR9, 0x1, P3 ;  /* 0x0000000902197c11 */ /* 0x000fe200098f0eff */
[----:B------:R-:W-:Y:S01]  /*104560*/  IMAD R2, R9, 0x40, R3 ;  /* 0x0000004009027824 */ /* 0x000fe200078e0203 */
[----:B------:R-:W-:Y:S01]  /*104570*/  ISETP.GE.AND P3, PT, R16, UR62, PT ;  /* 0x0000003e10007c0c */ /* 0x000fe2000bf66270 */
[----:B------:R-:W2:Y:S03]  /*104580*/  LDCU.64 UR8, c[0x0][0x390] ;  /* 0x00007200ff0877ac */ /* 0x000ea60008000a00 */
[----:B0-----:R-:W-:Y:S01]  /*104590*/  LEA R20, P4, R2, UR6, 0x1 ;  /* 0x0000000602147c11 */ /* 0x001fe2000f8808ff */
[----:B-1----:R-:W-:Y:S01]  /*1045a0*/  IMAD R3, R10, 0x40, R2 ;  /* 0x000000400a037824 */ /* 0x002fe200078e0202 */
[----:B------:R-:W0:Y:S01]  /*1045b0*/  LDCU.64 UR62, c[0x0][0x398] ;  /* 0x00007300ff3e77ac */ /* 0x000e220008000a00 */
[----:B---3--:R-:W-:Y:S02]  /*1045c0*/  ISETP.LT.AND P3, PT, R18, UR11, !P3 ;  /* 0x0000000b12007c0c */ /* 0x008fe4000df61270 */
[----:B------:R-:W-:Y:S01]  /*1045d0*/  LEA.HI.X.SX32 R21, R2, UR7, 0x1, P4 ;  /* 0x0000000702157c11 */ /* 0x000fe2000a0f0eff */
[----:B----4-:R-:W-:Y:S01]  /*1045e0*/  IMAD.WIDE R6, R12, 0x2, R24 ;  /* 0x000000020c067825 */ /* 0x010fe200078e0218 */
[----:B------:R-:W-:Y:S01]  /*1045f0*/  PRMT R2, R28, 0x7632, R2 ;  /* 0x000076321c027816 */ /* 0x000fe20000000002 */
[----:B------:R-:W1:Y:S01]  /*104600*/  LDCU.64 UR6, c[0x0][0x390] ;  /* 0x00007200ff0677ac */ /* 0x000e620008000a00 */
[----:B------:R-:W3:Y:S01]  /*104610*/  LDL.LU R28, [R1+0x4f0] ;  /* 0x0004f000011c7983 */ /* 0x000ee20000300800 */
[----:B------:R-:W-:-:S06]  /*104620*/  IMAD.WIDE R8, R12, 0x2, R20 ;  /* 0x000000020c087825 */ /* 0x000fcc00078e0214 */
[----:B------:R4:W-:Y:S04]  /*104630*/  @P3 STG.E.U16 desc[UR48][R6.64], R2 ;  /* 0x0000000206003986 */ /* 0x0009e8000c101530 */
[----:B----4-:R-:W4:Y:S01]  /*104640*/  LDL R7, [R1+0x2010] ;  /* 0x0020100001077983 */ /* 0x010f220000100800 */
[----:B--2---:R-:W-:Y:S02]  /*104650*/  ISETP.LT.AND P5, PT, R15, UR4, !P2 ;  /* 0x000000040f007c0c */ /* 0x004fe4000d7a1270 */
[----:B------:R-:W2:Y:S01]  /*104660*/  LDC R15, c[0x0][0x3b4] ;  /* 0x0000ed00ff0f7b82 */ /* 0x000ea20000000800 */
[----:B------:R-:W-:Y:S01]  /*104670*/  ISETP.LT.AND P4, PT, R11, UR14, !P2 ;  /* 0x0000000e0b007c0c */ /* 0x000fe2000d781270 */
[----:B------:R-:W-:Y:S01]  /*104680*/  IMAD.WIDE R10, R12, 0x2, R22 ;  /* 0x000000020c0a7825 */ /* 0x000fe200078e0216 */
[----:B------:R-:W0:Y:S01]  /*104690*/  LDCU.64 UR14, c[0x0][0x390] ;  /* 0x00007200ff0e77ac */ /* 0x000e220008000a00 */
[----:B------:R-:W-:-:S07]  /*1046a0*/  PRMT R13, R19, 0x7632, R13 ;  /* 0x00007632130d7816 */ /* 0x000fce000000000d */
[----:B------:R-:W-:Y:S04]  /*1046b0*/  @P5 STG.E.U16 desc[UR48][R10.64], R19 ;  /* 0x000000130a005986 */ /* 0x000fe8000c101530 */
[----:B------:R0:W-:Y:S04]  /*1046c0*/  @P4 STG.E.U16 desc[UR48][R8.64], R13 ;  /* 0x0000000d08004986 */ /* 0x0001e8000c101530 */
[----:B0-----:R-:W4:Y:S01]  /*1046d0*/  LDL R9, [R1+0x200c] ;  /* 0x00200c0001097983 */ /* 0x001f220000100800 */
[----:B------:R-:W-:Y:S01]  /*1046e0*/  IMAD R6, R14, 0x40, R3 ;  /* 0x000000400e067824 */ /* 0x000fe200078e0203 */
[----:B------:R-:W-:-:S03]  /*1046f0*/  LEA R18, P3, R3, UR8, 0x1 ;  /* 0x0000000803127c11 */ /* 0x000fc6000f8608ff */
[----:B------:R-:W-:Y:S01]  /*104700*/  IMAD R2, R17, 0x40, R6 ;  /* 0x0000004011027824 */ /* 0x000fe200078e0206 */
[C---:B------:R-:W-:Y:S02]  /*104710*/  LEA R16, P4, R6.reuse, UR12, 0x1 ;  /* 0x0000000c06107c11 */ /* 0x040fe4000f8808ff */
[----:B------:R-:W-:Y:S01]  /*104720*/  LEA.HI.X.SX32 R19, R3, UR9, 0x1, P3 ;  /* 0x0000000903137c11 */ /* 0x000fe200098f0eff */
[----:B--2---:R-:W-:Y:S01]  /*104730*/  IMAD R13, R15, 0x40, R2 ;  /* 0x000000400f0d7824 */ /* 0x004fe200078e0202 */
[----:B------:R-:W-:Y:S01]  /*104740*/  LEA.HI.X.SX32 R17, R6, UR13, 0x1, P4 ;  /* 0x0000000d06117c11 */ /* 0x000fe2000a0f0eff */
[----:B------:R-:W2:Y:S01]  /*104750*/  LDL R15, [R1+0x2004] ;  /* 0x00200400010f7983 */ /* 0x000ea20000100800 */
[----:B------:R-:W-:Y:S01]  /*104760*/  LEA R10, P4, R2, UR14, 0x1 ;  /* 0x0000000e020a7c11 */ /* 0x000fe2000f8808ff */
[----:B------:R-:W-:Y:S01]  /*104770*/  UMOV UR11, UR63 ;  /* 0x0000003f000b7c82 */ /* 0x000fe20008000000 */
[----:B------:R-:W-:Y:S01]  /*104780*/  ISETP.LT.AND P5, PT, R0, UR30, !P2 ;  /* 0x0000001e00007c0c */ /* 0x000fe2000d7a1270 */
[----:B------:R-:W0:Y:S01]  /*104790*/  LDCU.64 UR8, c[0x0][0x398] ;  /* 0x00007300ff0877ac */ /* 0x000e220008000a00 */
[----:B------:R-:W-:Y:S01]  /*1047a0*/  LEA.HI.X.SX32 R11, R2, UR15, 0x1, P4 ;  /* 0x0000000f020b7c11 */ /* 0x000fe2000a0f0eff */
[----:B------:R-:W-:Y:S01]  /*1047b0*/  IMAD.WIDE R2, R12, 0x2, R16 ;  /* 0x000000020c027825 */ /* 0x000fe200078e0210 */
[----:B------:R-:W0:Y:S01]  /*1047c0*/  LDCU.64 UR12, c[0x0][0x398] ;  /* 0x00007300ff0c77ac */ /* 0x000e220008000a00 */
[----:B------:R-:W0:Y:S01]  /*1047d0*/  LDCU.64 UR14, c[0x0][0x398] ;  /* 0x00007300ff0e77ac */ /* 0x000e220008000a00 */
[----:B------:R-:W0:Y:S01]  /*1047e0*/  LDCU UR63, c[0x0][0x398] ;  /* 0x00007300ff3f77ac */ /* 0x000e220008000800 */
[----:B---3--:R-:W-:-:S02]  /*1047f0*/  PRMT R14, R28, 0x7632, R14 ;  /* 0x000076321c0e7816 */ /* 0x008fc4000000000e */
[----:B----4-:R-:W-:Y:S02]  /*104800*/  ISETP.LT.AND P3, PT, R7, UR27, !P2 ;  /* 0x0000001b07007c0c */ /* 0x010fe4000d761270 */
[----:B------:R-:W-:Y:S01]  /*104810*/  ISETP.LT.AND P6, PT, R9, UR31, !P2 ;  /* 0x0000001f09007c0c */ /* 0x000fe2000d7c1270 */
[----:B------:R-:W-:-:S12]  /*104820*/  IMAD.WIDE R8, R12, 0x2, R18 ;  /* 0x000000020c087825 */ /* 0x000fd800078e0212 */
[----:B------:R3:W-:Y:S04]  /*104830*/  @P6 STG.E.U16 desc[UR48][R8.64], R28 ;  /* 0x0000001c08006986 */ /* 0x0007e8000c101530 */
[----:B------:R4:W-:Y:S04]  /*104840*/  @P3 STG.E.U16 desc[UR48][R2.64], R14 ;  /* 0x0000000e02003986 */ /* 0x0009e8000c101530 */
[----:B---3--:R-:W3:Y:S04]  /*104850*/  LDL.LU R28, [R1+0x4ca8] ;  /* 0x004ca800011c7983 */ /* 0x008ee80000300800 */
[----:B------:R-:W3:Y:S04]  /*104860*/  LDL.LU R9, [R1+0x4e0] ;  /* 0x0004e00001097983 */ /* 0x000ee80000300800 */
[----:B----4-:R-:W4:Y:S04]  /*104870*/  LDL R3, [R1+0x2018] ;  /* 0x0020180001037983 */ /* 0x010f280000100800 */
[----:B------:R-:W4:Y:S01]  /*104880*/  LDL R14, [R1+0x2000] ;  /* 0x00200000010e7983 */ /* 0x000f220000100800 */
[----:B------:R-:W-:Y:S01]  /*104890*/  IMAD.WIDE R6, R12, 0x2, R10 ;  /* 0x000000020c067825 */ /* 0x000fe200078e020a */
[----:B-1----:R-:W-:-:S02]  /*1048a0*/  LEA R8, P4, R13, UR6, 0x1 ;  /* 0x000000060d087c11 */ /* 0x002fc4000f8808ff */
[----:B------:R-:W-:Y:S01]  /*1048b0*/  ISETP.LT.AND P6, PT, R29, UR21, !P1 ;  /* 0x000000151d007c0c */ /* 0x000fe2000cfc1270 */
[----:B------:R-:W4:Y:S01]  /*1048c0*/  LDL R2, [R1+0x1798] ;  /* 0x0017980001027983 */ /* 0x000f220000100800 */
[----:B--2---:R-:W-:-:S03]  /*1048d0*/  ISETP.LT.AND P3, PT, R15, UR17, !P1 ;  /* 0x000000110f007c0c */ /* 0x004fc6000cf61270 */
[----:B------:R1:W-:Y:S04]  /*1048e0*/  STL [R1+0x4ca0], R29 ;  /* 0x004ca01d01007387 */ /* 0x0003e80000100800 */
[----:B-1----:R-:W2:Y:S04]  /*1048f0*/  LDL.LU R29, [R1+0x4b0] ;  /* 0x0004b000011d7983 */ /* 0x002ea80000300800 */
[----:B---3--:R1:W-:Y:S01]  /*104900*/  @P5 STG.E.U16 desc[UR48][R6.64], R9 ;  /* 0x0000000906005986 */ /* 0x0083e2000c101530 */
[----:B----4-:R-:W-:Y:S01]  /*104910*/  ISETP.LT.AND P2, PT, R3, UR26, !P2 ;  /* 0x0000001a03007c0c */ /* 0x010fe2000d741270 */
[----:B------:R-:W-:Y:S01]  /*104920*/  VIADD R3, R12, UR23 ;  /* 0x000000170c037c36 */ /* 0x000fe20008000000 */
[----:B------:R-:W-:Y:S01]  /*104930*/  PRMT R26, R28, 0x7632, R26 ;  /* 0x000076321c1a7816 */ /* 0x000fe2000000001a */
[----:B0-----:R-:W-:Y:S01]  /*104940*/  UMOV UR77, UR14 ;  /* 0x0000000e004d7c82 */ /* 0x001fe20008000000 */
[----:B-1----:R-:W-:Y:S01]  /*104950*/  IMAD.MOV.U32 R7, RZ, RZ, R9 ;  /* 0x000000ffff077224 */ /* 0x002fe200078e0009 */
[----:B------:R-:W-:Y:S01]  /*104960*/  LEA.HI.X.SX32 R9, R13, UR7, 0x1, P4 ;  /* 0x000000070d097c11 */ /* 0x000fe2000a0f0eff */
[----:B------:R-:W0:Y:S01]  /*104970*/  LDCU.64 UR6, c[0x0][0x398] ;  /* 0x00007300ff0677ac */ /* 0x000e220008000a00 */
[----:B------:R-:W-:-:S02]  /*104980*/  ISETP.LT.AND P5, PT, R14, UR25, !P1 ;  /* 0x000000190e007c0c */ /* 0x000fc4000cfa1270 */
[----:B------:R-:W-:Y:S01]  /*104990*/  PRMT R27, R7, 0x7632, R27 ;  /* 0x00007632071b7816 */ /* 0x000fe2000000001b */
[----:B------:R-:W-:Y:S01]  /*1049a0*/  IMAD.WIDE R12, R12, 0x2, R8 ;  /* 0x000000020c0c7825 */ /* 0x000fe200078e0208 */
[----:B------:R-:W1:Y:S04]  /*1049b0*/  LDCU.64 UR26, c[0x0][0x398] ;  /* 0x00007300ff1a77ac */ /* 0x000e680008000a00 */
[----:B------:R3:W-:Y:S01]  /*1049c0*/  @P2 STG.E.U16 desc[UR48][R12.64], R27 ;  /* 0x0000001b0c002986 */ /* 0x0007e2000c101530 */
[----:B------:R-:W-:-:S04]  /*1049d0*/  IMAD.WIDE R6, R3, 0x2, R4 ;  /* 0x0000000203067825 */ /* 0x000fc800078e0204 */
[C---:B------:R-:W-:Y:S01]  /*1049e0*/  IMAD.WIDE R14, R3.reuse, 0x2, R24 ;  /* 0x00000002030e7825 */ /* 0x040fe200078e0218 */
[----:B------:R4:W-:Y:S04]  /*1049f0*/  @P6 STG.E.U16 desc[UR48][R6.64], R28 ;  /* 0x0000001c06006986 */ /* 0x0009e8000c101530 */
[----:B---3--:R-:W3:Y:S04]  /*104a00*/  LDL R27, [R1+0x2008] ;  /* 0x00200800011b7983 */ /* 0x008ee80000100800 */
[----:B------:R-:W0:Y:S04]  /*104a10*/  LDL R12, [R1+0x200c] ;  /* 0x00200c00010c7983 */ /* 0x000e280000100800 */
[----:B------:R-:W3:Y:S04]  /*104a20*/  LDL.LU R13, [R1+0x4c0] ;  /* 0x0004c000010d7983 */ /* 0x000ee80000300800 */
[----:B----4-:R-:W4:Y:S04]  /*104a30*/  LDL.LU R28, [R1+0x4ca4] ;  /* 0x004ca400011c7983 */ /* 0x010f280000300800 */
[----:B------:R1:W-:Y:S04]  /*104a40*/  @P5 STG.E.U16 desc[UR48][R14.64], R26 ;  /* 0x0000001a0e005986 */ /* 0x0003e8000c101530 */
[----:B-1----:R-:W4:Y:S01]  /*104a50*/  LDL R15, [R1+0x2010] ;  /* 0x00201000010f7983 */ /* 0x002f220000100800 */
[----:B------:R-:W-:-:S04]  /*104a60*/  IMAD.WIDE R6, R3, 0x2, R22 ;  /* 0x0000000203067825 */ /* 0x000fc800078e0216 */
[----:B------:R-:W-:Y:S01]  /*104a70*/  VIADD R2, R2, 0x3 ;  /* 0x0000000302027836 */ /* 0x000fe20000000000 */
[----:B------:R1:W-:Y:S04]  /*104a80*/  STL [R1+0x4c9c], R23 ;  /* 0x004c9c1701007387 */ /* 0x0003e80000100800 */
[----:B------:R-:W-:Y:S02]  /*104a90*/  ISETP.GE.AND P4, PT, R2, UR11, PT ;  /* 0x0000000b02007c0c */ /* 0x000fe4000bf86270 */
[----:B--2---:R-:W-:Y:S01]  /*104aa0*/  PRMT R2, R29, 0x7632, R2 ;  /* 0x000076321d027816 */ /* 0x004fe20000000002 */
[----:B-1----:R-:W2:Y:S01]  /*104ab0*/  LDL R23, [R1+0x514] ;  /* 0x0005140001177983 */ /* 0x002ea20000100800 */
[----:B---3--:R-:W-:Y:S02]  /*104ac0*/  ISETP.LT.AND P6, PT, R27, UR16, !P1 ;  /* 0x000000101b007c0c */ /* 0x008fe4000cfc1270 */
[----:B0-----:R-:W-:Y:S01]  /*104ad0*/  ISETP.LT.AND P5, PT, R12, UR6, !P1 ;  /* 0x000000060c007c0c */ /* 0x001fe2000cfa1270 */
[----:B------:R0:W-:Y:S01]  /*104ae0*/  @P3 STG.E.U16 desc[UR48][R6.64], R13 ;  /* 0x0000000d06003986 */ /* 0x0001e2000c101530 */
[----:B----4-:R-:W-:-:S02]  /*104af0*/  PRMT R28, R13, 0x7632, R28 ;  /* 0x000076320d1c7816 */ /* 0x010fc4000000001c */
[----:B------:R-:W-:Y:S01]  /*104b00*/  ISETP.LT.AND P2, PT, R15, UR10, !P1 ;  /* 0x0000000a0f007c0c */ /* 0x000fe2000cf41270 */
[C---:B0-----:R-:W-:Y:S01]  /*104b10*/  IMAD.WIDE R6, R3.reuse, 0x2, R20 ;  /* 0x0000000203067825 */ /* 0x041fe200078e0214 */
[----:B------:R-:W0:Y:S03]  /*104b20*/  LDCU.64 UR10, c[0x0][0x398] ;  /* 0x00007300ff0a77ac */ /* 0x000e260008000a00 */
[C---:B------:R-:W-:Y:S02]  /*104b30*/  IMAD.WIDE R12, R3.reuse, 0x2, R18 ;  /* 0x00000002030c7825 */ /* 0x040fe400078e0212 */
[----:B------:R1:W-:Y:S01]  /*104b40*/  @P6 STG.E.U16 desc[UR48][R6.64], R28 ;  /* 0x0000001c06006986 */ /* 0x0003e2000c101530 */
[----:B------:R-:W3:Y:S03]  /*104b50*/  LDCU.64 UR16, c[0x0][0x398] ;  /* 0x00007300ff1077ac */ /* 0x000ee60008000a00 */
[----:B------:R4:W-:Y:S01]  /*104b60*/  @P5 STG.E.U16 desc[UR48][R12.64], R29 ;  /* 0x0000001d0c005986 */ /* 0x0009e2000c101530 */
[----:B------:R-:W-:-:S03]  /*104b70*/  IMAD.WIDE R14, R3, 0x2, R16 ;  /* 0x00000002030e7825 */ /* 0x000fc600078e0210 */
[----:B-1----:R-:W2:Y:S04]  /*104b80*/  LDL R6, [R1+0x1798] ;  /* 0x0017980001067983 */ /* 0x002ea80000100800 */
[----:B------:R-:W2:Y:S04]  /*104b90*/  LDL R7, [R1+0x2004] ;  /* 0x0020040001077983 */ /* 0x000ea80000100800 */
[----:B----4-:R-:W4:Y:S04]  /*104ba0*/  LDL.LU R29, [R1+0x4ca0] ;  /* 0x004ca000011d7983 */ /* 0x010f280000300800 */
[----:B------:R-:W2:Y:S04]  /*104bb0*/  LDL R12, [R1+0x2018] ;  /* 0x00201800010c7983 */ /* 0x000ea80000100800 */
[----:B------:R-:W3:Y:S04]  /*104bc0*/  LDL R13, [R1+0x2000] ;  /* 0x00200000010d7983 */ /* 0x000ee80000100800 */
[----:B------:R1:W-:Y:S04]  /*104bd0*/  @P2 STG.E.U16 desc[UR48][R14.64], R2 ;  /* 0x000000020e002986 */ /* 0x0003e8000c101530 */
[----:B-1----:R-:W3:Y:S01]  /*104be0*/  LDL.LU R15, [R1+0x4a0] ;  /* 0x0004a000010f7983 */ /* 0x002ee20000300800 */
[----:B------:R-:W-:Y:S01]  /*104bf0*/  ISETP.LT.AND P3, PT, R0, UR8, !P1 ;  /* 0x0000000800007c0c */ /* 0x000fe2000cf61270 */
[C---:B------:R-:W-:Y:S01]  /*104c00*/  IMAD.WIDE R26, R3.reuse, 0x2, R10 ;  /* 0x00000002031a7825 */ /* 0x040fe200078e020a */
[----:B------:R-:W-:Y:S01]  /*104c10*/  UMOV UR6, UR15 ;  /* 0x0000000f00067c82 */ /* 0x000fe20008000000 */
[----:B------:R-:W1:Y:S02]  /*104c20*/  LDCU.64 UR14, c[0x0][0x398] ;  /* 0x00007300ff0e77ac */ /* 0x000e640008000a00 */
[----:B------:R-:W-:Y:S01]  /*104c30*/  VIADD R2, R3, UR19 ;  /* 0x0000001303027c36 */ /* 0x000fe20008000000 */
[----:B--2---:R-:W-:Y:S01]  /*104c40*/  ISETP.LT.AND P1, PT, R12, UR20, !P1 ;  /* 0x000000140c007c0c */ /* 0x004fe2000cf21270 */
[----:B----4-:R2:W-:Y:S01]  /*104c50*/  STL [R1+0x4c98], R29 ;  /* 0x004c981d01007387 */ /* 0x0105e20000100800 */
[----:B0-----:R-:W-:Y:S01]  /*104c60*/  ISETP.LT.AND P6, PT, R29, UR10, !P0 ;  /* 0x0000000a1d007c0c */ /* 0x001fe2000c7c1270 */
[----:B------:R-:W0:Y:S02]  /*104c70*/  LDCU.64 UR20, c[0x0][0x398] ;  /* 0x00007300ff1477ac */ /* 0x000e240008000a00 */
[----:B--2---:R-:W2:Y:S04]  /*104c80*/  LDL.LU R29, [R1+0x4f4] ;  /* 0x0004f400011d7983 */ /* 0x004ea80000300800 */
[----:B---3--:R3:W-:Y:S01]  /*104c90*/  @P3 STG.E.U16 desc[UR48][R26.64], R15 ;  /* 0x0000000f1a003986 */ /* 0x0087e2000c101530 */
[----:B------:R-:W-:Y:S01]  /*104ca0*/  ISETP.LT.AND P3, PT, R7, UR12, !P0 ;  /* 0x0000000c07007c0c */ /* 0x000fe2000c761270 */
[----:B---3--:R-:W-:Y:S01]  /*104cb0*/  VIADD R26, R6, 0x4 ;  /* 0x00000004061a7836 */ /* 0x008fe20000000000 */
[----:B------:R-:W-:Y:S01]  /*104cc0*/  PRMT R27, R15, 0x7632, R27 ;  /* 0x000076320f1b7816 */ /* 0x000fe2000000001b */
[----:B------:R-:W-:Y:S01]  /*104cd0*/  IMAD.WIDE R6, R3, 0x2, R8 ;  /* 0x0000000203067825 */ /* 0x000fe200078e0208 */
[----:B------:R-:W-:-:S02]  /*104ce0*/  PRMT R3, R23, 0x7632, R3 ;  /* 0x0000763217037816 */ /* 0x000fc40000000003 */
[----:B------:R-:W3:Y:S01]  /*104cf0*/  LDL.LU R23, [R1+0x4c9c] ;  /* 0x004c9c0001177983 */ /* 0x000ee20000300800 */
[----:B------:R-:W-:-:S03]  /*104d00*/  ISETP.GE.AND P2, PT, R26, UR6, PT ;  /* 0x000000061a007c0c */ /* 0x000fc6000bf46270 */
[----:B------:R-:W4:Y:S04]  /*104d10*/  LDL.LU R26, [R1+0x504] ;  /* 0x00050400011a7983 */ /* 0x000f280000300800 */
[----:B------:R0:W-:Y:S04]  /*104d20*/  @P1 STG.E.U16 desc[UR48][R6.64], R27 ;  /* 0x0000001b06001986 */ /* 0x0001e8000c101530 */
[----:B0-----:R-:W2:Y:S01]  /*104d30*/  LDL.LU R7, [R1+0x514] ;  /* 0x0005140001077983 */ /* 0x001ea20000300800 */
[----:B------:R-:W-:Y:S01]  /*104d40*/  ISETP.LT.AND P5, PT, R13, UR18, !P0 ;  /* 0x000000120d007c0c */ /* 0x000fe2000c7a1270 */
[C---:B------:R-:W-:Y:S01]  /*104d50*/  IMAD.WIDE R12, R2.reuse, 0x2, R4 ;  /* 0x00000002020c7825 */ /* 0x040fe200078e0204 */
[----:B------:R-:W0:Y:S01]  /*104d60*/  LDCU.64 UR18, c[0x0][0x398] ;  /* 0x00007300ff1277ac */ /* 0x000e220008000a00 */
[----:B------:R-:W3:Y:S04]  /*104d70*/  LDL R27, [R1+0x2010] ;  /* 0x00201000011b7983 */ /* 0x000ee80000100800 */
[----:B--2---:R2:W-:Y:S04]  /*104d80*/  @P6 STG.E.U16 desc[UR48][R12.64], R7 ;  /* 0x000000070c006986 */ /* 0x0045e8000c101530 */
[----:B--2---:R-:W1:Y:S04]  /*104d90*/  LDL R12, [R1+0x2008] ;  /* 0x00200800010c7983 */ /* 0x004e680000100800 */
[----:B------:R-:W2:Y:S01]  /*104da0*/  LDL R13, [R1+0x200c] ;  /* 0x00200c00010d7983 */ /* 0x000ea20000100800 */
[----:B------:R-:W-:-:S05]  /*104db0*/  IMAD.WIDE R14, R2, 0x2, R24 ;  /* 0x00000002020e7825 */ /* 0x000fca00078e0218 */
[----:B------:R0:W-:Y:S01]  /*104dc0*/  @P5 STG.E.U16 desc[UR48][R14.64], R3 ;  /* 0x000000030e005986 */ /* 0x0001e2000c101530 */
[----:B---3--:R-:W-:Y:S01]  /*104dd0*/  IMAD.WIDE R6, R2, 0x2, R22 ;  /* 0x0000000202067825 */ /* 0x008fe200078e0216 */
[----:B------:R-:W-:Y:S01]  /*104de0*/  ISETP.LT.AND P1, PT, R27, UR22, !P0 ;  /* 0x000000161b007c0c */ /* 0x000fe2000c721270 */
[----:B------:R-:W3:Y:S01]  /*104df0*/  LDCU.64 UR22, c[0x0][0x398] ;  /* 0x00007300ff1677ac */ /* 0x000ee20008000a00 */
[----:B----4-:R-:W-:Y:S02]  /*104e00*/  PRMT R28, R26, 0x7632, R28 ;  /* 0x000076321a1c7816 */ /* 0x010fe4000000001c */
[----:B------:R4:W-:Y:S04]  /*104e10*/  @P3 STG.E.U16 desc[UR48][R6.64], R26 ;  /* 0x0000001a06003986 */ /* 0x0009e8000c101530 */
[----:B------:R3:W-:Y:S01]  /*104e20*/  STL [R1+0x4c94], R23 ;  /* 0x004c941701007387 */ /* 0x0007e20000100800 */
[----:B0-----:R-:W-:Y:S01]  /*104e30*/  PRMT R3, R29, 0x7632, R3 ;  /* 0x000076321d037816 */ /* 0x001fe20000000003 */
[----:B----4-:R-:W-:-:S02]  /*104e40*/  IMAD.WIDE R6, R2, 0x2, R20 ;  /* 0x0000000202067825 */ /* 0x010fc400078e0214 */
[----:B---3--:R-:W3:Y:S02]  /*104e50*/  LDL R23, [R1+0x4d4] ;  /* 0x0004d40001177983 */ /* 0x008ee40000100800 */
[----:B------:R-:W-:Y:S01]  /*104e60*/  IMAD.WIDE R14, R2, 0x2, R16 ;  /* 0x00000002020e7825 */ /* 0x000fe200078e0210 */
[----:B-1----:R-:W-:Y:S02]  /*104e70*/  ISETP.LT.AND P6, PT, R12, UR14, !P0 ;  /* 0x0000000e0c007c0c */ /* 0x002fe4000c7c1270 */
[----:B--2---:R-:W-:Y:S01]  /*104e80*/  ISETP.LT.AND P5, PT, R13, UR16, !P0 ;  /* 0x000000100d007c0c */ /* 0x004fe2000c7a1270 */
[----:B------:R-:W-:-:S10]  /*104e90*/  IMAD.WIDE R12, R2, 0x2, R18 ;  /* 0x00000002020c7825 */ /* 0x000fd400078e0212 */
[----:B------:R0:W-:Y:S04]  /*104ea0*/  @P6 STG.E.U16 desc[UR48][R6.64], R28 ;  /* 0x0000001c06006986 */ /* 0x0001e8000c101530 */
[----:B------:R1:W-:Y:S04]  /*104eb0*/  @P5 STG.E.U16 desc[UR48][R12.64], R29 ;  /* 0x0000001d0c005986 */ /* 0x0003e8000c101530 */
[----:B0-----:R-:W2:Y:S04]  /*104ec0*/  LDL R6, [R1+0x1798] ;  /* 0x0017980001067983 */ /* 0x001ea80000100800 */
[----:B------:R-:W4:Y:S04]  /*104ed0*/  LDL R7, [R1+0x2004] ;  /* 0x0020040001077983 */ /* 0x000f280000100800 */
[----:B-1----:R-:W2:Y:S04]  /*104ee0*/  LDL.LU R29, [R1+0x4c98] ;  /* 0x004c9800011d7983 */ /* 0x002ea80000300800 */
[----:B------:R-:W3:Y:S04]  /*104ef0*/  LDL R12, [R1+0x2018] ;  /* 0x00201800010c7983 */ /* 0x000ee80000100800 */
[----:B------:R-:W3:Y:S04]  /*104f00*/  LDL R13, [R1+0x2000] ;  /* 0x00200000010d7983 */ /* 0x000ee80000100800 */
[----:B------:R0:W-:Y:S04]  /*104f10*/  @P1 STG.E.U16 desc[UR48][R14.64], R3 ;  /* 0x000000030e001986 */ /* 0x0001e8000c101530 */
[----:B0-----:R-:W3:Y:S01]  /*104f20*/  LDL.LU R15, [R1+0x4e4] ;  /* 0x0004e400010f7983 */ /* 0x001ee20000300800 */
[----:B------:R-:W-:Y:S01]  /*104f30*/  ISETP.LT.AND P3, PT, R0, UR18, !P0 ;  /* 0x0000001200007c0c */ /* 0x000fe2000c761270 */
[----:B------:R-:W-:Y:S01]  /*104f40*/  IMAD.WIDE R26, R2, 0x2, R10 ;  /* 0x00000002021a7825 */ /* 0x000fe200078e020a */
[----:B------:R-:W-:-:S03]  /*104f50*/  UMOV UR6, UR27 ;  /* 0x0000001b00067c82 */ /* 0x000fc60008000000 */
[----:B------:R-:W-:Y:S01]  /*104f60*/  VIADD R3, R2, UR29 ;  /* 0x0000001d02037c36 */ /* 0x000fe20008000000 */
[----:B----4-:R-:W-:Y:S01]  /*104f70*/  ISETP.LT.AND P1, PT, R7, UR22, !P4 ;  /* 0x0000001607007c0c */ /* 0x010fe2000e721270 */
[----:B------:R-:W-:Y:S01]  /*104f80*/  UMOV UR12, UR26 ;  /* 0x0000001a000c7c82 */ /* 0x000fe20008000000 */
[----:B------:R-:W0:Y:S01]  /*104f90*/  LDCU.64 UR26, c[0x0][0x398] ;  /* 0x00007300ff1a77ac */ /* 0x000e220008000a00 */
[----:B--2---:R-:W-:Y:S01]  /*104fa0*/  ISETP.LT.AND P6, PT, R29, UR20, !P4 ;  /* 0x000000141d007c0c */ /* 0x004fe2000e7c1270 */
[----:B------:R1:W-:Y:S01]  /*104fb0*/  STL [R1+0x4c90], R29 ;  /* 0x004c901d01007387 */ /* 0x0003e20000100800 */
[----:B------:R-:W-:Y:S01]  /*104fc0*/  UMOV UR30, UR62 ;  /* 0x0000003e001e7c82 */ /* 0x000fe20008000000 */
[----:B------:R-:W-:Y:S01]  /*104fd0*/  UMOV UR8, UR37 ;  /* 0x0000002500087c82 */ /* 0x000fe20008000000 */
[----:B---3--:R-:W-:Y:S01]  /*104fe0*/  ISETP.LT.AND P0, PT, R12, UR24, !P0 ;  /* 0x000000180c007c0c */ /* 0x008fe2000c701270 */
[----:B------:R-:W2:Y:S01]  /*104ff0*/  LDCU.64 UR24, c[0x0][0x398] ;  /* 0x00007300ff1877ac */ /* 0x000ea20008000a00 */
[----:B------:R-:W-:Y:S01]  /*105000*/  ISETP.LT.AND P5, PT, R13, UR28, !P4 ;  /* 0x0000001c0d007c0c */ /* 0x000fe2000e7a1270 */
[----:B------:R-:W-:Y:S01]  /*105010*/  UMOV UR10, UR36 ;  /* 0x00000024000a7c82 */ /* 0x000fe20008000000 */
[----:B------:R-:W3:Y:S01]  /*105020*/  LDCU UR22, c[0x0][0x398] ;  /* 0x00007300ff1677ac */ /* 0x000ee20008000800 */
[----:B-1----:R-:W4:Y:S04]  /*105030*/  LDL.LU R29, [R1+0x4b4] ;  /* 0x0004b400011d7983 */ /* 0x002f280000300800 */
[----:B------:R1:W-:Y:S01]  /*105040*/  @P3 STG.E.U16 desc[UR48][R26.64], R15 ;  /* 0x0000000f1a003986 */ /* 0x0003e2000c101530 */
[----:B------:R-:W-:Y:S01]  /*105050*/  IMAD.WIDE R12, R3, 0x2, R4 ;  /* 0x00000002030c7825 */ /* 0x000fe200078e0204 */
[----:B------:R-:W0:Y:S01]  /*105060*/  LDCU.64 UR28, c[0x0][0x398] ;  /* 0x00007300ff1c77ac */ /* 0x000e220008000a00 */
[----:B------:R-:W0:Y:S01]  /*105070*/  LDCU.64 UR36, c[0x0][0x398] ;  /* 0x00007300ff2477ac */ /* 0x000e220008000a00 */
[----:B------:R-:W0:Y:S01]  /*105080*/  LDCU UR62, c[0x0][0x398] ;  /* 0x00007300ff3e77ac */ /* 0x000e220008000800 */
[----:B-1----:R-:W-:Y:S01]  /*105090*/  VIADD R26, R6, 0x5 ;  /* 0x00000005061a7836 */ /* 0x002fe20000000000 */
[----:B------:R-:W-:Y:S01]  /*1050a0*/  PRMT R27, R15, 0x7632, R27 ;  /* 0x000076320f1b7816 */ /* 0x000fe2000000001b */
[----:B------:R-:W-:Y:S01]  /*1050b0*/  IMAD.WIDE R6, R2, 0x2, R8 ;  /* 0x0000000202067825 */ /* 0x000fe200078e0208 */
[----:B------:R-:W-:-:S02]  /*1050c0*/  PRMT R2, R23, 0x7632, R2 ;  /* 0x0000763217027816 */ /* 0x000fc40000000002 */
[----:B------:R-:W2:Y:S01]  /*1050d0*/  LDL.LU R23, [R1+0x4c94] ;  /* 0x004c940001177983 */ /* 0x000ea20000300800 */
[----:B------:R-:W-:-:S03]  /*1050e0*/  ISETP.GE.AND P3, PT, R26, UR6, PT ;  /* 0x000000061a007c0c */ /* 0x000fc6000bf66270 */
[----:B------:R-:W2:Y:S04]  /*1050f0*/  LDL.LU R26, [R1+0x4c4] ;  /* 0x0004c400011a7983 */ /* 0x000ea80000300800 */
[----:B------:R1:W-:Y:S04]  /*105100*/  @P0 STG.E.U16 desc[UR48][R6.64], R27 ;  /* 0x0000001b06000986 */ /* 0x0003e8000c101530 */
[----:B-1----:R-:W2:Y:S04]  /*105110*/  LDL.LU R7, [R1+0x4d4] ;  /* 0x0004d40001077983 */ /* 0x002ea80000300800 */
[----:B------:R-:W3:Y:S04]  /*105120*/  LDL R27, [R1+0x2010] ;  /* 0x00201000011b7983 */ /* 0x000ee80000100800 */
[----:B--2---:R1:W-:Y:S04]  /*105130*/  @P6 STG.E.U16 desc[UR48][R12.64], R7 ;  /* 0x000000070c006986 */ /* 0x0043e8000c101530 */
[----:B-1----:R-:W2:Y:S04]  /*105140*/  LDL R12, [R1+0x2008] ;  /* 0x00200800010c7983 */ /* 0x002ea80000100800 */
[----:B------:R-:W2:Y:S01]  /*105150*/  LDL R13, [R1+0x200c] ;  /* 0x00200c00010d7983 */ /* 0x000ea20000100800 */
[----:B------:R-:W-:Y:S01]  /*105160*/  IMAD.WIDE R14, R3, 0x2, R24 ;  /* 0x00000002030e7825 */ /* 0x000fe200078e0218 */
[----:B---3--:R-:W-:Y:S01]  /*105170*/  ISETP.LT.AND P0, PT, R27, UR32, !P4 ;  /* 0x000000201b007c0c */ /* 0x008fe2000e701270 */
[----:B------:R-:W-:-:S02]  /*105180*/  UMOV UR6, UR30 ;  /* 0x0000001e00067c82 */ /* 0x000fc40008000000 */
[C---:B------:R-:W-:Y:S01]  /*105190*/  IMAD.WIDE R6, R3.reuse, 0x2, R22 ;  /* 0x0000000203067825 */ /* 0x040fe200078e0216 */
[----:B------:R1:W-:Y:S01]  /*1051a0*/  @P5 STG.E.U16 desc[UR48][R14.64], R2 ;  /* 0x000000020e005986 */ /* 0x0003e2000c101530 */
[----:B------:R-:W-:Y:S01]  /*1051b0*/  PRMT R28, R26, 0x7632, R28 ;  /* 0x000076321a1c7816 */ /* 0x000fe2000000001c */
[----:B------:R-:W3:Y:S02]  /*1051c0*/  LDCU.64 UR30, c[0x0][0x398] ;  /* 0x00007300ff1e77ac */ /* 0x000ee40008000a00 */
[----:B------:R4:W-:Y:S01]  /*1051d0*/  @P1 STG.E.U16 desc[UR48][R6.64], R26 ;  /* 0x0000001a06001986 */ /* 0x0009e2000c101530 */
[----:B0-----:R-:W-:Y:S01]  /*1051e0*/  UMOV UR14, UR37 ;  /* 0x00000025000e7c82 */ /* 0x001fe20008000000 */
[----:B------:R-:W0:Y:S02]  /*1051f0*/  LDCU.64 UR32, c[0x0][0x398] ;  /* 0x00007300ff2077ac */ /* 0x000e240008000a00 */
[----:B------:R3:W-:Y:S01]  /*105200*/  STL [R1+0x4c8c], R23 ;  /* 0x004c8c1701007387 */ /* 0x0007e20000100800 */
[----:B-1----:R-:W-:Y:S01]  /*105210*/  IMAD.WIDE R14, R3, 0x2, R16 ;  /* 0x00000002030e7825 */ /* 0x002fe200078e0210 */
[----:B----4-:R-:W-:-:S03]  /*105220*/  PRMT R2, R29, 0x7632, R2 ;  /* 0x000076321d027816 */ /* 0x010fc60000000002 */
[----:B------:R-:W-:Y:S01]  /*105230*/  IMAD.WIDE R6, R3, 0x2, R20 ;  /* 0x0000000203067825 */ /* 0x000fe200078e0214 */
[----:B---3--:R-:W3:Y:S01]  /*105240*/  LDL R23, [R1+0x518] ;  /* 0x0005180001177983 */ /* 0x008ee20000100800 */
[----:B--2---:R-:W-:Y:S02]  /*105250*/  ISETP.LT.AND P6, PT, R12, UR24, !P4 ;  /* 0x000000180c007c0c */ /* 0x004fe4000e7c1270 */
[----:B------:R-:W-:Y:S01]  /*105260*/  ISETP.LT.AND P5, PT, R13, UR26, !P4 ;  /* 0x0000001a0d007c0c */ /* 0x000fe2000e7a1270 */
[----:B------:R-:W-:-:S10]  /*105270*/  IMAD.WIDE R12, R3, 0x2, R18 ;  /* 0x00000002030c7825 */ /* 0x000fd400078e0212 */
[----:B------:R1:W-:Y:S04]  /*105280*/  @P6 STG.E.U16 desc[UR48][R6.64], R28 ;  /* 0x0000001c06006986 */ /* 0x0003e8000c101530 */
[----:B------:R2:W-:Y:S04]  /*105290*/  @P5 STG.E.U16 desc[UR48][R12.64], R29 ;  /* 0x0000001d0c005986 */ /* 0x0005e8000c101530 */
[----:B------:R4:W-:Y:S04]  /*1052a0*/  @P0 STG.E.U16 desc[UR48][R14.64], R2 ;  /* 0x000000020e000986 */ /* 0x0009e8000c101530 */
[----:B-1----:R-:W3:Y:S04]  /*1052b0*/  LDL R6, [R1+0x1798] ;  /* 0x0017980001067983 */ /* 0x002ee80000100800 */
[----:B------:R-:W0:Y:S04]  /*1052c0*/  LDL R7, [R1+0x2004] ;  /* 0x0020040001077983 */ /* 0x000e280000100800 */
[----:B--2---:R-:W2:Y:S04]  /*1052d0*/  LDL.LU R29, [R1+0x4c90] ;  /* 0x004c9000011d7983 */ /* 0x004ea80000300800 */
[----:B------:R-:W2:Y:S04]  /*1052e0*/  LDL.LU R12, [R1+0x4a4] ;  /* 0x0004a400010c7983 */ /* 0x000ea80000300800 */
[----:B----4-:R-:W4:Y:S01]  /*1052f0*/  LDL R14, [R1+0x2018] ;  /* 0x00201800010e7983 */ /* 0x010f220000100800 */
[----:B------:R-:W-:Y:S01]  /*105300*/  ISETP.LT.AND P1, PT, R0, UR28, !P4 ;  /* 0x0000001c00007c0c */ /* 0x000fe2000e721270 */
[----:B------:R-:W-:-:S02]  /*105310*/  IMAD.WIDE R26, R3, 0x2, R10 ;  /* 0x00000002031a7825 */ /* 0x000fc400078e020a */
[----:B------:R-:W2:Y:S01]  /*105320*/  LDL R13, [R1+0x2000] ;  /* 0x00200000010d7983 */ /* 0x000ea20000100800 */
[----:B---3--:R-:W-:Y:S02]  /*105330*/  PRMT R15, R23, 0x7632, R15 ;  /* 0x00007632170f7816 */ /* 0x008fe4000000000f */
[----:B----4-:R-:W-:-:S07]  /*105340*/  ISETP.LT.AND P4, PT, R14, UR34, !P4 ;  /* 0x000000220e007c0c */ /* 0x010fce000e781270 */
[----:B--2---:R1:W-:Y:S01]  /*105350*/  @P1 STG.E.U16 desc[UR48][R26.64], R12 ;  /* 0x0000000c1a001986 */ /* 0x0043e2000c101530 */
[----:B------:R-:W-:Y:S01]  /*105360*/  VIADD R14, R6, 0x6 ;  /* 0x00000006060e7836 */ /* 0x000fe20000000000 */
[----:B------:R-:W-:Y:S01]  /*105370*/  ISETP.LT.AND P6, PT, R29, UR30, !P2 ;  /* 0x0000001e1d007c0c */ /* 0x000fe2000d7c1270 */
[----:B------:R-:W-:Y:S01]  /*105380*/  UMOV UR16, UR36 ;  /* 0x0000002400107c82 */ /* 0x000fe20008000000 */
[----:B------:R2:W-:Y:S01]  /*105390*/  STL [R1+0x4c88], R29 ;  /* 0x004c881d01007387 */ /* 0x0005e20000100800 */
[----:B------:R-:W-:Y:S01]  /*1053a0*/  ISETP.LT.AND P5, PT, R13, UR59, !P2 ;  /* 0x0000003b0d007c0c */ /* 0x000fe2000d7a1270 */
[----:B------:R-:W3:Y:S01]  /*1053b0*/  LDCU.64 UR34, c[0x0][0x398] ;  /* 0x00007300ff2277ac */ /* 0x000ee20008000a00 */
[----:B------:R-:W-:Y:S02]  /*1053c0*/  ISETP.GE.AND P1, PT, R14, UR14, PT ;  /* 0x0000000e0e007c0c */ /* 0x000fe4000bf26270 */
[----:B0-----:R-:W-:Y:S01]  /*1053d0*/  ISETP.LT.AND P0, PT, R7, UR32, !P2 ;  /* 0x0000002007007c0c */ /* 0x001fe2000d701270 */
[----:B------:R-:W0:Y:S01]  /*1053e0*/  LDCU.64 UR36, c[0x0][0x398] ;  /* 0x00007300ff2477ac */ /* 0x000e220008000a00 */
[C---:B-1----:R-:W-:Y:S01]  /*1053f0*/  VIADD R26, R3.reuse, UR58 ;  /* 0x0000003a031a7c36 */ /* 0x042fe20008000000 */
[----:B------:R-:W-:Y:S01]  /*105400*/  PRMT R27, R12, 0x7632, R27 ;  /* 0x000076320c1b7816 */ /* 0x000fe2000000001b */
[----:B------:R-:W-:Y:S01]  /*105410*/  IMAD.WIDE R2, R3, 0x2, R8 ;  /* 0x0000000203027825 */ /* 0x000fe200078e0208 */
[----:B--2---:R-:W2:Y:S01]  /*105420*/  LDL.LU R29, [R1+0x4f8] ;  /* 0x0004f800011d7983 */ /* 0x004ea20000300800 */
[----:B------:R-:W1:Y:S03]  /*105430*/  LDCU.64 UR58, c[0x0][0x398] ;  /* 0x00007300ff3a77ac */ /* 0x000e660008000a00 */
[----:B------:R-:W4:Y:S01]  /*105440*/  LDL.LU R23, [R1+0x4c8c] ;  /* 0x004c8c0001177983 */ /* 0x000f220000300800 */
[----:B------:R-:W-:Y:S01]  /*105450*/  UMOV UR26, UR74 ;  /* 0x0000004a001a7c82 */ /* 0x000fe20008000000 */
[C---:B------:R-:W-:Y:S01]  /*105460*/  IMAD.WIDE R6, R26.reuse, 0x2, R4 ;  /* 0x000000021a067825 */ /* 0x040fe200078e0204 */
[----:B------:R-:W-:Y:S01]  /*105470*/  UMOV UR20, UR6 ;  /* 0x0000000600147c82 */ /* 0x000fe20008000000 */
[----:B------:R-:W2:Y:S01]  /*105480*/  LDL.LU R14, [R1+0x508] ;  /* 0x00050800010e7983 */ /* 0x000ea20000300800 */
[----:B------:R-:W-:Y:S01]  /*105490*/  UMOV UR18, UR10 ;  /* 0x0000000a00127c82 */ /* 0x000fe20008000000 */
[C---:B------:R-:W-:Y:S01]  /*1054a0*/  IMAD.WIDE R12, R26.reuse, 0x2, R24 ;  /* 0x000000021a0c7825 */ /* 0x040fe200078e0218 */
[----:B------:R-:W0:Y:S01]  /*1054b0*/  LDCU UR14, c[0x0][0x398] ;  /* 0x00007300ff0e77ac */ /* 0x000e220008000800 */
[----:B------:R3:W-:Y:S01]  /*1054c0*/  @P4 STG.E.U16 desc[UR48][R2.64], R27 ;  /* 0x0000001b02004986 */ /* 0x0007e2000c101530 */
[----:B------:R-:W0:Y:S01]  /*1054d0*/  LDCU UR6, c[0x0][0x398] ;  /* 0x00007300ff0677ac */ /* 0x000e220008000800 */
[----:B-1----:R-:W-:Y:S01]  /*1054e0*/  UMOV UR24, UR59 ;  /* 0x0000003b00187c82 */ /* 0x002fe20008000000 */
[----:B------:R-:W1:Y:S01]  /*1054f0*/  LDCU UR30, c[0x0][0x398] ;  /* 0x00007300ff1e77ac */ /* 0x000e620008000800 */
[----:B---3--:R-:W3:Y:S01]  /*105500*/  LDL.LU R3, [R1+0x518] ;  /* 0x0005180001037983 */ /* 0x008ee20000300800 */
[----:B------:R-:W0:Y:S03]  /*105510*/  LDCU UR74, c[0x0][0x398] ;  /* 0x00007300ff4a77ac */ /* 0x000e260008000800 */
[----:B---3--:R3:W-:Y:S04]  /*105520*/  @P6 STG.E.U16 desc[UR48][R6.64], R3 ;  /* 0x0000000306006986 */ /* 0x0087e8000c101530 */
[----:B------:R0:W-:Y:S04]  /*105530*/  @P5 STG.E.U16 desc[UR48][R12.64], R15 ;  /* 0x0000000f0c005986 */ /* 0x0001e8000c101530 */
[----:B---3--:R-:W3:Y:S04]  /*105540*/  LDL R6, [R1+0x200c] ;  /* 0x00200c0001067983 */ /* 0x008ee80000100800 */
[----:B0-----:R-:W3:Y:S04]  /*105550*/  LDL R13, [R1+0x2008] ;  /* 0x00200800010d7983 */ /* 0x001ee80000100800 */
[----:B------:R-:W3:Y:S01]  /*105560*/  LDL R7, [R1+0x2010] ;  /* 0x0020100001077983 */ /* 0x000ee20000100800 */
[----:B----4-:R-:W-:Y:S01]  /*105570*/  IMAD.WIDE R2, R26, 0x2, R22 ;  /* 0x000000021a027825 */ /* 0x010fe200078e0216 */
[----:B--2---:R-:W-:-:S04]  /*105580*/  PRMT R28, R14, 0x7632, R28 ;  /* 0x000076320e1c7816 */ /* 0x004fc8000000001c */
[----:B------:R0:W-:Y:S01]  /*105590*/  @P0 STG.E.U16 desc[UR48][R2.64], R14 ;  /* 0x0000000e02000986 */ /* 0x0001e2000c101530 */
[----:B------:R-:W-:-:S03]  /*1055a0*/  PRMT R27, R29, 0x7632, R27 ;  /* 0x000076321d1b7816 */ /* 0x000fc6000000001b */
[----:B------:R2:W-:Y:S01]  /*1055b0*/  STL [R1+0x4c84], R23 ;  /* 0x004c841701007387 */ /* 0x0005e20000100800 */
[----:B0-----:R-:W-:-:S03]  /*1055c0*/  IMAD.WIDE R2, R26, 0x2, R20 ;  /* 0x000000021a027825 */ /* 0x001fc600078e0214 */
[----:B--2---:R-:W2:Y:S01]  /*1055d0*/  LDL R23, [R1+0x4d8] ;  /* 0x0004d80001177983 */ /* 0x004ea20000100800 */
[----:B---3--:R-:W-:Y:S02]  /*1055e0*/  ISETP.LT.AND P5, PT, R6, UR36, !P2 ;  /* 0x0000002406007c0c */ /* 0x008fe4000d7a1270 */
[----:B------:R-:W-:Y:S02]  /*1055f0*/  ISETP.LT.AND P6, PT, R13, UR34, !P2 ;  /* 0x000000220d007c0c */ /* 0x000fe4000d7c1270 */
[----:B------:R-:W-:Y:S01]  /*105600*/  ISETP.LT.AND P4, PT, R7, UR41, !P2 ;  /* 0x0000002907007c0c */ /* 0x000fe2000d781270 */
[----:B------:R-:W-:-:S04]  /*105610*/  IMAD.WIDE R6, R26, 0x2, R18 ;  /* 0x000000021a067825 */ /* 0x000fc800078e0212 */
[----:B------:R-:W-:-:S06]  /*105620*/  IMAD.WIDE R12, R26, 0x2, R16 ;  /* 0x000000021a0c7825 */ /* 0x000fcc00078e0210 */
[----:B------:R0:W-:Y:S04]  /*105630*/  @P6 STG.E.U16 desc[UR48][R2.64], R28 ;  /* 0x0000001c02006986 */ /* 0x0001e8000c101530 */
[----:B------:R3:W-:Y:S04]  /*105640*/  @P5 STG.E.U16 desc[UR48][R6.64], R29 ;  /* 0x0000001d06005986 */ /* 0x0007e8000c101530 */
[----:B------:R4:W-:Y:S04]  /*105650*/  @P4 STG.E.U16 desc[UR48][R12.64], R27 ;  /* 0x0000001b0c004986 */ /* 0x0009e8000c101530 */
[----:B0-----:R-:W2:Y:S04]  /*105660*/  LDL R2, [R1+0x1798] ;  /* 0x0017980001027983 */ /* 0x001ea80000100800 */
[----:B------:R-:W2:Y:S04]  /*105670*/  LDL R3, [R1+0x2004] ;  /* 0x0020040001037983 */ /* 0x000ea80000100800 */
[----:B---3--:R-:W3:Y:S04]  /*105680*/  LDL.LU R29, [R1+0x4c88] ;  /* 0x004c8800011d7983 */ /* 0x008ee80000300800 */
[----:B------:R-:W3:Y:S04]  /*105690*/  LDL.LU R6, [R1+0x4e8] ;  /* 0x0004e80001067983 */ /* 0x000ee80000300800 */
[----:B----4-:R-:W4:Y:S01]  /*1056a0*/  LDL R13, [R1+0x2018] ;  /* 0x00201800010d7983 */ /* 0x010f220000100800 */
[----:B------:R-:W-:Y:S01]  /*1056b0*/  ISETP.LT.AND P0, PT, R0, UR40, !P2 ;  /* 0x0000002800007c0c */ /* 0x000fe2000d701270 */
[----:B------:R-:W-:Y:S01]  /*1056c0*/  IMAD.WIDE R14, R26, 0x2, R10 ;  /* 0x000000021a0e7825 */ /* 0x000fe200078e020a */
[----:B------:R-:W0:Y:S01]  /*1056d0*/  LDCU.64 UR40, c[0x0][0x398] ;  /* 0x00007300ff2877ac */ /* 0x000e220008000a00 */
[----:B------:R-:W3:Y:S01]  /*1056e0*/  LDL R7, [R1+0x2000] ;  /* 0x0020000001077983 */ /* 0x000ee20000100800 */
[----:B--2---:R-:W-:-:S02]  /*1056f0*/  ISETP.LT.AND P6, PT, R3, UR42, !P3 ;  /* 0x0000002a03007c0c */ /* 0x004fc4000dfc1270 */
[----:B----4-:R-:W-:-:S07]  /*105700*/  ISETP.LT.AND P2, PT, R13, UR39, !P2 ;  /* 0x000000270d007c0c */ /* 0x010fce000d741270 */
[----:B---3--:R2:W-:Y:S01]  /*105710*/  @P0 STG.E.U16 desc[UR48][R14.64], R6 ;  /* 0x000000060e000986 */ /* 0x0085e2000c101530 */
[----:B------:R-:W-:Y:S01]  /*105720*/  PRMT R28, R6, 0x7632, R28 ;  /* 0x00007632061c7816 */ /* 0x000fe2000000001c */
[----:B--2---:R-:W-:Y:S02]  /*105730*/  VIADD R14, R2, 0x7 ;  /* 0x00000007020e7836 */ /* 0x004fe40000000000 */
[----:B------:R-:W-:Y:S01]  /*105740*/  IMAD.WIDE R2, R26, 0x2, R8 ;  /* 0x000000021a027825 */ /* 0x000fe200078e0208 */
[----:B------:R-:W-:Y:S02]  /*105750*/  PRMT R15, R23, 0x7632, R15 ;  /* 0x00007632170f7816 */ /* 0x000fe4000000000f */
[----:B------:R-:W2:Y:S01]  /*105760*/  LDL.LU R23, [R1+0x4c84] ;  /* 0x004c840001177983 */ /* 0x000ea20000300800 */
[----:B------:R-:W-:-:S03]  /*105770*/  ISETP.GE.AND P4, PT, R14, UR24, PT ;  /* 0x000000180e007c0c */ /* 0x000fc6000bf86270 */
[----:B------:R-:W3:Y:S04]  /*105780*/  LDL R14, [R1+0x2018] ;  /* 0x00201800010e7983 */ /* 0x000ee80000100800 */
[----:B------:R4:W-:Y:S04]  /*105790*/  @P2 STG.E.U16 desc[UR48][R2.64], R28 ;  /* 0x0000001c02002986 */ /* 0x0009e8000c101530 */
[----:B----4-:R-:W4:Y:S01]  /*1057a0*/  LDL.LU R3, [R1+0x4d8] ;  /* 0x0004d80001037983 */ /* 0x010f220000300800 */
[----:B------:R-:W-:Y:S01]  /*1057b0*/  ISETP.LT.AND P5, PT, R29, UR38, !P3 ;  /* 0x000000261d007c0c */ /* 0x000fe2000dfa1270 */
[----:B------:R-:W-:Y:S01]  /*1057c0*/  VIADD R27, R26, UR57 ;  /* 0x000000391a1b7c36 */ /* 0x000fe20008000000 */
[----:B------:R-:W-:Y:S01]  /*1057d0*/  ISETP.LT.AND P0, PT, R7, UR43, !P3 ;  /* 0x0000002b07007c0c */ /* 0x000fe2000df01270 */
[----:B------:R-:W0:Y:S02]  /*1057e0*/  LDCU.64 UR38, c[0x0][0x398] ;  /* 0x00007300ff2677ac */ /* 0x000e240008000a00 */
[C---:B------:R-:W-:Y:S01]  /*1057f0*/  IMAD.WIDE R6, R27.reuse, 0x2, R4 ;  /* 0x000000021b067825 */ /* 0x040fe200078e0204 */
[----:B------:R-:W-:Y:S01]  /*105800*/  UMOV UR36, UR58 ;  /* 0x0000003a00247c82 */ /* 0x000fe20008000000 */
[----:B------:R-:W0:Y:S02]  /*105810*/  LDCU.64 UR58, c[0x0][0x398] ;  /* 0x00007300ff3a77ac */ /* 0x000e240008000a00 */
[C---:B------:R-:W-:Y:S01]  /*105820*/  IMAD.WIDE R12, R27.reuse, 0x2, R24 ;  /* 0x000000021b0c7825 */ /* 0x040fe200078e0218 */
[----:B------:R-:W0:Y:S03]  /*105830*/  LDCU.64 UR42, c[0x0][0x398] ;  /* 0x00007300ff2a77ac */ /* 0x000e260008000a00 */
[----:B----4-:R4:W-:Y:S04]  /*105840*/  @P5 STG.E.U16 desc[UR48][R6.64], R3 ;  /* 0x0000000306005986 */ /* 0x0109e8000c101530 */
[----:B------:R0:W-:Y:S04]  /*105850*/  @P0 STG.E.U16 desc[UR48][R12.64], R15 ;  /* 0x0000000f0c000986 */ /* 0x0001e8000c101530 */
[----:B----4-:R-:W4:Y:S04]  /*105860*/  LDL R6, [R1+0x2010] ;  /* 0x0020100001067983 */ /* 0x010f280000100800 */
[----:B------:R-:W3:Y:S04]  /*105870*/  LDL.LU R7, [R1+0x4c8] ;  /* 0x0004c80001077983 */ /* 0x000ee80000300800 */
[----:B0-----:R-:W3:Y:S01]  /*105880*/  LDL R12, [R1+0x2008] ;  /* 0x00200800010c7983 */ /* 0x001ee20000100800 */
[----:B--2---:R-:W-:-:S03]  /*105890*/  IMAD.WIDE R2, R27, 0x2, R22 ;  /* 0x000000021b027825 */ /* 0x004fc600078e0216 */
[----:B------:R-:W2:Y:S04]  /*1058a0*/  LDL R13, [R1+0x200c] ;  /* 0x00200c00010d7983 */ /* 0x000ea80000100800 */
[----:B------:R-:W2:Y:S04]  /*1058b0*/  LDL R15, [R1+0x4b8] ;  /* 0x0004b800010f7983 */ /* 0x000ea80000100800 */
[----:B------:R-:W-:Y:S04]  /*1058c0*/  STL [R1+0x4c80], R23 ;  /* 0x004c801701007387 */ /* 0x000fe80000100800 */
[----:B------:R0:W-:Y:S01]  /*1058d0*/  STL [R1+0x4c7c], R0 ;  /* 0x004c7c0001007387 */ /* 0x0001e20000100800 */
[----:B---3--:R-:W-:-:S03]  /*1058e0*/  ISETP.LT.AND P0, PT, R12, UR38, !P3 ;  /* 0x000000260c007c0c */ /* 0x008fc6000df01270 */
[----:B------:R3:W-:Y:S01]  /*1058f0*/  @P6 STG.E.U16 desc[UR48][R2.64], R7 ;  /* 0x0000000702006986 */ /* 0x0007e2000c101530 */
[----:B------:R-:W-:Y:S02]  /*105900*/  PRMT R28, R7, 0x7632, R28 ;  /* 0x00007632071c7816 */ /* 0x000fe4000000001c */
[----:B------:R-:W-:Y:S02]  /*105910*/  ISETP.LT.AND P6, PT, R0, UR45, !P3 ;  /* 0x0000002d00007c0c */ /* 0x000fe4000dfc1270 */
[----:B0-----:R-:W4:Y:S04]  /*105920*/  LDL.LU R0, [R1+0x4a8] ;  /* 0x0004a80001007983 */ /* 0x001f280000300800 */
[----:B------:R-:W4:Y:S01]  /*105930*/  LDL.LU R23, [R1+0x51c] ;  /* 0x00051c0001177983 */ /* 0x000f220000300800 */
[----:B---3--:R-:W-:-:S05]  /*105940*/  IMAD.WIDE R2, R27, 0x2, R20 ;  /* 0x000000021b027825 */ /* 0x008fca00078e0214 */
[----:B------:R0:W-:Y:S04]  /*105950*/  @P0 STG.E.U16 desc[UR48][R2.64], R28 ;  /* 0x0000001c02000986 */ /* 0x0001e8000c101530 */
[----:B0-----:R-:W3:Y:S01]  /*105960*/  LDL.LU R3, [R1+0x4b8] ;  /* 0x0004b80001037983 */ /* 0x001ee20000300800 */
[----:B--2---:R-:W-:Y:S02]  /*105970*/  ISETP.LT.AND P2, PT, R13, UR40, !P3 ;  /* 0x000000280d007c0c */ /* 0x004fe4000df41270 */
[----:B----4-:R-:W-:Y:S01]  /*105980*/  ISETP.LT.AND P5, PT, R6, UR56, !P3 ;  /* 0x0000003806007c0c */ /* 0x010fe2000dfa1270 */
[----:B------:R-:W-:Y:S01]  /*105990*/  IMAD.WIDE R6, R27, 0x2, R18 ;  /* 0x000000021b067825 */ /* 0x000fe200078e0212 */
[----:B------:R-:W-:Y:S01]  /*1059a0*/  PRMT R26, R15, 0x7632, R26 ;  /* 0x000076320f1a7816 */ /* 0x000fe2000000001a */
[----:B------:R-:W2:Y:S02]  /*1059b0*/  LDL R28, [R1+0x200c] ;  /* 0x00200c00011c7983 */ /* 0x000ea40000100800 */
[C---:B------:R-:W-:Y:S01]  /*1059c0*/  IMAD.WIDE R12, R27.reuse, 0x2, R16 ;  /* 0x000000021b0c7825 */ /* 0x040fe200078e0210 */
[----:B------:R-:W-:Y:S01]  /*1059d0*/  ISETP.LT.AND P3, PT, R14, UR44, !P3 ;  /* 0x0000002c0e007c0c */ /* 0x000fe2000df61270 */
[----:B------:R-:W2:Y:S02]  /*1059e0*/  LDCU.64 UR44, c[0x0][0x398] ;  /* 0x00007300ff2c77ac */ /* 0x000ea40008000a00 */
[----:B------:R-:W-:-:S02]  /*1059f0*/  IMAD.WIDE R14, R27, 0x2, R10 ;  /* 0x000000021b0e7825 */ /* 0x000fc400078e020a */
[----:B---3--:R0:W-:Y:S04]  /*105a00*/  @P2 STG.E.U16 desc[UR48][R6.64], R3 ;  /* 0x0000000306002986 */ /* 0x0081e8000c101530 */
[----:B------:R3:W-:Y:S04]  /*105a10*/  @P5 STG.E.U16 desc[UR48][R12.64], R26 ;  /* 0x0000001a0c005986 */ /* 0x0007e8000c101530 */
[----:B0-----:R-:W4:Y:S04]  /*105a20*/  LDL R7, [R1+0x1798] ;  /* 0x0017980001077983 */ /* 0x001f280000100800 */
[----:B---3--:R-:W3:Y:S01]  /*105a30*/  LDL R12, [R1+0x2000] ;  /* 0x00200000010c7983 */ /* 0x008ee20000100800 */
[----:B------:R-:W-:-:S03]  /*105a40*/  PRMT R6, R0, 0x7632, R6 ;  /* 0x0000763200067816 */ /* 0x000fc60000000006 */
[----:B------:R0:W-:Y:S04]  /*105a50*/  STL [R1+0x4c60], R26 ;  /* 0x004c601a01007387 */ /* 0x0001e80000100800 */
[----:B------:R1:W-:Y:S01]  /*105a60*/  @P6 STG.E.U16 desc[UR48][R14.64], R0 ;  /* 0x000000000e006986 */ /* 0x0003e2000c101530 */
[----:B------:R-:W-:Y:S01]  /*105a70*/  ISETP.LT.AND P0, PT, R29, UR54, !P1 ;  /* 0x000000361d007c0c */ /* 0x000fe2000cf01270 */
[----:B------:R-:W-:Y:S01]  /*105a80*/  IMAD.WIDE R2, R27, 0x2, R8 ;  /* 0x000000021b027825 */ /* 0x000fe200078e0208 */
[----:B------:R-:W-:Y:S01]  /*105a90*/  PRMT R13, R23, 0x7632, R13 ;  /* 0x00007632170d7816 */ /* 0x000fe2000000000d */
[----:B0-----:R-:W4:Y:S04]  /*105aa0*/  LDL R26, [R1+0x2004] ;  /* 0x00200400011a7983 */ /* 0x001f280000100800 */
[----:B-1----:R-:W4:Y:S01]  /*105ab0*/  LDL R0, [R1+0x2010] ;  /* 0x0020100001007983 */ /* 0x002f220000100800 */
[----:B------:R-:W-:-:S03]  /*105ac0*/  VIADD R14, R27, UR53 ;  /* 0x000000351b0e7c36 */ /* 0x000fc60008000000 */
[----:B------:R0:W-:Y:S04]  /*105ad0*/  @P3 STG.E.U16 desc[UR48][R2.64], R6 ;  /* 0x0000000602003986 */ /* 0x0001e8000c101530 */
[----:B------:R-:W4:Y:S01]  /*105ae0*/  LDL R27, [R1+0x2008] ;  /* 0x00200800011b7983 */ /* 0x000f220000100800 */
[----:B0-----:R-:W-:-:S05]  /*105af0*/  IMAD.WIDE R2, R14, 0x2, R4 ;  /* 0x000000020e027825 */ /* 0x001fca00078e0204 */
[----:B------:R0:W-:Y:S01]  /*105b00*/  @P0 STG.E.U16 desc[UR48][R2.64], R23 ;  /* 0x0000001702000986 */ /* 0x0001e2000c101530 */
[----:B--2---:R-:W-:-:S03]  /*105b10*/  ISETP.LT.AND P0, PT, R28, UR44, !P1 ;  /* 0x0000002c1c007c0c */ /* 0x004fc6000cf01270 */
[----:B0-----:R-:W2:Y:S01]  /*105b20*/  LDL.LU R23, [R1+0x4c80] ;  /* 0x004c800001177983 */ /* 0x001ea20000300800 */
[----:B---3--:R-:W-:Y:S01]  /*105b30*/  ISETP.LT.AND P2, PT, R12, UR55, !P1 ;  /* 0x000000370c007c0c */ /* 0x008fe2000cf41270 */
[----:B----4-:R-:W-:Y:S01]  /*105b40*/  VIADD R12, R7, 0x8 ;  /* 0x00000008070c7836 */ /* 0x010fe20000000000 */
[----:B------:R-:W-:Y:S01]  /*105b50*/  UMOV UR32, UR59 ;  /* 0x0000003b00207c82 */ /* 0x000fe20008000000 */
[----:B------:R-:W-:Y:S01]  /*105b60*/  IMAD.WIDE R6, R14, 0x2, R24 ;  /* 0x000000020e067825 */ /* 0x000fe200078e0218 */
[----:B------:R-:W-:Y:S01]  /*105b70*/  UMOV UR57, UR26 ;  /* 0x0000001a00397c82 */ /* 0x000fe20008000000 */
[----:B------:R-:W-:Y:S01]  /*105b80*/  UMOV UR28, UR20 ;  /* 0x00000014001c7c82 */ /* 0x000fe20008000000 */
[----:B------:R-:W0:Y:S07]  /*105b90*/  LDCU.64 UR54, c[0x0][0x398] ;  /* 0x00007300ff3677ac */ /* 0x000e2e0008000a00 */
[----:B------:R1:W-:Y:S01]  /*105ba0*/  @P2 STG.E.U16 desc[UR48][R6.64], R13 ;  /* 0x0000000d06002986 */ /* 0x0003e2000c101530 */
[----:B------:R-:W-:-:S02]  /*105bb0*/  ISETP.LT.AND P2, PT, R0, UR47, !P1 ;  /* 0x0000002f00007c0c */ /* 0x000fc4000cf41270 */
[----:B-1----:R-:W-:Y:S01]  /*105bc0*/  MOV.SPILL R7, UR45 ;  /* 0x0000002d00077c02 */ /* 0x002fe20009000f00 */
[----:B------:R-:W3:Y:S01]  /*105bd0*/  LDL R13, [R1+0x2018] ;  /* 0x00201800010d7983 */ /* 0x000ee20000100800 */
[----:B------:R-:W-:Y:S01]  /*105be0*/  ISETP.LT.AND P5, PT, R26, UR52, !P1 ;  /* 0x000000341a007c0c */ /* 0x000fe2000cfa1270 */
[----:B------:R-:W1:Y:S02]  /*105bf0*/  LDCU.64 UR52, c[0x0][0x398] ;  /* 0x00007300ff3477ac */ /* 0x000e640008000a00 */
[----:B------:R4:W-:Y:S01]  /*105c00*/  STL [R1+0x4c78], R28 ;  /* 0x004c781c01007387 */ /* 0x0009e20000100800 */
[----:B------:R-:W-:Y:S01]  /*105c10*/  ISETP.GE.AND P3, PT, R12, UR32, PT ;  /* 0x000000200c007c0c */ /* 0x000fe2000bf66270 */
[----:B------:R-:W0:Y:S01]  /*105c20*/  LDCU.64 UR44, c[0x0][0x398] ;  /* 0x00007300ff2c77ac */ /* 0x000e220008000a00 */
[----:B--2---:R-:W-:Y:S01]  /*105c30*/  IMAD.WIDE R2, R14, 0x2, R22 ;  /* 0x000000020e027825 */ /* 0x004fe200078e0216 */
[----:B----4-:R-:W2:Y:S01]  /*105c40*/  LDL.LU R28, [R1+0x50c] ;  /* 0x00050c00011c7983 */ /* 0x010ea20000300800 */
[----:B------:R-:W-:Y:S01]  /*105c50*/  ISETP.LT.AND P6, PT, R27, UR42, !P1 ;  /* 0x0000002a1b007c0c */ /* 0x000fe2000cfc1270 */
[----:B-1----:R-:W-:Y:S01]  /*105c60*/  UMOV UR38, UR53 ;  /* 0x0000003500267c82 */ /* 0x002fe20008000000 */
[----:B------:R-:W-:Y:S01]  /*105c70*/  UMOV UR34, UR52 ;  /* 0x0000003400227c82 */ /* 0x000fe20008000000 */
[----:B------:R1:W-:Y:S01]  /*105c80*/  STL [R1+0x8], R7 ;  /* 0x0000080701007387 */ /* 0x0003e20000100800 */
[----:B------:R-:W4:Y:S03]  /*105c90*/  LDCU.64 UR52, c[0x0][0x398] ;  /* 0x00007300ff3477ac */ /* 0x000f260008000a00 */
[----:B------:R-:W3:Y:S01]  /*105ca0*/  LDL.LU R0, [R1+0x4c7c] ;  /* 0x004c7c0001007983 */ /* 0x000ee20000300800 */
[----:B------:R-:W-:Y:S01]  /*105cb0*/  UMOV UR20, UR77 ;  /* 0x0000004d00147c82 */ /* 0x000fe20008000000 */
[----:B------:R-:W-:Y:S01]  /*105cc0*/  UMOV UR24, UR75 ;  /* 0x0000004b00187c82 */ /* 0x000fe20008000000 */
[----:B------:R-:W-:Y:S01]  /*105cd0*/  UMOV UR40, UR58 ;  /* 0x0000003a00287c82 */ /* 0x000fe20008000000 */
[----:B------:R-:W-:Y:S01]  /*105ce0*/  UMOV UR10, UR8 ;  /* 0x00000008000a7c82 */ /* 0x000fe20008000000 */
[----:B------:R-:W-:Y:S01]  /*105cf0*/  UMOV UR26, UR18 ;  /* 0x00000012001a7c82 */ /* 0x000fe20008000000 */
[----:B------:R-:W0:Y:S01]  /*105d00*/  LDCU UR32, c[0x0][0x3b8] ;  /* 0x00007700ff2077ac */ /* 0x000e220008000800 */
[----:B--2---:R-:W-:Y:S01]  /*105d10*/  PRMT R12, R28, 0x7632, R12 ;  /* 0x000076321c0c7816 */ /* 0x004fe2000000000c */
[----:B------:R2:W-:Y:S01]  /*105d20*/  @P5 STG.E.U16 desc[UR48][R2.64], R28 ;  /* 0x0000001c02005986 */ /* 0x0005e2000c101530 */
[----:B-1----:R-:W-:Y:S01]  /*105d30*/  IMAD.WIDE R6, R14, 0x2, R20 ;  /* 0x000000020e067825 */ /* 0x002fe200078e0214 */
[----:B------:R-:W-:Y:S01]  /*105d40*/  UMOV UR59, UR20 ;  /* 0x00000014003b7c82 */ /* 0x000fe20008000000 */
[----:B------:R-:W-:Y:S01]  /*105d50*/  UMOV UR58, UR24 ;  /* 0x00000018003a7c82 */ /* 0x000fe20008000000 */
[----:B------:R-:W-:Y:S01]  /*105d60*/  UMOV UR42, UR40 ;  /* 0x00000028002a7c82 */ /* 0x000fe20008000000 */
[----:B------:R-:W1:Y:S01]  /*105d70*/  LDCU UR8, c[0x0][0x398] ;  /* 0x00007300ff0877ac */ /* 0x000e620008000800 */
[----:B---3--:R-:W-:Y:S01]  /*105d80*/  ISETP.LT.AND P5, PT, R0, UR46, !P1 ;  /* 0x0000002e00007c0c */ /* 0x008fe2000cfa1270 */
[----:B------:R-:W3:Y:S01]  /*105d90*/  LDCU UR75, c[0x0][0x3b8] ;  /* 0x00007700ff4b77ac */ /* 0x000ee20008000800 */
[----:B--2---:R-:W2:Y:S01]  /*105da0*/  LDL.LU R28, [R1+0x4dc] ;  /* 0x0004dc00011c7983 */ /* 0x004ea20000300800 */
[C---:B------:R-:W-:Y:S01]  /*105db0*/  IMAD.WIDE R2, R14.reuse, 0x2, R18 ;  /* 0x000000020e027825 */ /* 0x040fe200078e0212 */
[----:B------:R-:W0:Y:S02]  /*105dc0*/  LDCU.64 UR46, c[0x0][0x398] ;  /* 0x00007300ff2e77ac */ /* 0x000e240008000a00 */
[----:B------:R1:W-:Y:S01]  /*105dd0*/  STL [R1+0x4c6c], R0 ;  /* 0x004c6c0001007387 */ /* 0x0003e20000100800 */
[----:B------:R-:W0:Y:S03]  /*105de0*/  LDCU UR18, c[0x0][0x398] ;  /* 0x00007300ff1277ac */ /* 0x000e260008000800 */
[----:B------:R-:W-:Y:S01]  /*105df0*/  @P6 STG.E.U16 desc[UR48][R6.64], R12 ;  /* 0x0000000c06006986 */ /* 0x000fe2000c101530 */
[----:B------:R-:W-:Y:S01]  /*105e00*/  UMOV UR24, UR10 ;  /* 0x0000000a00187c82 */ /* 0x000fe20008000000 */
[----:B------:R-:W-:Y:S01]  /*105e10*/  ISETP.LT.AND P1, PT, R13, UR51, !P1 ;  /* 0x000000330d007c0c */ /* 0x000fe2000cf21270 */
[----:B------:R-:W0:Y:S01]  /*105e20*/  LDCU UR20, c[0x0][0x398] ;  /* 0x00007300ff1477ac */ /* 0x000e220008000800 */
[----:B-1----:R-:W2:Y:S01]  /*105e30*/  LDL R0, [R1+0x2000] ;  /* 0x0020000001007983 */ /* 0x002ea20000100800 */
[----:B------:R-:W1:Y:S03]  /*105e40*/  LDCU UR10, c[0x0][0x398] ;  /* 0x00007300ff0a77ac */ /* 0x000e660008000800 */
[----:B------:R3:W-:Y:S01]  /*105e50*/  STL [R1+0x4c74], R18 ;  /* 0x004c741201007387 */ /* 0x0007e20000100800 */
[----:B------:R-:W0:Y:S01]  /*105e60*/  LDCU UR77, c[0x0][0x398] ;  /* 0x00007300ff4d77ac */ /* 0x000e220008000800 */
[----:B------:R-:W0:Y:S02]  /*105e70*/  LDCU UR40, c[0x0][0x398] ;  /* 0x00007300ff2877ac */ /* 0x000e240008000800 */
[----:B---3--:R-:W3:Y:S04]  /*105e80*/  LDL.LU R18, [R1+0x4ec] ;  /* 0x0004ec0001127983 */ /* 0x008ee80000300800 */
[----:B------:R0:W-:Y:S04]  /*105e90*/  STL [R1+0x4c70], R19 ;  /* 0x004c701301007387 */ /* 0x0001e80000100800 */
[----:B0-----:R-:W3:Y:S01]  /*105ea0*/  LDL.LU R19, [R1+0x4fc] ;  /* 0x0004fc0001137983 */ /* 0x001ee20000300800 */
[----:B------:R-:W-:-:S03]  /*105eb0*/  IMAD.WIDE R6, R14, 0x2, R16 ;  /* 0x000000020e067825 */ /* 0x000fc600078e0210 */
[----:B------:R-:W-:Y:S01]  /*105ec0*/  STL [R1+0x4c68], R11 ;  /* 0x004c680b01007387 */ /* 0x000fe20000100800 */
[----:B------:R-:W-:Y:S01]  /*105ed0*/  IMAD.WIDE R12, R14, 0x2, R10 ;  /* 0x000000020e0c7825 */ /* 0x000fe200078e020a */
[----:B--2---:R-:W-:Y:S02]  /*105ee0*/  ISETP.LT.AND P6, PT, R0, UR5, !P4 ;  /* 0x0000000500007c0c */ /* 0x004fe4000e7c1270 */
[----:B---3--:R-:W-:Y:S01]  /*105ef0*/  PRMT R15, R19, 0x7632, R15 ;  /* 0x00007632130f7816 */ /* 0x008fe2000000000f */
[----:B------:R-:W-:Y:S04]  /*105f00*/  @P0 STG.E.U16 desc[UR48][R2.64], R19 ;  /* 0x0000001302000986 */ /* 0x000fe8000c101530 */
[----:B------:R0:W-:Y:S04]  /*105f10*/  @P2 STG.E.U16 desc[UR48][R6.64], R15 ;  /* 0x0000000f06002986 */ /* 0x0001e8000c101530 */
[----:B------:R2:W-:Y:S04]  /*105f20*/  @P5 STG.E.U16 desc[UR48][R12.64], R18 ;  /* 0x000000120c005986 */ /* 0x0005e8000c101530 */
[----:B0-----:R-:W3:Y:S01]  /*105f30*/  LDL R15, [R1+0x1798] ;  /* 0x00179800010f7983 */ /* 0x001ee20000100800 */
[----:B------:R-:W-:-:S03]  /*105f40*/  PRMT R6, R18, 0x7632, R6 ;  /* 0x0000763212067816 */ /* 0x000fc60000000006 */
[----:B------:R-:W4:Y:S04]  /*105f50*/  LDL.LU R19, [R1+0x4cc] ;  /* 0x0004cc0001137983 */ /* 0x000f280000300800 */
[----:B--2---:R-:W2:Y:S04]  /*105f60*/  LDL R18, [R1+0x2010] ;  /* 0x0020100001127983 */ /* 0x004ea80000100800 */
[----:B------:R-:W2:Y:S01]  /*105f70*/  LDL R0, [R1+0x4bc] ;  /* 0x0004bc0001007983 */ /* 0x000ea20000100800 */
[----:B------:R-:W-:Y:S01]  /*105f80*/  IMAD.WIDE R2, R14, 0x2, R8 ;  /* 0x000000020e027825 */ /* 0x000fe200078e0208 */
[----:B------:R-:W-:Y:S01]  /*105f90*/  ISETP.LT.AND P0, PT, R29, UR50, !P4 ;  /* 0x000000321d007c0c */ /* 0x000fe2000e701270 */
[----:B------:R-:W0:Y:S01]  /*105fa0*/  LDCU.64 UR50, c[0x0][0x398] ;  /* 0x00007300ff3277ac */ /* 0x000e220008000a00 */
[----:B------:R-:W-:Y:S01]  /*105fb0*/  PRMT R13, R28, 0x7632, R13 ;  /* 0x000076321c0d7816 */ /* 0x000fe2000000000d */
[----:B------:R-:W-:Y:S01]  /*105fc0*/  VIADD R14, R14, UR60 ;  /* 0x0000003c0e0e7c36 */ /* 0x000fe20008000000 */
[----:B------:R1:W-:Y:S01]  /*105fd0*/  @P1 STG.E.U16 desc[UR48][R2.64], R6 ;  /* 0x0000000602001986 */ /* 0x0003e2000c101530 */
[----:B------:R-:W-:Y:S01]  /*105fe0*/  ISETP.LT.AND P1, PT, R26, UR61, !P4 ;  /* 0x0000003d1a007c0c */ /* 0x000fe2000e721270 */
[----:B------:R-:W-:Y:S01]  /*105ff0*/  UMOV UR5, UR45 ;  /* 0x0000002d00057c82 */ /* 0x000fe20008000000 */
[----:B------:R-:W-:Y:S01]  /*106000*/  ISETP.LT.AND P5, PT, R27, UR46, !P4 ;  /* 0x0000002e1b007c0c */ /* 0x000fe2000e7a1270 */
[----:B------:R-:W2:Y:S01]  /*106010*/  LDL R11, [R1+0x2018] ;  /* 0x00201800010b7983 */ /* 0x000ea20000100800 */
[----:B------:R-:W0:Y:S01]  /*106020*/  LDCU UR45, c[0x0][0x398] ;  /* 0x00007300ff2d77ac */ /* 0x000e220008000800 */
[----:B------:R-:W0:Y:S01]  /*106030*/  LDCU UR60, c[0x0][0x398] ;  /* 0x00007300ff3c77ac */ /* 0x000e220008000800 */
[----:B-1----:R-:W-:-:S04]  /*106040*/  IMAD.WIDE R2, R14, 0x2, R4 ;  /* 0x000000020e027825 */ /* 0x002fc800078e0204 */
[C---:B------:R-:W-:Y:S01]  /*106050*/  IMAD.WIDE R6, R14.reuse, 0x2, R24 ;  /* 0x000000020e067825 */ /* 0x040fe200078e0218 */
[----:B------:R1:W-:Y:S01]  /*106060*/  @P0 STG.E.U16 desc[UR48][R2.64], R28 ;  /* 0x0000001c02000986 */ /* 0x0003e2000c101530 */
[----:B------:R-:W0:Y:S03]  /*106070*/  LDCU UR61, c[0x0][0x398] ;  /* 0x00007300ff3d77ac */ /* 0x000e260008000800 */
[----:B------:R1:W-:Y:S04]  /*106080*/  STL [R1+0x4c64], R26 ;  /* 0x004c641a01007387 */ /* 0x0003e80000100800 */
[----:B------:R0:W-:Y:S01]  /*106090*/  @P6 STG.E.U16 desc[UR48][R6.64], R13 ;  /* 0x0000000d06006986 */ /* 0x0001e2000c101530 */
[----:B-1----:R-:W-:-:S03]  /*1060a0*/  IMAD.WIDE R2, R14, 0x2, R22 ;  /* 0x000000020e027825 */ /* 0x002fc600078e0216 */
[----:B------:R-:W2:Y:S04]  /*1060b0*/  LDL.LU R26, [R1+0x4ac] ;  /* 0x0004ac00011a7983 */ /* 0x000ea80000300800 */
[----:B------:R-:W2:Y:S01]  /*1060c0*/  LDL.LU R28, [R1+0x4c78] ;  /* 0x004c7800011c7983 */ /* 0x000ea20000300800 */
[----:B---3--:R-:W-:-:S03]  /*1060d0*/  VIADD R12, R15, 0x9 ;  /* 0x000000090f0c7836 */ /* 0x008fc60000000000 */
[----:B----4-:R1:W-:Y:S02]  /*1060e0*/  @P1 STG.E.U16 desc[UR48][R2.64], R19 ;  /* 0x0000001302001986 */ /* 0x0103e4000c101530 */
[----:B------:R-:W-:Y:S02]  /*1060f0*/  ISETP.GE.AND P2, PT, R12, UR38, PT ;  /* 0x000000260c007c0c */ /* 0x000fe4000bf46270 */
[----:B------:R-:W-:Y:S02]  /*106100*/  PRMT R12, R19, 0x7632, R12 ;  /* 0x00007632130c7816 */ /* 0x000fe4000000000c */
[----:B--2---:R-:W-:Y:S02]  /*106110*/  ISETP.LT.AND P6, PT, R18, UR65, !P4 ;  /* 0x0000004112007c0c */ /* 0x004fe4000e7c1270 */
[----:B------:R-:W2:Y:S01]  /*106120*/  LDL.LU R18, [R1+0x4c74] ;  /* 0x004c740001127983 */ /* 0x000ea20000300800 */
[----:B0-----:R-:W-:-:S03]  /*106130*/  PRMT R13, R0, 0x7632, R13 ;  /* 0x00007632000d7816 */ /* 0x001fc6000000000d */
[----:B-1----:R-:W2:Y:S04]  /*106140*/  LDL.LU R19, [R1+0x4c70] ;  /* 0x004c700001137983 */ /* 0x002ea80000300800 */
[----:B------:R-:W3:Y:S01]  /*106150*/  LDL.LU R0, [R1+0x4c6c] ;  /* 0x004c6c0001007983 */ /* 0x000ee20000300800 */
[----:B------:R-:W-:-:S05]  /*106160*/  IMAD.WIDE R6, R14, 0x2, R20 ;  /* 0x000000020e067825 */ /* 0x000fca00078e0214 */
[----:B------:R0:W-:Y:S02]  /*106170*/  @P5 STG.E.U16 desc[UR48][R6.64], R12 ;  /* 0x0000000c06005986 */ /* 0x0001e4000c101530 */
[----:B0-----:R-:W-:-:S05]  /*106180*/  VIADD R12, R15, 0xa ;  /* 0x0000000a0f0c7836 */ /* 0x001fca0000000000 */
[----:B------:R-:W-:Y:S02]  /*106190*/  ISETP.GE.AND P1, PT, R12, UR5, PT ;  /* 0x000000050c007c0c */ /* 0x000fe4000bf26270 */
[----:B------:R-:W-:Y:S01]  /*1061a0*/  ISETP.LT.AND P0, PT, R28, UR50, !P4 ;  /* 0x000000321c007c0c */ /* 0x000fe2000e701270 */
[----:B--2---:R-:W-:Y:S01]  /*1061b0*/  IMAD.WIDE R2, R14, 0x2, R18 ;  /* 0x000000020e027825 */ /* 0x004fe200078e0212 */
[----:B------:R-:W-:Y:S01]  /*1061c0*/  UMOV UR38, UR57 ;  /* 0x0000003900267c82 */ /* 0x000fe20008000000 */
[----:B------:R-:W0:Y:S01]  /*1061d0*/  LDCU.64 UR56, c[0x0][0x398] ;  /* 0x00007300ff3877ac */ /* 0x000e220008000a00 */
[----:B---3--:R-:W-:Y:S02]  /*1061e0*/  ISETP.LT.AND P5, PT, R0, UR66, !P4 ;  /* 0x0000004200007c0c */ /* 0x008fe4000e7a1270 */
[----:B------:R-:W-:Y:S01]  /*1061f0*/  ISETP.LT.AND P4, PT, R11, UR67, !P4 ;  /* 0x000000430b007c0c */ /* 0x000fe2000e781270 */
[----:B------:R-:W-:Y:S01]  /*106200*/  IMAD.WIDE R6, R14, 0x2, R16 ;  /* 0x000000020e067825 */ /* 0x000fe200078e0210 */
[----:B------:R-:W2:Y:S01]  /*106210*/  LDL.LU R11, [R1+0x4c68] ;  /* 0x004c6800010b7983 */ /* 0x000ea20000300800 */
[----:B------:R-:W-:Y:S01]  /*106220*/  UMOV UR46, UR44 ;  /* 0x0000002c002e7c82 */ /* 0x000fe20008000000 */
[----:B------:R-:W-:Y:S01]  /*106230*/  UMOV UR65, UR42 ;  /* 0x0000002a00417c82 */ /* 0x000fe20008000000 */
[----:B------:R-:W1:Y:S01]  /*106240*/  LDCU UR5, c[0x0][0x398] ;  /* 0x00007300ff0577ac */ /* 0x000e620008000800 */
[----:B------:R-:W3:Y:S04]  /*106250*/  LDL.LU R12, [R1+0x4bc] ;  /* 0x0004bc00010c7983 */ /* 0x000ee80000300800 */
[----:B---3--:R3:W-:Y:S04]  /*106260*/  @P0 STG.E.U16 desc[UR48][R2.64], R12 ;  /* 0x0000000c02000986 */ /* 0x0087e8000c101530 */
[----:B---3--:R-:W3:Y:S04]  /*106270*/  LDL R2, [R1+0x2000] ;  /* 0x0020000001027983 */ /* 0x008ee80000100800 */
[----:B------:R2:W-:Y:S01]  /*106280*/  @P6 STG.E.U16 desc[UR48][R6.64], R13 ;  /* 0x0000000d06006986 */ /* 0x0005e2000c101530 */
[----:B------:R-:W-:Y:S01]  /*106290*/  PRMT R3, R26, 0x7632, R3 ;  /* 0x000076321a037816 */ /* 0x000fe20000000003 */
[----:B--2---:R-:W-:-:S04]  /*1062a0*/  IMAD.WIDE R6, R14, 0x2, R10 ;  /* 0x000000020e067825 */ /* 0x004fc800078e020a */
[----:B------:R-:W-:Y:S01]  /*1062b0*/  IMAD.WIDE R12, R14, 0x2, R8 ;  /* 0x000000020e0c7825 */ /* 0x000fe200078e0208 */
[----:B------:R2:W-:Y:S01]  /*1062c0*/  @P5 STG.E.U16 desc[UR48][R6.64], R26 ;  /* 0x0000001a06005986 */ /* 0x0005e2000c101530 */
[----:B---3--:R-:W-:Y:S02]  /*1062d0*/  ISETP.LT.AND P0, PT, R2, UR72, !P3 ;  /* 0x0000004802007c0c */ /* 0x008fe4000df01270 */
[----:B------:R-:W-:Y:S02]  /*1062e0*/  VIADD R2, R14, UR76 ;  /* 0x0000004c0e027c36 */ /* 0x000fe40008000000 */
[----:B------:R-:W3:Y:S04]  /*1062f0*/  LDL.LU R14, [R1+0x490] ;  /* 0x00049000010e7983 */ /* 0x000ee80000300800 */
[----:B--2---:R-:W2:Y:S04]  /*106300*/  LDL.LU R26, [R1+0x4c64] ;  /* 0x004c6400011a7983 */ /* 0x004ea80000300800 */
[----:B------:R4:W-:Y:S02]  /*106310*/  @P4 STG.E.U16 desc[UR48][R12.64], R3 ;  /* 0x000000030c004986 */ /* 0x0009e4000c101530 */
[----:B----4-:R-:W-:Y:S01]  /*106320*/  IMAD.WIDE R12, R2, 0x2, R24 ;  /* 0x00000002020c7825 */ /* 0x010fe200078e0218 */
[----:B------:R-:W-:Y:S01]  /*106330*/  ISETP.LT.AND P6, PT, R29, UR69, !P3 ;  /* 0x000000451d007c0c */ /* 0x000fe2000dfc1270 */
[----:B------:R-:W-:Y:S01]  /*106340*/  UMOV UR44, UR28 ;  /* 0x0000001c002c7c82 */ /* 0x000fe20008000000 */
[----:B------:R-:W-:-:S02]  /*106350*/  ISETP.LT.AND P5, PT, R27, UR52, !P3 ;  /* 0x000000341b007c0c */ /* 0x000fc4000dfa1270 */
[----:B--2---:R-:W-:Y:S01]  /*106360*/  ISETP.LT.AND P4, PT, R26, UR45, !P3 ;  /* 0x0000002d1a007c0c */ /* 0x004fe2000df81270 */
[----:B------:R-:W-:Y:S01]  /*106370*/  IMAD.WIDE R6, R2, 0x2, R4 ;  /* 0x0000000202067825 */ /* 0x000fe200078e0204 */
[----:B------:R-:W2:Y:S01]  /*106380*/  LDL.LU R26, [R1+0x4c60] ;  /* 0x004c6000011a7983 */ /* 0x000ea20000300800 */
[----:B---3--:R-:W-:Y:S01]  /*106390*/  PRMT R3, R14, 0x7632, R3 ;  /* 0x000076320e037816 */ /* 0x008fe20000000003 */
[----:B------:R-:W-:Y:S01]  /*1063a0*/  UMOV UR72, UR46 ;  /* 0x0000002e00487c82 */ /* 0x000fe20008000000 */
[----:B------:R-:W-:Y:S01]  /*1063b0*/  UMOV UR50, UR44 ;  /* 0x0000002c00327c82 */ /* 0x000fe20008000000 */
[----:B------:R3:W-:Y:S01]  /*1063c0*/  STL [R1+0x4c5c], R25 ;  /* 0x004c5c1901007387 */ /* 0x0007e20000100800 */
[----:B------:R-:W4:Y:S01]  /*1063d0*/  LDCU UR46, c[0x0][0x3b8] ;  /* 0x00007700ff2e77ac */ /* 0x000f220008000800 */
[----:B------:R-:W0:Y:S01]  /*1063e0*/  LDCU UR69, c[0x0][0x3b8] ;  /* 0x00007700ff4577ac */ /* 0x000e220008000800 */
[----:B------:R-:W-:Y:S01]  /*1063f0*/  UMOV UR42, UR58 ;  /* 0x0000003a002a7c82 */ /* 0x000fe20008000000 */
[----:B---3--:R-:W2:Y:S01]  /*106400*/  LDL.LU R25, [R1+0x480] ;  /* 0x0004800001197983 */ /* 0x008ea20000300800 */
[----:B------:R-:W-:Y:S01]  /*106410*/  UMOV UR67, UR38 ;  /* 0x0000002600437c82 */ /* 0x000fe20008000000 */
[----:B------:R-:W-:Y:S01]  /*106420*/  UMOV UR66, UR16 ;  /* 0x0000001000427c82 */ /* 0x000fe20008000000 */
[----:B------:R-:W3:Y:S01]  /*106430*/  LDCU UR28, c[0x0][0x398] ;  /* 0x00007300ff1c77ac */ /* 0x000ee20008000800 */
[----:B------:R-:W-:Y:S01]  /*106440*/  @P6 STG.E.U16 desc[UR48][R6.64], R14 ;  /* 0x0000000e06006986 */ /* 0x000fe2000c101530 */
[----:B------:R-:W-:-:S03]  /*106450*/  UMOV UR44, UR59 ;  /* 0x0000003b002c7c82 */ /* 0x000fc60008000000 */
[----:B------:R0:W-:Y:S01]  /*106460*/  @P0 STG.E.U16 desc[UR48][R12.64], R3 ;  /* 0x000000030c000986 */ /* 0x0001e2000c101530 */
[----:B------:R-:W0:Y:S01]  /*106470*/  LDCU UR59, c[0x0][0x398] ;  /* 0x00007300ff3b77ac */ /* 0x000e220008000800 */
[----:B--2---:R-:W-:Y:S01]  /*106480*/  PRMT R26, R25, 0x7632, R26 ;  /* 0x00007632191a7816 */ /* 0x004fe2000000001a */
[----:B0-----:R-:W-:Y:S01]  /*106490*/  VIADD R3, R15, 0xb ;  /* 0x0000000b0f037836 */ /* 0x001fe20000000000 */
[----:B------:R-:W-:Y:S01]  /*1064a0*/  UMOV UR38, UR24 ;  /* 0x0000001800267c82 */ /* 0x000fe20008000000 */
[----:B------:R-:W-:Y:S01]  /*1064b0*/  IMAD.WIDE R6, R2, 0x2, R22 ;  /* 0x0000000202067825 */ /* 0x000fe200078e0216 */
[----:B------:R-:W-:Y:S01]  /*1064c0*/  ISETP.LT.AND P6, PT, R28, UR54, !P3 ;  /* 0x000000361c007c0c */ /* 0x000fe2000dfc1270 */
[----:B------:R-:W-:Y:S01]  /*1064d0*/  UMOV UR45, UR36 ;  /* 0x00000024002d7c82 */ /* 0x000fe20008000000 */
[----:B------:R-:W-:Y:S01]  /*1064e0*/  ISETP.GE.AND P0, PT, R3, UR57, PT ;  /* 0x0000003903007c0c */ /* 0x000fe2000bf06270 */
[C---:B------:R-:W-:Y:S01]  /*1064f0*/  IMAD.WIDE R12, R2.reuse, 0x2, R20 ;  /* 0x00000002020c7825 */ /* 0x040fe200078e0214 */
[----:B------:R-:W2:Y:S01]  /*106500*/  LDL.LU R3, [R1+0x470] ;  /* 0x0004700001037983 */ /* 0x000ea20000300800 */
[----:B------:R-:W0:Y:S03]  /*106510*/  LDCU UR24, c[0x0][0x398] ;  /* 0x00007300ff1877ac */ /* 0x000e260008000800 */
[----:B------:R1:W-:Y:S01]  /*106520*/  @P4 STG.E.U16 desc[UR48][R6.64], R25 ;  /* 0x0000001906004986 */ /* 0x0003e2000c101530 */
[----:B------:R-:W-:Y:S01]  /*106530*/  IMAD.WIDE R14, R2, 0x2, R18 ;  /* 0x00000002020e7825 */ /* 0x000fe200078e0212 */
[----:B------:R-:W-:Y:S01]  /*106540*/  UMOV UR54, UR34 ;  /* 0x0000002200367c82 */ /* 0x000fe20008000000 */
[----:B------:R-:W-:Y:S01]  /*106550*/  UMOV UR36, UR26 ;  /* 0x0000001a00247c82 */ /* 0x000fe20008000000 */
[----:B------:R-:W0:Y:S01]  /*106560*/  LDCU UR16, c[0x0][0x398] ;  /* 0x00007300ff1077ac */ /* 0x000e220008000800 */
[----:B------:R-:W-:Y:S01]  /*106570*/  UMOV UR76, UR50 ;  /* 0x00000032004c7c82 */ /* 0x000fe20008000000 */
[----:B------:R-:W-:Y:S01]  /*106580*/  UMOV UR52, UR12 ;  /* 0x0000000c00347c82 */ /* 0x000fe20008000000 */
[----:B------:R-:W0:Y:S01]  /*106590*/  LDCU UR57, c[0x0][0x398] ;  /* 0x00007300ff3977ac */ /* 0x000e220008000800 */
[----:B-1----:R-:W3:Y:S01]  /*1065a0*/  LDL R6, [R1+0x2010] ;  /* 0x0020100001067983 */ /* 0x002ee20000100800 */
[----:B------:R-:W1:Y:S03]  /*1065b0*/  LDCU UR26, c[0x0][0x398] ;  /* 0x00007300ff1a77ac */ /* 0x000e660008000800 */
[----:B------:R-:W4:Y:S01]  /*1065c0*/  LDL R7, [R1+0x2018] ;  /* 0x0020180001077983 */ /* 0x000f220000100800 */
[----:B------:R-:W0:Y:S03]  /*1065d0*/  LDCU UR34, c[0x0][0x398] ;  /* 0x00007300ff2277ac */ /* 0x000e260008000800 */
[----:B------:R-:W4:Y:S01]  /*1065e0*/  LDL.LU R25, [R1+0x460] ;  /* 0x0004600001197983 */ /* 0x000f220000300800 */
[----:B------:R-:W0:Y:S03]  /*1065f0*/  LDCU UR12, c[0x0][0x398] ;  /* 0x00007300ff0c77ac */ /* 0x000e260008000800 */
[----:B------:R1:W-:Y:S01]  /*106600*/  @P5 STG.E.U16 desc[UR48][R12.64], R26 ;  /* 0x0000001a0c005986 */ /* 0x0003e2000c101530 */
[----:B------:R-:W-:Y:S01]  /*106610*/  ISETP.LT.AND P5, PT, R0, UR61, !P3 ;  /* 0x0000003d00007c0c */ /* 0x000fe2000dfa1270 */
[----:B------:R-:W0:Y:S01]  /*106620*/  LDCU UR50, c[0x0][0x398] ;  /* 0x00007300ff3277ac */ /* 0x000e220008000800 */
[----:B-1----:R-:W-:Y:S01]  /*106630*/  IMAD.WIDE R12, R2, 0x2, R16 ;  /* 0x00000002020c7825 */ /* 0x002fe200078e0210 */
[----:B------:R1:W-:Y:S04]  /*106640*/  STL [R1+0x4c58], R0 ;  /* 0x004c580001007387 */ /* 0x0003e80000100800 */
[----:B-1----:R-:W4:Y:S01]  /*106650*/  LDL.LU R0, [R1+0x440] ;  /* 0x0004400001007983 */ /* 0x002f220000300800 */
[----:B--2---:R-:W-:-:S03]  /*106660*/  PRMT R26, R3, 0x7632, R26 ;  /* 0x00007632031a7816 */ /* 0x004fc6000000001a */
[----:B------:R1:W-:Y:S01]  /*106670*/  @P6 STG.E.U16 desc[UR48][R14.64], R3 ;  /* 0x000000030e006986 */ /* 0x0003e2000c101530 */
[----:B---3--:R-:W-:Y:S01]  /*106680*/  ISETP.LT.AND P4, PT, R6, UR59, !P3 ;  /* 0x0000003b06007c0c */ /* 0x008fe2000df81270 */
[C---:B-1----:R-:W-:Y:S02]  /*106690*/  VIADD R3, R2.reuse, UR69 ;  /* 0x0000004502037c36 */ /* 0x042fe40008000000 */
[C---:B------:R-:W-:Y:S01]  /*1066a0*/  IMAD.WIDE R14, R2.reuse, 0x2, R8 ;  /* 0x00000002020e7825 */ /* 0x040fe200078e0208 */
[----:B----4-:R-:W-:Y:S01]  /*1066b0*/  ISETP.LT.AND P3, PT, R7, UR60, !P3 ;  /* 0x0000003c07007c0c */ /* 0x010fe2000df61270 */
[----:B------:R-:W1:Y:S02]  /*1066c0*/  LDCU.64 UR58, c[0x0][0x398] ;  /* 0x00007300ff3a77ac */ /* 0x000e640008000a00 */
[----:B------:R-:W-:Y:S01]  /*1066d0*/  IMAD.WIDE R6, R2, 0x2, R10 ;  /* 0x0000000202067825 */ /* 0x000fe200078e020a */
[----:B------:R-:W-:-:S05]  /*1066e0*/  PRMT R2, R25, 0x7632, R2 ;  /* 0x0000763219027816 */ /* 0x000fca0000000002 */
[----:B------:R2:W-:Y:S01]  /*1066f0*/  @P4 STG.E.U16 desc[UR48][R12.64], R26 ;  /* 0x0000001a0c004986 */ /* 0x0005e2000c101530 */
[----:B------:R-:W-:Y:S01]  /*106700*/  ISETP.LT.AND P6, PT, R29, UR62, !P2 ;  /* 0x0000003e1d007c0c */ /* 0x000fe2000d7c1270 */
[----:B------:R-:W-:Y:S01]  /*106710*/  UMOV UR69, UR65 ;  /* 0x0000004100457c82 */ /* 0x000fe20008000000 */
[----:B------:R-:W3:Y:S01]  /*106720*/  LDCU UR65, c[0x0][0x398] ;  /* 0x00007300ff4177ac */ /* 0x000ee20008000800 */
[----:B------:R4:W-:Y:S01]  /*106730*/  @P5 STG.E.U16 desc[UR48][R6.64], R25 ;  /* 0x0000001906005986 */ /* 0x0009e2000c101530 */
[----:B------:R-:W0:Y:S01]  /*106740*/  LDCU.64 UR60, c[0x0][0x398] ;  /* 0x00007300ff3c77ac */ /* 0x000e220008000a00 */
[----:B--2---:R-:W-:Y:S02]  /*106750*/  MOV.SPILL R13, UR46 ;  /* 0x0000002e000d7c02 */ /* 0x004fe40009000f00 */
[----:B------:R-:W-:Y:S01]  /*106760*/  MOV.SPILL R12, UR47 ;  /* 0x0000002f000c7c02 */ /* 0x000fe20009000f00 */
[----:B------:R2:W-:Y:S01]  /*106770*/  @P3 STG.E.U16 desc[UR48][R14.64], R2 ;  /* 0x000000020e003986 */ /* 0x0005e2000c101530 */
[----:B------:R-:W-:-:S03]  /*106780*/  PRMT R26, R0, 0x7632, R26 ;  /* 0x00007632001a7816 */ /* 0x000fc6000000001a */
[----:B------:R-:W-:Y:S01]  /*106790*/  STL [R1], R13 ;  /* 0x0000000d01007387 */ /* 0x000fe20000100800 */
[----:B-1----:R-:W-:Y:S01]  /*1067a0*/  ISETP.LT.AND P5, PT, R27, UR58, !P2 ;  /* 0x0000003a1b007c0c */ /* 0x002fe2000d7a1270 */
[----:B------:R-:W1:Y:S02]  /*1067b0*/  LDCU UR47, c[0x0][0x398] ;  /* 0x00007300ff2f77ac */ /* 0x000e640008000800 */
[----:B------:R0:W-:Y:S04]  /*1067c0*/  STL [R1+0x4], R12 ;  /* 0x0000040c01007387 */ /* 0x0001e80000100800 */
[----:B----4-:R-:W4:Y:S04]  /*1067d0*/  LDL.LU R25, [R1+0x4c5c] ;  /* 0x004c5c0001197983 */ /* 0x010f280000300800 */
[----:B------:R-:W3:Y:S04]  /*1067e0*/  LDL R6, [R1+0x2004] ;  /* 0x0020040001067983 */ /* 0x000ee80000100800 */
[----:B------:R-:W3:Y:S04]  /*1067f0*/  LDL.LU R7, [R1+0x450] ;  /* 0x0004500001077983 */ /* 0x000ee80000300800 */
[----:B--2---:R-:W2:Y:S01]  /*106800*/  LDL R15, [R1+0x2000] ;  /* 0x00200000010f7983 */ /* 0x004ea20000100800 */
[----:B0-----:R-:W-:-:S05]  /*106810*/  IMAD.WIDE R12, R3, 0x2, R4 ;  /* 0x00000002030c7825 */ /* 0x001fca00078e0204 */
[----:B---3--:R0:W-:Y:S01]  /*106820*/  @P6 STG.E.U16 desc[UR48][R12.64], R7 ;  /* 0x000000070c006986 */ /* 0x0081e2000c101530 */
[----:B------:R-:W-:Y:S02]  /*106830*/  ISETP.LT.AND P6, PT, R6, UR64, !P2 ;  /* 0x0000004006007c0c */ /* 0x000fe4000d7c1270 */
[----:B--2---:R-:W-:Y:S01]  /*106840*/  ISETP.LT.AND P3, PT, R15, UR63, !P2 ;  /* 0x0000003f0f007c0c */ /* 0x004fe2000d761270 */
[----:B----4-:R-:W-:Y:S01]  /*106850*/  IMAD.WIDE R14, R3, 0x2, R24 ;  /* 0x00000002030e7825 */ /* 0x010fe200078e0218 */
[----:B------:R-:W-:Y:S01]  /*106860*/  PRMT R2, R7, 0x7632, R2 ;  /* 0x0000763207027816 */ /* 0x000fe20000000002 */
[----:B------:R-:W2:Y:S02]  /*106870*/  LDCU.64 UR62, c[0x0][0x398] ;  /* 0x00007300ff3e77ac */ /* 0x000ea40008000a00 */
[----:B0-----:R-:W-:-:S08]  /*106880*/  IMAD.WIDE R6, R3, 0x2, R22 ;  /* 0x0000000203067825 */ /* 0x001fd000078e0216 */
[----:B------:R0:W-:Y:S04]  /*106890*/  @P3 STG.E.U16 desc[UR48][R14.64], R2 ;  /* 0x000000020e003986 */ /* 0x0001e8000c101530 */
[----:B------:R3:W-:Y:S04]  /*1068a0*/  @P6 STG.E.U16 desc[UR48][R6.64], R0 ;  /* 0x0000000006006986 */ /* 0x0007e8000c101530 */
[----:B0-----:R-:W4:Y:S04]  /*1068b0*/  LDL.LU R2, [R1+0x430] ;  /* 0x0004300001027983 */ /* 0x001f280000300800 */
[----:B---3--:R-:W3:Y:S04]  /*1068c0*/  LDL.LU R0, [R1+0x4c58] ;  /* 0x004c580001007983 */ /* 0x008ee80000300800 */
[----:B------:R-:W2:Y:S01]  /*1068d0*/  LDL R6, [R1+0x2010] ;  /* 0x0020100001067983 */ /* 0x000ea20000100800 */
[----:B------:R-:W-:-:S03]  /*1068e0*/  IMAD.WIDE R12, R3, 0x2, R20 ;  /* 0x00000002030c7825 */ /* 0x000fc600078e0214 */
[----:B------:R-:W1:Y:S04]  /*1068f0*/  LDL R7, [R1+0x2018] ;  /* 0x0020180001077983 */ /* 0x000e680000100800 */
[----:B------:R4:W-:Y:S01]  /*106900*/  @P5 STG.E.U16 desc[UR48][R12.64], R26 ;  /* 0x0000001a0c005986 */ /* 0x0009e2000c101530 */
[----:B------:R-:W-:Y:S02]  /*106910*/  ISETP.LT.AND P4, PT, R28, UR60, !P2 ;  /* 0x0000003c1c007c0c */ /* 0x000fe4000d781270 */
[----:B---3--:R-:W-:Y:S01]  /*106920*/  ISETP.LT.AND P5, PT, R0, UR65, !P2 ;  /* 0x0000004100007c0c */ /* 0x008fe2000d7a1270 */
[----:B------:R0:W-:Y:S01]  /*106930*/  STL [R1+0x4c4c], R0 ;  /* 0x004c4c0001007387 */ /* 0x0001e20000100800 */
[----:B--2---:R-:W-:Y:S01]  /*106940*/  ISETP.LT.AND P3, PT, R6, UR73, !P2 ;  /* 0x0000004906007c0c */ /* 0x004fe2000d761270 */
[----:B------:R-:W-:Y:S01]  /*106950*/  IMAD.WIDE R14, R3, 0x2, R18 ;  /* 0x00000002030e7825 */ /* 0x000fe200078e0212 */
[----:B----4-:R-:W-:-:S03]  /*106960*/  PRMT R26, R2, 0x7632, R26 ;  /* 0x00007632021a7816 */ /* 0x010fc6000000001a */
[----:B------:R-:W-:Y:S01]  /*106970*/  IMAD.WIDE R12, R3, 0x2, R16 ;  /* 0x00000002030c7825 */ /* 0x000fe200078e0210 */
[----:B------:R-:W-:Y:S01]  /*106980*/  UMOV UR60, UR38 ;  /* 0x00000026003c7c82 */ /* 0x000fe20008000000 */
[----:B0-----:R-:W2:Y:S01]  /*106990*/  LDL.LU R0, [R1+0x420] ;  /* 0x0004200001007983 */ /* 0x001ea20000300800 */
[----:B-1----:R-:W-:Y:S01]  /*1069a0*/  ISETP.LT.AND P2, PT, R7, UR47, !P2 ;  /* 0x0000002f07007c0c */ /* 0x002fe2000d741270 */
[----:B------:R-:W-:Y:S01]  /*1069b0*/  IMAD.WIDE R6, R3, 0x2, R10 ;  /* 0x0000000203067825 */ /* 0x000fe200078e020a */
[----:B------:R-:W0:Y:S01]  /*1069c0*/  LDCU UR38, c[0x0][0x398] ;  /* 0x00007300ff2677ac */ /* 0x000e220008000800 */
[----:B------:R-:W-:Y:S01]  /*1069d0*/  @P4 STG.E.U16 desc[UR48][R14.64], R2 ;  /* 0x000000020e004986 */ /* 0x000fe2000c101530 */
[----:B------:R-:W-:Y:S01]  /*1069e0*/  ISETP.LT.AND P4, PT, R29, UR22, !P1 ;  /* 0x000000161d007c0c */ /* 0x000fe2000cf81270 */
[----:B------:R-:W1:Y:S02]  /*1069f0*/  LDCU.64 UR64, c[0x0][0x398] ;  /* 0x00007300ff4077ac */ /* 0x000e640008000a00 */
[----:B------:R-:W3:Y:S01]  /*106a00*/  LDL.LU R29, [R1+0x4c54] ;  /* 0x004c5400011d7983 */ /* 0x000ee20000300800 */
[----:B------:R-:W-:-:S03]  /*106a10*/  UMOV UR58, UR54 ;  /* 0x00000036003a7c82 */ /* 0x000fc60008000000 */
[----:B------:R4:W-:Y:S01]  /*106a20*/  @P3 STG.E.U16 desc[UR48][R12.64], R26 ;  /* 0x0000001a0c003986 */ /* 0x0009e2000c101530 */
[----:B------:R-:W-:Y:S01]  /*106a30*/  UMOV UR46, UR69 ;  /* 0x00000045002e7c82 */ /* 0x000fe20008000000 */
[----:B------:R-:W0:Y:S02]  /*106a40*/  LDCU UR22, c[0x0][0x398] ;  /* 0x00007300ff1677ac */ /* 0x000e240008000800 */
[----:B------:R-:W-:Y:S04]  /*106a50*/  STL [R1+0x4c50], R17 ;  /* 0x004c501101007387 */ /* 0x000fe80000100800 */
[----:B----4-:R-:W4:Y:S01]  /*106a60*/  LDL R26, [R1+0x2004] ;  /* 0x00200400011a7983 */ /* 0x010f220000100800 */
[C---:B------:R-:W-:Y:S02]  /*106a70*/  VIADD R2, R3.reuse, UR68 ;  /* 0x0000004403027c36 */ /* 0x040fe40008000000 */
[----:B------:R-:W-:Y:S01]  /*106a80*/  IMAD.WIDE R14, R3, 0x2, R8 ;  /* 0x00000002030e7825 */ /* 0x000fe200078e0208 */
[----:B--2---:R2:W-:Y:S04]  /*106a90*/  @P5 STG.E.U16 desc[UR48][R6.64], R0 ;  /* 0x0000000006005986 */ /* 0x0045e8000c101530 */
[----:B--2---:R-:W2:Y:S04]  /*106aa0*/  LDL R6, [R1+0x2000] ;  /* 0x0020000001067983 */ /* 0x004ea80000100800 */
[----:B------:R-:W2:Y:S01]  /*106ab0*/  LDL R7, [R1+0x1798] ;  /* 0x0017980001077983 */ /* 0x000ea20000100800 */
[----:B------:R-:W-:-:S03]  /*106ac0*/  PRMT R3, R0, 0x7632, R3 ;  /* 0x0000763200037816 */ /* 0x000fc60000000003 */
[----:B------:R-:W2:Y:S01]  /*106ad0*/  LDL.LU R0, [R1+0x484] ;  /* 0x0004840001007983 */ /* 0x000ea20000300800 */
[----:B------:R-:W-:Y:S01]  /*106ae0*/  UMOV UR54, UR67 ;  /* 0x0000004300367c82 */ /* 0x000fe20008000000 */
[----:B------:R-:W-:Y:S01]  /*106af0*/  UMOV UR69, UR66 ;  /* 0x0000004200457c82 */ /* 0x000fe20008000000 */
[----:B------:R-:W-:Y:S01]  /*106b00*/  IMAD.WIDE R12, R2, 0x2, R4 ;  /* 0x00000002020c7825 */ /* 0x000fe200078e0204 */
[----:B------:R-:W1:Y:S01]  /*106b10*/  LDCU.64 UR66, c[0x0][0x398] ;  /* 0x00007300ff4277ac */ /* 0x000e620008000a00 */
[----:B------:R-:W-:Y:S01]  /*106b20*/  @P2 STG.E.U16 desc[UR48][R14.64], R3 ;  /* 0x000000030e002986 */ /* 0x000fe2000c101530 */
[----:B---3--:R-:W-:-:S03]  /*106b30*/  PRMT R17, R29, 0x7632, R17 ;  /* 0x000076321d117816 */ /* 0x008fc60000000011 */
[----:B------:R3:W-:Y:S01]  /*106b40*/  @P4 STG.E.U16 desc[UR48][R12.64], R29 ;  /* 0x0000001d0c004986 */ /* 0x0007e2000c101530 */
[----:B----4-:R-:W-:Y:S01]  /*106b50*/  ISETP.LT.AND P6, PT, R26, UR8, !P1 ;  /* 0x000000081a007c0c */ /* 0x010fe2000cfc1270 */
[----:B------:R-:W-:Y:S01]  /*106b60*/  UMOV UR47, UR76 ;  /* 0x0000004c002f7c82 */ /* 0x000fe20008000000 */
[----:B------:R-:W-:Y:S01]  /*106b70*/  ISETP.LT.AND P4, PT, R28, UR62, !P1 ;  /* 0x0000003e1c007c0c */ /* 0x000fe2000cf81270 */
[----:B------:R-:W4:Y:S01]  /*106b80*/  LDCU UR8, c[0x0][0x398] ;  /* 0x00007300ff0877ac */ /* 0x000f220008000800 */
[----:B0-----:R-:W-:Y:S02]  /*106b90*/  MOV.SPILL R28, UR38 ;  /* 0x00000026001c7c02 */ /* 0x001fe40009000f00 */
[----:B---3--:R-:W-:Y:S01]  /*106ba0*/  MOV.SPILL R29, UR39 ;  /* 0x00000027001d7c02 */ /* 0x008fe20009000f00 */
[C---:B------:R-:W-:Y:S01]  /*106bb0*/  IMAD.WIDE R12, R2.reuse, 0x2, R22 ;  /* 0x00000002020c7825 */ /* 0x040fe200078e0216 */
[----:B-1----:R-:W-:Y:S01]  /*106bc0*/  ISETP.LT.AND P5, PT, R27, UR64, !P1 ;  /* 0x000000401b007c0c */ /* 0x002fe2000cfa1270 */
[----:B------:R-:W0:Y:S02]  /*106bd0*/  LDCU UR76, c[0x0][0x3b8] ;  /* 0x00007700ff4c77ac */ /* 0x000e240008000800 */
[----:B------:R1:W-:Y:S01]  /*106be0*/  STL [R1+0x4c2c], R29 ;  /* 0x004c2c1d01007387 */ /* 0x0003e20000100800 */
[----:B------:R-:W-:-:S03]  /*106bf0*/  IMAD.WIDE R26, R2, 0x2, R18 ;  /* 0x00000002021a7825 */ /* 0x000fc600078e0212 */
[----:B-1----:R-:W3:Y:S04]  /*106c00*/  LDL R29, [R1+0x2010] ;  /* 0x00201000011d7983 */ /* 0x002ee80000100800 */
[----:B------:R-:W-:Y:S04]  /*106c10*/  STL [R1+0x4c30], R28 ;  /* 0x004c301c01007387 */ /* 0x000fe80000100800 */
[----:B------:R1:W-:Y:S04]  /*106c20*/  STL [R1+0x4c34], R28 ;  /* 0x004c341c01007387 */ /* 0x0003e80000100800 */
[----:B-1----:R-:W3:Y:S04]  /*106c30*/  LDL R28, [R1+0x2000] ;  /* 0x00200000011c7983 */ /* 0x002ee80000100800 */
[----:B------:R1:W-:Y:S04]  /*106c40*/  STL [R1+0x4c48], R19 ;  /* 0x004c481301007387 */ /* 0x0003e80000100800 */
[----:B-1----:R-:W4:Y:S01]  /*106c50*/  LDL.LU R19, [R1+0x464] ;  /* 0x0004640001137983 */ /* 0x002f220000300800 */
[----:B--2---:R-:W-:Y:S01]  /*106c60*/  ISETP.LT.AND P2, PT, R6, UR14, !P1 ;  /* 0x0000000e06007c0c */ /* 0x004fe2000cf41270 */
[----:B------:R-:W-:-:S02]  /*106c70*/  VIADD R3, R7, 0xc ;  /* 0x0000000c07037836 */ /* 0x000fc40000000000 */
[C---:B------:R-:W-:Y:S01]  /*106c80*/  IMAD.WIDE R14, R2.reuse, 0x2, R20 ;  /* 0x00000002020e7825 */ /* 0x040fe200078e0214 */
[----:B------:R-:W-:Y:S01]  /*106c90*/  UMOV UR38, UR45 ;  /* 0x0000002d00267c82 */ /* 0x000fe20008000000 */
[----:B------:R-:W-:Y:S01]  /*106ca0*/  UMOV UR39, UR44 ;  /* 0x0000002c00277c82 */ /* 0x000fe20008000000 */
[----:B------:R-:W-:Y:S01]  /*106cb0*/  UMOV UR64, UR58 ;  /* 0x0000003a00407c82 */ /* 0x000fe20008000000 */
[----:B------:R-:W-:Y:S01]  /*106cc0*/  IMAD.WIDE R6, R2, 0x2, R24 ;  /* 0x0000000202067825 */ /* 0x000fe200078e0218 */
[----:B------:R-:W-:Y:S01]  /*106cd0*/  ISETP.GE.AND P3, PT, R3, UR67, PT ;  /* 0x0000004303007c0c */ /* 0x000fe2000bf66270 */
[----:B------:R-:W1:Y:S04]  /*106ce0*/  LDCU.64 UR44, c[0x0][0x398] ;  /* 0x00007300ff2c77ac */ /* 0x000e680008000a00 */
[----:B------:R2:W-:Y:S01]  /*106cf0*/  @P2 STG.E.U16 desc[UR48][R6.64], R17 ;  /* 0x0000001106002986 */ /* 0x0005e2000c101530 */
[----:B------:R-:W-:Y:S01]  /*106d00*/  PRMT R3, R0, 0x7632, R3 ;  /* 0x0000763200037816 */ /* 0x000fe20000000003 */
[----:B------:R-:W0:Y:S02]  /*106d10*/  LDCU UR14, c[0x0][0x398] ;  /* 0x00007300ff0e77ac */ /* 0x000e240008000800 */
[----:B------:R0:W-:Y:S04]  /*106d20*/  @P6 STG.E.U16 desc[UR48][R12.64], R0 ;  /* 0x000000000c006986 */ /* 0x0001e8000c101530 */
[----:B--2---:R-:W2:Y:S04]  /*106d30*/  LDL.LU R17, [R1+0x4c50] ;  /* 0x004c500001117983 */ /* 0x004ea80000300800 */
[----:B------:R-:W2:Y:S04]  /*106d40*/  LDL.LU R6, [R1+0x474] ;  /* 0x0004740001067983 */ /* 0x000ea80000300800 */
[----:B------:R-:W2:Y:S04]  /*106d50*/  LDL R7, [R1+0x1ffc] ;  /* 0x001ffc0001077983 */ /* 0x000ea80000100800 */
[----:B0-----:R-:W2:Y:S04]  /*106d60*/  LDL.LU R0, [R1+0x4c4c] ;  /* 0x004c4c0001007983 */ /* 0x001ea80000300800 */
[----:B------:R-:W2:Y:S04]  /*106d70*/  LDL R13, [R1+0x2018] ;  /* 0x00201800010d7983 */ /* 0x000ea80000100800 */
[----:B------:R0:W-:Y:S02]  /*106d80*/  @P5 STG.E.U16 desc[UR48][R14.64], R3 ;  /* 0x000000030e005986 */ /* 0x0001e4000c101530 */
[----:B0-----:R-:W-:Y:S01]  /*106d90*/  VIADD R14, R2, UR75 ;  /* 0x0000004b020e7c36 */ /* 0x001fe20008000000 */
[----:B------:R-:W-:Y:S01]  /*106da0*/  UMOV UR75, UR60 ;  /* 0x0000003c004b7c82 */ /* 0x000fe20008000000 */
[----:B------:R-:W0:Y:S01]  /*106db0*/  LDCU UR60, c[0x0][0x398] ;  /* 0x00007300ff3c77ac */ /* 0x000e220008000800 */
[----:B---3--:R-:W-:Y:S01]  /*106dc0*/  STL [R1+0x4c44], R28 ;  /* 0x004c441c01007387 */ /* 0x008fe20000100800 */
[----:B----4-:R-:W-:-:S03]  /*106dd0*/  PRMT R3, R19, 0x7632, R3 ;  /* 0x0000763213037816 */ /* 0x010fc60000000003 */
[----:B--2---:R2:W-:Y:S01]  /*106de0*/  @P4 STG.E.U16 desc[UR48][R26.64], R6 ;  /* 0x000000061a004986 */ /* 0x0045e2000c101530 */
[----:B------:R-:W-:Y:S01]  /*106df0*/  ISETP.LT.AND P4, PT, R29, UR6, !P1 ;  /* 0x000000061d007c0c */ /* 0x000fe2000cf81270 */
[----:B------:R-:W-:Y:S01]  /*106e00*/  UMOV UR67, UR54 ;  /* 0x0000003600437c82 */ /* 0x000fe20008000000 */
[----:B------:R-:W-:Y:S02]  /*106e10*/  ISETP.LT.AND P5, PT, R0, UR70, !P1 ;  /* 0x0000004600007c0c */ /* 0x000fe4000cfa1270 */
[----:B------:R-:W-:Y:S02]  /*106e20*/  ISETP.LT.AND P6, PT, R13, UR71, !P1 ;  /* 0x000000470d007c0c */ /* 0x000fe4000cfc1270 */
[----:B------:R-:W-:Y:S02]  /*106e30*/  PRMT R15, R6, 0x7632, R15 ;  /* 0x00007632060f7816 */ /* 0x000fe4000000000f */
[----:B------:R-:W-:Y:S01]  /*106e40*/  ISETP.LT.AND P2, PT, R7, UR20, !P0 ;  /* 0x0000001407007c0c */ /* 0x000fe2000c741270 */
[C---:B--2---:R-:W-:Y:S01]  /*106e50*/  IMAD.WIDE R6, R2.reuse, 0x2, R16 ;  /* 0x0000000202067825 */ /* 0x044fe200078e0210 */
[----:B------:R-:W-:Y:S01]  /*106e60*/  UMOV UR58, UR36 ;  /* 0x00000024003a7c82 */ /* 0x000fe20008000000 */
[----:B------:R-:W2:Y:S02]  /*106e70*/  LDCU UR6, c[0x0][0x398] ;  /* 0x00007300ff0677ac */ /* 0x000ea40008000800 */
[C---:B------:R-:W-:Y:S01]  /*106e80*/  IMAD.WIDE R12, R2.reuse, 0x2, R10 ;  /* 0x00000002020c7825 */ /* 0x040fe200078e020a */
[----:B------:R-:W-:Y:S03]  /*106e90*/  @P4 STG.E.U16 desc[UR48][R6.64], R15 ;  /* 0x0000000f06004986 */ /* 0x000fe6000c101530 */
[----:B------:R-:W-:Y:S01]  /*106ea0*/  IMAD.WIDE R26, R2, 0x2, R8 ;  /* 0x00000002021a7825 */ /* 0x000fe200078e0208 */
[----:B------:R3:W-:Y:S01]  /*106eb0*/  @P5 STG.E.U16 desc[UR48][R12.64], R19 ;  /* 0x000000130c005986 */ /* 0x0007e2000c101530 */
[----:B------:R-:W-:Y:S01]  /*106ec0*/  ISETP.LT.AND P1, PT, R28, UR18, !P0 ;  /* 0x000000121c007c0c */ /* 0x000fe2000c721270 */
[----:B------:R-:W4:Y:S02]  /*106ed0*/  LDCU.64 UR70, c[0x0][0x398] ;  /* 0x00007300ff4677ac */ /* 0x000f240008000a00 */
[----:B------:R1:W-:Y:S01]  /*106ee0*/  @P6 STG.E.U16 desc[UR48][R26.64], R3 ;  /* 0x000000031a006986 */ /* 0x0003e2000c101530 */
[----:B0-----:R-:W-:Y:S01]  /*106ef0*/  MOV.SPILL R2, UR60 ;  /* 0x0000003c00027c02 */ /* 0x001fe20009000f00 */
[----:B------:R-:W-:Y:S01]  /*106f00*/  UMOV UR54, UR69 ;  /* 0x0000004500367c82 */ /* 0x000fe20008000000 */
[----:B------:R-:W0:Y:S01]  /*106f10*/  LDCU.64 UR68, c[0x0][0x398] ;  /* 0x00007300ff4477ac */ /* 0x000e220008000a00 */
[----:B------:R-:W2:Y:S01]  /*106f20*/  LDL R28, [R1+0x2004] ;  /* 0x00200400011c7983 */ /* 0x000ea20000100800 */
[----:B------:R-:W-:-:S03]  /*106f30*/  UMOV UR20, UR72 ;  /* 0x0000004800147c82 */ /* 0x000fc60008000000 */
[----:B---3--:R-:W3:Y:S01]  /*106f40*/  LDL.LU R19, [R1+0x444] ;  /* 0x0004440001137983 */ /* 0x008ee20000300800 */
[----:B------:R-:W-:Y:S01]  /*106f50*/  IMAD.WIDE R6, R14, 0x2, R4 ;  /* 0x000000020e067825 */ /* 0x000fe200078e0204 */
[----:B------:R-:W0:Y:S01]  /*106f60*/  LDCU.64 UR72, c[0x0][0x398] ;  /* 0x00007300ff4877ac */ /* 0x000e220008000a00 */
[----:B-1----:R-:W-:Y:S01]  /*106f70*/  MOV.SPILL R3, UR61 ;  /* 0x0000003d00037c02 */ /* 0x002fe20009000f00 */
[----:B------:R1:W-:Y:S01]  /*106f80*/  STL [R1+0x4c3c], R27 ;  /* 0x004c3c1b01007387 */ /* 0x0003e20000100800 */
[----:B------:R-:W0:Y:S03]  /*106f90*/  LDCU UR36, c[0x0][0x398] ;  /* 0x00007300ff2477ac */ /* 0x000e260008000800 */
[----:B-1----:R-:W0:Y:S04]  /*106fa0*/  LDL R27, [R1+0x200c] ;  /* 0x00200c00011b7983 */ /* 0x002e280000100800 */
[----:B------:R1:W-:Y:S04]  /*106fb0*/  STL [R1+0x4c24], R3 ;  /* 0x004c240301007387 */ /* 0x0003e80000100800 */
[----:B-1----:R-:W3:Y:S04]  /*106fc0*/  LDL R3, [R1+0x2018] ;  /* 0x0020180001037983 */ /* 0x002ee80000100800 */
[----:B------:R1:W-:Y:S04]  /*106fd0*/  STL [R1+0x4c28], R2 ;  /* 0x004c280201007387 */ /* 0x0003e80000100800 */
[----:B-1----:R-:W4:Y:S04]  /*106fe0*/  LDL R2, [R1+0x2008] ;  /* 0x0020080001027983 */ /* 0x002f280000100800 */
[----:B------:R1:W-:Y:S04]  /*106ff0*/  STL [R1+0x4c40], R5 ;  /* 0x004c400501007387 */ /* 0x0003e80000100800 */
[----:B-1----:R-:W3:Y:S01]  /*107000*/  LDL.LU R5, [R1+0x454] ;  /* 0x0004540001057983 */ /* 0x002ee20000300800 */
[----:B--2---:R-:W-:-:S03]  /*107010*/  ISETP.LT.AND P5, PT, R28, UR10, !P0 ;  /* 0x0000000a1c007c0c */ /* 0x004fc6000c7a1270 */
[----:B------:R-:W2:Y:S04]  /*107020*/  LDL.LU R28, [R1+0x8] ;  /* 0x00000800011c7983 */ /* 0x000ea80000300800 */
[----:B---3--:R1:W-:Y:S04]  /*107030*/  @P2 STG.E.U16 desc[UR48][R6.64], R5 ;  /* 0x0000000506002986 */ /* 0x0083e8000c101530 */
[----:B-1----:R-:W3:Y:S01]  /*107040*/  LDL R7, [R1+0x1798] ;  /* 0x0017980001077983 */ /* 0x002ee20000100800 */
[----:B------:R-:W-:Y:S01]  /*107050*/  IMAD.WIDE R12, R14, 0x2, R24 ;  /* 0x000000020e0c7825 */ /* 0x000fe200078e0218 */
[----:B------:R-:W-:-:S02]  /*107060*/  PRMT R15, R5, 0x7632, R15 ;  /* 0x00007632050f7816 */ /* 0x000fc4000000000f */
[----:B----4-:R-:W-:Y:S01]  /*107070*/  ISETP.LT.AND P6, PT, R2, UR70, !P0 ;  /* 0x0000004602007c0c */ /* 0x010fe2000c7c1270 */
[----:B------:R-:W4:Y:S04]  /*107080*/  LDL.LU R5, [R1+0x424] ;  /* 0x0004240001057983 */ /* 0x000f280000300800 */
[----:B------:R1:W-:Y:S01]  /*107090*/  @P1 STG.E.U16 desc[UR48][R12.64], R15 ;  /* 0x0000000f0c001986 */ /* 0x0003e2000c101530 */
[----:B------:R-:W-:Y:S02]  /*1070a0*/  PRMT R26, R19, 0x7632, R26 ;  /* 0x00007632131a7816 */ /* 0x000fe4000000001a */
[----:B------:R-:W-:Y:S01]  /*1070b0*/  ISETP.LT.AND P2, PT, R29, UR30, !P0 ;  /* 0x0000001e1d007c0c */ /* 0x000fe2000c741270 */
[----:B------:R0:W-:Y:S01]  /*1070c0*/  STL [R1+0x4c38], R29 ;  /* 0x004c381d01007387 */ /* 0x0001e20000100800 */
[----:B-1----:R-:W-:-:S03]  /*1070d0*/  IMAD.WIDE R12, R14, 0x2, R20 ;  /* 0x000000020e0c7825 */ /* 0x002fc600078e0214 */
[----:B0-----:R-:W2:Y:S01]  /*1070e0*/  LDL R29, [R1+0x1ffc] ;  /* 0x001ffc00011d7983 */ /* 0x001ea20000100800 */
[----:B---3--:R-:W-:Y:S02]  /*1070f0*/  VIADD R15, R7, 0xd ;  /* 0x0000000d070f7836 */ /* 0x008fe40000000000 */
[----:B------:R-:W-:-:S05]  /*107100*/  IMAD.WIDE R6, R14, 0x2, R22 ;  /* 0x000000020e067825 */ /* 0x000fca00078e0216 */
[----:B------:R0:W-:Y:S04]  /*107110*/  @P5 STG.E.U16 desc[UR48][R6.64], R19 ;  /* 0x0000001306005986 */ /* 0x0001e8000c101530 */
[----:B------:R1:W-:Y:S04]  /*107120*/  @P6 STG.E.U16 desc[UR48][R12.64], R26 ;  /* 0x0000001a0c006986 */ /* 0x0003e8000c101530 */
[----:B0-----:R-:W3:Y:S04]  /*107130*/  LDL.LU R19, [R1+0x4c48] ;  /* 0x004c480001137983 */ /* 0x001ee80000300800 */
[----:B-1----:R-:W4:Y:S01]  /*107140*/  LDL.LU R26, [R1+0x434] ;  /* 0x00043400011a7983 */ /* 0x002f220000300800 */
[----:B------:R-:W-:Y:S01]  /*107150*/  ISETP.LT.AND P1, PT, R27, UR68, !P0 ;  /* 0x000000441b007c0c */ /* 0x000fe2000c721270 */
[----:B------:R-:W-:Y:S01]  /*107160*/  UMOV UR30, UR44 ;  /* 0x0000002c001e7c82 */ /* 0x000fe20008000000 */
[----:B------:R-:W-:Y:S01]  /*107170*/  UMOV UR68, UR45 ;  /* 0x0000002d00447c82 */ /* 0x000fe20008000000 */
[----:B------:R-:W0:Y:S01]  /*107180*/  LDCU.64 UR44, c[0x0][0x398] ;  /* 0x00007300ff2c77ac */ /* 0x000e220008000a00 */
[----:B------:R-:W-:Y:S01]  /*107190*/  ISETP.LT.AND P5, PT, R0, UR74, !P0 ;  /* 0x0000004a00007c0c */ /* 0x000fe2000c7a1270 */
[----:B------:R-:W-:Y:S01]  /*1071a0*/  IMAD.WIDE R12, R14, 0x2, R16 ;  /* 0x000000020e0c7825 */ /* 0x000fe200078e0210 */
[----:B------:R-:W-:-:S02]  /*1071b0*/  ISETP.GE.AND P4, PT, R15, UR73, PT ;  /* 0x000000490f007c0c */ /* 0x000fc4000bf86270 */
[----:B------:R-:W-:Y:S01]  /*1071c0*/  ISETP.LT.AND P0, PT, R3, UR77, !P0 ;  /* 0x0000004d03007c0c */ /* 0x000fe2000c701270 */
[----:B0-----:R-:W-:Y:S01]  /*1071d0*/  UMOV UR10, UR45 ;  /* 0x0000002d000a7c82 */ /* 0x001fe20008000000 */
[----:B--2---:R-:W-:Y:S02]  /*1071e0*/  R2UR.FILL UR45, R28 ;  /* 0x000000001c2d72ca */ /* 0x004fe400004e0000 */
[----:B------:R-:W2:Y:S01]  /*1071f0*/  LDL.LU R28, [R1+0x4c44] ;  /* 0x004c4400011c7983 */ /* 0x000ea20000300800 */
[----:B---3--:R-:W-:Y:S01]  /*107200*/  IMAD.WIDE R6, R14, 0x2, R18 ;  /* 0x000000020e067825 */ /* 0x008fe200078e0212 */
[----:B----4-:R-:W-:-:S04]  /*107210*/  PRMT R15, R26, 0x7632, R15 ;  /* 0x000076321a0f7816 */ /* 0x010fc8000000000f */
[----:B------:R0:W-:Y:S04]  /*107220*/  @P1 STG.E.U16 desc[UR48][R6.64], R26 ;  /* 0x0000001a06001986 */ /* 0x0001e8000c101530 */
[----:B------:R1:W-:Y:S01]  /*107230*/  @P2 STG.E.U16 desc[UR48][R12.64], R15 ;  /* 0x0000000f0c002986 */ /* 0x0003e2000c101530 */
[----:B------:R-:W-:-:S03]  /*107240*/  ISETP.LT.AND P2, PT, R29, UR26, !P3 ;  /* 0x0000001a1d007c0c */ /* 0x000fc6000df41270 */
[----:B------:R-:W3:Y:S01]  /*107250*/  LDL.LU R29, [R1+0x488] ;  /* 0x00048800011d7983 */ /* 0x000ee20000300800 */
[----:B0-----:R-:W-:Y:S01]  /*107260*/  IMAD.WIDE R6, R14, 0x2, R10 ;  /* 0x000000020e067825 */ /* 0x001fe200078e020a */
[----:B-1----:R-:W-:-:S04]  /*107270*/  PRMT R15, R5, 0x7632, R15 ;  /* 0x00007632050f7816 */ /* 0x002fc8000000000f */
[----:B------:R0:W-:Y:S01]  /*107280*/  @P5 STG.E.U16 desc[UR48][R6.64], R5 ;  /* 0x0000000506005986 */ /* 0x0001e2000c101530 */
[----:B------:R-:W-:-:S03]  /*107290*/  IMAD.WIDE R12, R14, 0x2, R8 ;  /* 0x000000020e0c7825 */ /* 0x000fc600078e0208 */
[----:B0-----:R-:W4:Y:S04]  /*1072a0*/  LDL.LU R5, [R1+0x4c40] ;  /* 0x004c400001057983 */ /* 0x001f280000300800 */
[----:B------:R-:W3:Y:S04]  /*1072b0*/  LDL R7, [R1+0x2004] ;  /* 0x0020040001077983 */ /* 0x000ee80000100800 */
[----:B------:R0:W-:Y:S01]  /*1072c0*/  @P0 STG.E.U16 desc[UR48][R12.64], R15 ;  /* 0x0000000f0c000986 */ /* 0x0001e2000c101530 */
[----:B------:R-:W-:-:S03]  /*1072d0*/  ISETP.LT.AND P5, PT, R27, UR30, !P3 ;  /* 0x0000001e1b007c0c */ /* 0x000fc6000dfa1270 */
[----:B0-----:R-:W4:Y:S04]  /*1072e0*/  LDL.LU R15, [R1+0x498] ;  /* 0x00049800010f7983 */ /* 0x001f280000300800 */
[----:B------:R-:W4:Y:S01]  /*1072f0*/  LDL.LU R27, [R1+0x4c3c] ;  /* 0x004c3c00011b7983 */ /* 0x000f220000300800 */
[----:B------:R-:W-:Y:S01]  /*107300*/  VIADD R26, R14, UR32 ;  /* 0x000000200e1a7c36 */ /* 0x000fe20008000000 */
[----:B--2---:R-:W-:-:S03]  /*107310*/  ISETP.LT.AND P1, PT, R28, UR24, !P3 ;  /* 0x000000181c007c0c */ /* 0x004fc6000df21270 */
[----:B------:R-:W-:Y:S01]  /*107320*/  IMAD.WIDE R12, R26, 0x2, R24 ;  /* 0x000000021a0c7825 */ /* 0x000fe200078e0218 */
[----:B---3--:R-:W-:-:S03]  /*107330*/  ISETP.LT.AND P6, PT, R7, UR16, !P3 ;  /* 0x0000001007007c0c */ /* 0x008fc6000dfc1270 */
[----:B----4-:R-:W-:Y:S01]  /*107340*/  IMAD.WIDE R6, R26, 0x2, R4 ;  /* 0x000000021a067825 */ /* 0x010fe200078e0204 */
[----:B------:R-:W-:-:S04]  /*107350*/  PRMT R14, R15, 0x7632, R14 ;  /* 0x000076320f0e7816 */ /* 0x000fc8000000000e */
[----:B------:R0:W-:Y:S01]  /*107360*/  @P2 STG.E.U16 desc[UR48][R6.64], R15 ;  /* 0x0000000f06002986 */ /* 0x0001e2000c101530 */
[----:B------:R-:W-:-:S03]  /*107370*/  PRMT R27, R29, 0x7632, R27 ;  /* 0x000076321d1b7816 */ /* 0x000fc6000000001b */
[----:B------:R-:W-:Y:S01]  /*107380*/  @P1 STG.E.U16 desc[UR48][R12.64], R14 ;  /* 0x0000000e0c001986 */ /* 0x000fe2000c101530 */
[----:B0-----:R-:W-:-:S05]  /*107390*/  IMAD.WIDE R6, R26, 0x2, R22 ;  /* 0x000000021a067825 */ /* 0x001fca00078e0216 */
[----:B------:R0:W-:Y:S04]  /*1073a0*/  @P6 STG.E.U16 desc[UR48][R6.64], R29 ;  /* 0x0000001d06006986 */ /* 0x0001e8000c101530 */
[----:B0-----:R-:W2:Y:S04]  /*1073b0*/  LDL.LU R29, [R1+0x4c38] ;  /* 0x004c3800011d7983 */ /* 0x001ea80000300800 */
[----:B------:R-:W3:Y:S04]  /*1073c0*/  LDL.LU R6, [R1+0x478] ;  /* 0x0004780001067983 */ /* 0x000ee80000300800 */
[----:B------:R-:W4:Y:S01]  /*1073d0*/  LDL R7, [R1+0x1798] ;  /* 0x0017980001077983 */ /* 0x000f220000100800 */
[----:B------:R-:W-:Y:S01]  /*1073e0*/  UMOV UR60, UR44 ;  /* 0x0000002c003c7c82 */ /* 0x000fe20008000000 */
[----:B------:R-:W-:Y:S01]  /*1073f0*/  IMAD.WIDE R12, R26, 0x2, R20 ;  /* 0x000000021a0c7825 */ /* 0x000fe200078e0214 */
[----:B------:R-:W-:Y:S01]  /*107400*/  ISETP.LT.AND P0, PT, R2, UR60, !P3 ;  /* 0x0000003c02007c0c */ /* 0x000fe2000df01270 */
[----:B------:R-:W-:-:S02]  /*107410*/  UMOV UR24, UR64 ;  /* 0x0000004000187c82 */ /* 0x000fc40008000000 */
[----:B------:R-:W-:Y:S01]  /*107420*/  IMAD.WIDE R14, R26, 0x2, R18 ;  /* 0x000000021a0e7825 */ /* 0x000fe200078e0212 */
[----:B------:R-:W-:Y:S01]  /*107430*/  ISETP.LT.AND P1, PT, R28, UR22, !P4 ;  /* 0x000000161c007c0c */ /* 0x000fe2000e721270 */
[----:B------:R-:W-:Y:S01]  /*107440*/  UMOV UR26, UR46 ;  /* 0x0000002e001a7c82 */ /* 0x000fe20008000000 */
[----:B------:R-:W-:Y:S01]  /*107450*/  UMOV UR77, UR67 ;  /* 0x00000043004d7c82 */ /* 0x000fe20008000000 */
[----:B------:R-:W-:Y:S01]  /*107460*/  UMOV UR30, UR20 ;  /* 0x00000014001e7c82 */ /* 0x000fe20008000000 */
[----:B------:R-:W-:Y:S01]  /*107470*/  UMOV UR61, UR58 ;  /* 0x0000003a003d7c82 */ /* 0x000fe20008000000 */
[----:B------:R-:W-:Y:S01]  /*107480*/  UMOV UR32, UR10 ;  /* 0x0000000a00207c82 */ /* 0x000fe20008000000 */
[----:B------:R-:W-:Y:S01]  /*107490*/  UMOV UR62, UR42 ;  /* 0x0000002a003e7c82 */ /* 0x000fe20008000000 */
[----:B------:R-:W0:Y:S02]  /*1074a0*/  LDCU UR44, c[0x0][0x398] ;  /* 0x00007300ff2c77ac */ /* 0x000e240008000800 */
[----:B------:R1:W-:Y:S01]  /*1074b0*/  @P0 STG.E.U16 desc[UR48][R12.64], R27 ;  /* 0x0000001b0c000986 */ /* 0x0003e2000c101530 */
[----:B------:R-:W-:Y:S01]  /*1074c0*/  UMOV UR64, UR47 ;  /* 0x0000002f00407c82 */ /* 0x000fe20008000000 */
[----:B------:R-:W0:Y:S01]  /*1074d0*/  LDCU.64 UR46, c[0x0][0x398] ;  /* 0x00007300ff2e77ac */ /* 0x000e220008000a00 */
[----:B--2---:R-:W-:Y:S01]  /*1074e0*/  ISETP.LT.AND P2, PT, R29, UR5, !P3 ;  /* 0x000000051d007c0c */ /* 0x004fe2000df41270 */
[----:B------:R-:W-:Y:S01]  /*1074f0*/  UMOV UR60, UR75 ;  /* 0x0000004b003c7c82 */ /* 0x000fe20008000000 */
[----:B------:R-:W2:Y:S01]  /*107500*/  LDL.LU R29, [R1+0x458] ;  /* 0x00045800011d7983 */ /* 0x000ea20000300800 */
[----:B------:R-:W2:Y:S03]  /*107510*/  LDCU UR42, c[0x0][0x398] ;  /* 0x00007300ff2a77ac */ /* 0x000ea60008000800 */
[----:B-1----:R-:W2:Y:S01]  /*107520*/  LDL.LU R12, [R1+0x4] ;  /* 0x00000400010c7983 */ /* 0x002ea20000300800 */
[----:B------:R-:W-:Y:S01]  /*107530*/  UMOV UR18, UR54 ;  /* 0x0000003600127c82 */ /* 0x000fe20008000000 */
[----:B------:R-:W1:Y:S02]  /*107540*/  LDCU UR22, c[0x0][0x398] ;  /* 0x00007300ff1677ac */ /* 0x000e640008000800 */
[----:B------:R-:W2:Y:S01]  /*107550*/  LDL.LU R13, [R1] ;  /* 0x00000000010d7983 */ /* 0x000ea20000300800 */
[----:B------:R-:W1:Y:S03]  /*107560*/  LDCU UR10, c[0x0][0x398] ;  /* 0x00007300ff0a77ac */ /* 0x000e660008000800 */
[----:B---3--:R3:W-:Y:S01]  /*107570*/  @P5 STG.E.U16 desc[UR48][R14.64], R6 ;  /* 0x000000060e005986 */ /* 0x0087e2000c101530 */
[----:B------:R-:W-:Y:S01]  /*107580*/  ISETP.LT.AND P0, PT, R0, UR28, !P3 ;  /* 0x0000001c00007c0c */ /* 0x000fe2000df01270 */
[----:B0-----:R-:W-:Y:S01]  /*107590*/  UMOV UR70, UR47 ;  /* 0x0000002f00467c82 */ /* 0x001fe20008000000 */
[----:B------:R-:W0:Y:S01]  /*1075a0*/  LDCU.64 UR74, c[0x0][0x398] ;  /* 0x00007300ff4a77ac */ /* 0x000e220008000a00 */
[----:B------:R-:W2:Y:S01]  /*1075b0*/  LDL R27, [R1+0x1ffc] ;  /* 0x001ffc00011b7983 */ /* 0x000ea20000100800 */
[----:B------:R-:W0:Y:S03]  /*1075c0*/  LDCU UR54, c[0x0][0x3b8] ;  /* 0x00007700ff3677ac */ /* 0x000e260008000800 */
[----:B------:R-:W2:Y:S01]  /*1075d0*/  LDL.LU R28, [R1+0x4c34] ;  /* 0x004c3400011c7983 */ /* 0x000ea20000300800 */
[----:B------:R-:W0:Y:S01]  /*1075e0*/  LDCU UR5, c[0x0][0x398] ;  /* 0x00007300ff0577ac */ /* 0x000e220008000800 */
[----:B---3--:R-:W-:Y:S01]  /*1075f0*/  PRMT R15, R6, 0x7632, R15 ;  /* 0x00007632060f7816 */ /* 0x008fe2000000000f */
[----:B----4-:R-:W-:-:S02]  /*107600*/  VIADD R14, R7, 0xe ;  /* 0x0000000e070e7836 */ /* 0x010fc40000000000 */
[----:B------:R-:W-:Y:S01]  /*107610*/  IMAD.WIDE R6, R26, 0x2, R16 ;  /* 0x000000021a067825 */ /* 0x000fe200078e0210 */
[----:B------:R-:W3:Y:S04]  /*107620*/  LDCU UR58, c[0x0][0x398] ;  /* 0x00007300ff3a77ac */ /* 0x000ee80008000800 */
[----:B------:R4:W-:Y:S01]  /*107630*/  @P2 STG.E.U16 desc[UR48][R6.64], R15 ;  /* 0x0000000f06002986 */ /* 0x0009e2000c101530 */
[----:B------:R-:W-:Y:S01]  /*107640*/  UMOV UR73, UR52 ;  /* 0x0000003400497c82 */ /* 0x000fe20008000000 */
[----:B------:R-:W0:Y:S02]  /*107650*/  LDCU UR20, c[0x0][0x3b8] ;  /* 0x00007700ff1477ac */ /* 0x000e240008000800 */
[----:B----4-:R-:W4:Y:S01]  /*107660*/  LDL.LU R6, [R1+0x468] ;  /* 0x0004680001067983 */ /* 0x010f220000300800 */
[----:B------:R-:W-:Y:S01]  /*107670*/  UMOV UR28, UR46 ;  /* 0x0000002e001c7c82 */ /* 0x000fe20008000000 */
[----:B------:R-:W0:Y:S02]  /*107680*/  LDCU.64 UR46, c[0x0][0x398] ;  /* 0x00007300ff2e77ac */ /* 0x000e240008000a00 */
[----:B------:R-:W3:Y:S01]  /*107690*/  LDL R7, [R1+0x2004] ;  /* 0x0020040001077983 */ /* 0x000ee20000100800 */
[----:B------:R-:W-:Y:S01]  /*1076a0*/  ISETP.LT.AND P3, PT, R3, UR40, !P3 ;  /* 0x0000002803007c0c */ /* 0x000fe2000df61270 */
[----:B------:R-:W1:Y:S01]  /*1076b0*/  LDCU UR52, c[0x0][0x398] ;  /* 0x00007300ff3477ac */ /* 0x000e620008000800 */
[----:B0-----:R-:W-:Y:S01]  /*1076c0*/  UMOV UR16, UR46 ;  /* 0x0000002e00107c82 */ /* 0x001fe20008000000 */
[----:B------:R-:W-:Y:S01]  /*1076d0*/  UMOV UR67, UR47 ;  /* 0x0000002f00437c82 */ /* 0x000fe20008000000 */
[----:B------:R-:W-:Y:S01]  /*1076e0*/  STL [R1+0x4c20], R5 ;  /* 0x004c200501007387 */ /* 0x000fe20000100800 */
[----:B--2---:R-:W-:-:S02]  /*1076f0*/  R2UR.FILL UR46, R13 ;  /* 0x000000000d2e72ca */ /* 0x004fc400004e0000 */
[----:B------:R-:W-:Y:S01]  /*107700*/  R2UR.FILL UR47, R12 ;  /* 0x000000000c2f72ca */ /* 0x000fe200004e0000 */
[----:B------:R-:W-:Y:S01]  /*107710*/  IMAD.WIDE R12, R26, 0x2, R10 ;  /* 0x000000021a0c7825 */ /* 0x000fe200078e020a */
[----:B------:R-:W-:Y:S02]  /*107720*/  ISETP.LT.AND P6, PT, R27, UR14, !P4 ;  /* 0x0000000e1b007c0c */ /* 0x000fe4000e7c1270 */
[----:B----4-:R-:W-:Y:S02]  /*107730*/  PRMT R28, R6, 0x7632, R28 ;  /* 0x00007632061c7816 */ /* 0x010fe4000000001c */
[----:B------:R0:W-:Y:S05]  /*107740*/  @P0 STG.E.U16 desc[UR48][R12.64], R6 ;  /* 0x000000060c000986 */ /* 0x0001ea000c101530 */
[----:B------:R-:W-:Y:S01]  /*107750*/  VIADD R27, R26, UR46 ;  /* 0x0000002e1a1b7c36 */ /* 0x000fe20008000000 */
[----:B------:R-:W-:-:S02]  /*107760*/  ISETP.GE.AND P2, PT, R14, UR75, PT ;  /* 0x0000004b0e007c0c */ /* 0x000fc4000bf46270 */
[----:B------:R-:W-:Y:S01]  /*107770*/  ISETP.LT.AND P5, PT, R3, UR12, !P4 ;  /* 0x0000000c03007c0c */ /* 0x000fe2000e7a1270 */
[----:B------:R-:W-:Y:S01]  /*107780*/  UMOV UR40, UR39 ;  /* 0x0000002700287c82 */ /* 0x000fe20008000000 */
[----:B---3--:R-:W-:Y:S01]  /*107790*/  ISETP.LT.AND P0, PT, R7, UR34, !P4 ;  /* 0x0000002207007c0c */ /* 0x008fe2000e701270 */
[----:B------:R-:W2:Y:S01]  /*1077a0*/  LDCU UR14, c[0x0][0x398] ;  /* 0x00007300ff0e77ac */ /* 0x000ea20008000800 */
[----:B0-----:R-:W-:-:S04]  /*1077b0*/  IMAD.WIDE R12, R27, 0x2, R4 ;  /* 0x000000021b0c7825 */ /* 0x001fc800078e0204 */
[----:B------:R-:W-:Y:S01]  /*1077c0*/  IMAD.WIDE R14, R27, 0x2, R24 ;  /* 0x000000021b0e7825 */ /* 0x000fe200078e0218 */
[----:B------:R-:W3:Y:S01]  /*1077d0*/  LDL.LU R5, [R1+0x448] ;  /* 0x0004480001057983 */ /* 0x000ee20000300800 */
[----:B------:R-:W-:Y:S01]  /*1077e0*/  UMOV UR46, UR24 ;  /* 0x00000018002e7c82 */ /* 0x000fe20008000000 */
[----:B------:R-:W-:Y:S01]  /*1077f0*/  UMOV UR75, UR32 ;  /* 0x00000020004b7c82 */ /* 0x000fe20008000000 */
[----:B------:R-:W-:Y:S01]  /*107800*/  IMAD.WIDE R6, R26, 0x2, R8 ;  /* 0x000000021a067825 */ /* 0x000fe200078e0208 */
[----:B------:R-:W0:Y:S04]  /*107810*/  LDCU UR12, c[0x0][0x398] ;  /* 0x00007300ff0c77ac */ /* 0x000e280008000800 */
[----:B------:R4:W-:Y:S04]  /*107820*/  @P3 STG.E.U16 desc[UR48][R6.64], R28 ;  /* 0x0000001c06003986 */ /* 0x0009e8000c101530 */
[----:B----4-:R-:W4:Y:S04]  /*107830*/  LDL.LU R28, [R1+0x4c30] ;  /* 0x004c3000011c7983 */ /* 0x010f280000300800 */
[----:B------:R-:W2:Y:S04]  /*107840*/  LDL R6, [R1+0x200c] ;  /* 0x00200c0001067983 */ /* 0x000ea80000100800 */
[----:B------:R-:W3:Y:S01]  /*107850*/  LDL R7, [R1+0x2010] ;  /* 0x0020100001077983 */ /* 0x000ee20000100800 */
[----:B------:R-:W-:-:S02]  /*107860*/  ISETP.LT.AND P3, PT, R2, UR28, !P4 ;  /* 0x0000001c02007c0c */ /* 0x000fc4000e761270 */
[----:B------:R-:W-:Y:S01]  /*107870*/  PRMT R26, R29, 0x7632, R26 ;  /* 0x000076321d1a7816 */ /* 0x000fe2000000001a */
[----:B------:R-:W4:Y:S04]  /*107880*/  LDL.LU R2, [R1+0x438] ;  /* 0x0004380001027983 */ /* 0x000f280000300800 */
[----:B------:R0:W-:Y:S04]  /*107890*/  @P6 STG.E.U16 desc[UR48][R12.64], R29 ;  /* 0x0000001d0c006986 */ /* 0x0001e8000c101530 */
[----:B0-----:R-:W4:Y:S04]  /*1078a0*/  LDL.LU R29, [R1+0x4c2c] ;  /* 0x004c2c00011d7983 */ /* 0x001f280000300800 */
[----:B------:R0:W-:Y:S01]  /*1078b0*/  @P1 STG.E.U16 desc[UR48][R14.64], R26 ;  /* 0x0000001a0e001986 */ /* 0x0001e2000c101530 */
[----:B------:R-:W-:Y:S01]  /*1078c0*/  UMOV UR24, UR77 ;  /* 0x0000004d00187c82 */ /* 0x000fe20008000000 */
[----:B------:R-:W-:Y:S01]  /*1078d0*/  UMOV UR77, UR30 ;  /* 0x0000001e004d7c82 */ /* 0x000fe20008000000 */
[----:B------:R-:W-:Y:S01]  /*1078e0*/  IMAD.WIDE R12, R27, 0x2, R20 ;  /* 0x000000021b0c7825 */ /* 0x000fe200078e0214 */
[----:B--2---:R-:W-:-:S02]  /*1078f0*/  ISETP.LT.AND P6, PT, R6, UR16, !P4 ;  /* 0x0000001006007c0c */ /* 0x004fc4000e7c1270 */
[----:B---3--:R-:W-:Y:S02]  /*107900*/  ISETP.LT.AND P1, PT, R7, UR50, !P4 ;  /* 0x0000003207007c0c */ /* 0x008fe4000e721270 */
[----:B0-----:R-:W-:Y:S01]  /*107910*/  PRMT R14, R5, 0x7632, R14 ;  /* 0x00007632050e7816 */ /* 0x001fe2000000000e */
[----:B----4-:R-:W-:Y:S01]  /*107920*/  STL [R1+0x495c], R29 ;  /* 0x00495c1d01007387 */ /* 0x010fe20000100800 */
[----:B------:R-:W-:Y:S01]  /*107930*/  ISETP.LT.AND P4, PT, R0, UR57, !P4 ;  /* 0x0000003900007c0c */ /* 0x000fe2000e781270 */
[----:B------:R-:W-:Y:S01]  /*107940*/  UMOV UR57, UR38 ;  /* 0x0000002600397c82 */ /* 0x000fe20008000000 */
[----:B------:R-:W0:Y:S01]  /*107950*/  LDCU.64 UR38, c[0x0][0x398] ;  /* 0x00007300ff2677ac */ /* 0x000e220008000a00 */
[----:B------:R-:W-:Y:S01]  /*107960*/  IMAD.WIDE R6, R27, 0x2, R22 ;  /* 0x000000021b067825 */ /* 0x000fe200078e0216 */
[----:B------:R-:W-:Y:S01]  /*107970*/  UMOV UR32, UR60 ;  /* 0x0000003c00207c82 */ /* 0x000fe20008000000 */
[----:B------:R-:W-:-:S03]  /*107980*/  UMOV UR34, UR77 ;  /* 0x0000004d00227c82 */ /* 0x000fc60008000000 */
[----:B------:R2:W-:Y:S01]  /*107990*/  @P0 STG.E.U16 desc[UR48][R6.64], R5 ;  /* 0x0000000506000986 */ /* 0x0005e2000c101530 */
[----:B------:R-:W3:Y:S01]  /*1079a0*/  LDCU UR16, c[0x0][0x398] ;  /* 0x00007300ff1077ac */ /* 0x000ee20008000800 */
[----:B0-----:R-:W-:Y:S01]  /*1079b0*/  UMOV UR28, UR38 ;  /* 0x00000026001c7c82 */ /* 0x001fe20008000000 */
[----:B------:R-:W-:Y:S01]  /*1079c0*/  R2UR.FILL UR38, R28 ;  /* 0x000000001c2672ca */ /* 0x000fe200004e0000 */
[----:B------:R-:W-:Y:S01]  /*1079d0*/  UMOV UR30, UR39 ;  /* 0x00000027001e7c82 */ /* 0x000fe20008000000 */
[----:B--2---:R-:W-:Y:S01]  /*1079e0*/  IMAD.WIDE R6, R27, 0x2, R18 ;  /* 0x000000021b067825 */ /* 0x004fe200078e0212 */
[----:B------:R-:W-:Y:S02]  /*1079f0*/  R2UR.FILL UR39, R29 ;  /* 0x000000001d2772ca */ /* 0x000fe400004e0000 */
[----:B------:R-:W2:Y:S04]  /*107a00*/  LDL R29, [R1+0x200c] ;  /* 0x00200c00011d7983 */ /* 0x000ea80000100800 */
[----:B------:R0:W-:Y:S04]  /*107a10*/  STL [R1+0x4a24], R28 ;  /* 0x004a241c01007387 */ /* 0x0001e80000100800 */
[----:B------:R4:W-:Y:S01]  /*107a20*/  @P3 STG.E.U16 desc[UR48][R12.64], R14 ;  /* 0x0000000e0c003986 */ /* 0x0009e2000c101530 */
[----:B------:R-:W-:-:S03]  /*107a30*/  ISETP.LT.AND P3, PT, R3, UR38, !P2 ;  /* 0x0000002603007c0c */ /* 0x000fc6000d761270 */
[----:B------:R1:W-:Y:S04]  /*107a40*/  @P6 STG.E.U16 desc[UR48][R6.64], R2 ;  /* 0x0000000206006986 */ /* 0x0003e8000c101530 */
[----:B0-----:R-:W2:Y:S04]  /*107a50*/  LDL R28, [R1+0x2010] ;  /* 0x00201000011c7983 */ /* 0x001ea80000100800 */
[----:B------:R-:W2:Y:S01]  /*107a60*/  LDL.LU R5, [R1+0x428] ;  /* 0x0004280001057983 */ /* 0x000ea20000300800 */
[----:B----4-:R-:W-:-:S03]  /*107a70*/  PRMT R14, R2, 0x7632, R14 ;  /* 0x00007632020e7816 */ /* 0x010fc6000000000e */
[----:B-1----:R-:W4:Y:S04]  /*107a80*/  LDL.LU R2, [R1+0x4c28] ;  /* 0x004c280001027983 */ /* 0x002f280000300800 */
[----:B------:R-:W3:Y:S04]  /*107a90*/  LDL R6, [R1+0x2000] ;  /* 0x0020000001067983 */ /* 0x000ee80000100800 */
[----:B------:R-:W3:Y:S04]  /*107aa0*/  LDL R7, [R1+0x1ffc] ;  /* 0x001ffc0001077983 */ /* 0x000ee80000100800 */
[----:B------:R-:W3:Y:S01]  /*107ab0*/  LDL.LU R3, [R1+0x4c24] ;  /* 0x004c240001037983 */ /* 0x000ee20000300800 */
[----:B------:R-:W-:Y:S01]  /*107ac0*/  ISETP.LT.AND P0, PT, R0, UR36, !P2 ;  /* 0x0000002400007c0c */ /* 0x000fe2000d701270 */
[----:B------:R-:W-:Y:S01]  /*107ad0*/  UMOV UR36, UR24 ;  /* 0x0000001800247c82 */ /* 0x000fe20008000000 */
[----:B------:R-:W-:Y:S01]  /*107ae0*/  UMOV UR24, UR61 ;  /* 0x0000003d00187c82 */ /* 0x000fe20008000000 */
[----:B------:R-:W0:Y:S01]  /*107af0*/  LDCU.64 UR60, c[0x0][0x398] ;  /* 0x00007300ff3c77ac */ /* 0x000e220008000a00 */
[----:B------:R-:W-:Y:S01]  /*107b00*/  IMAD.WIDE R12, R27, 0x2, R16 ;  /* 0x000000021b0c7825 */ /* 0x000fe200078e0210 */
[----:B------:R-:W-:Y:S01]  /*107b10*/  UMOV UR38, UR26 ;  /* 0x0000001a00267c82 */ /* 0x000fe20008000000 */
[----:B------:R1:W-:Y:S04]  /*107b20*/  STL [R1+0x4c1c], R0 ;  /* 0x004c1c0001007387 */ /* 0x0003e80000100800 */
[----:B------:R0:W-:Y:S04]  /*107b30*/  @P1 STG.E.U16 desc[UR48][R12.64], R14 ;  /* 0x0000000e0c001986 */ /* 0x0001e8000c101530 */
[----:B-1----:R-:W3:Y:S01]  /*107b40*/  LDL.LU R0, [R1+0x47c] ;  /* 0x00047c0001007983 */ /* 0x002ee20000300800 */
[----:B0-----:R-:W-:Y:S01]  /*107b50*/  UMOV UR77, UR61 ;  /* 0x0000003d004d7c82 */ /* 0x001fe20008000000 */
[----:B------:R-:W-:-:S02]  /*107b60*/  UMOV UR26, UR60 ;  /* 0x0000003c001a7c82 */ /* 0x000fc40008000000 */
[----:B------:R0:W-:Y:S01]  /*107b70*/  STL [R1+0x4b68], R27 ;  /* 0x004b681b01007387 */ /* 0x0001e20000100800 */
[----:B------:R-:W-:Y:S01]  /*107b80*/  VIADD R14, R27, UR76 ;  /* 0x0000004c1b0e7c36 */ /* 0x000fe20008000000 */
[----:B----4-:R-:W-:Y:S02]  /*107b90*/  R2UR.FILL UR60, R2 ;  /* 0x00000000023c72ca */ /* 0x010fe400004e0000 */
[----:B--2---:R-:W-:Y:S02]  /*107ba0*/  PRMT R12, R5, 0x7632, R12 ;  /* 0x00007632050c7816 */ /* 0x004fe4000000000c */
[----:B---3--:R-:W-:Y:S02]  /*107bb0*/  ISETP.LT.AND P1, PT, R6, UR8, !P2 ;  /* 0x0000000806007c0c */ /* 0x008fe4000d721270 */
[----:B------:R-:W-:Y:S02]  /*107bc0*/  ISETP.LT.AND P6, PT, R7, UR6, !P2 ;  /* 0x0000000607007c0c */ /* 0x000fe4000d7c1270 */
[----:B------:R-:W-:Y:S01]  /*107bd0*/  R2UR.FILL UR61, R3 ;  /* 0x00000000033d72ca */ /* 0x000fe200004e0000 */
[C---:B------:R-:W-:Y:S01]  /*107be0*/  IMAD.WIDE R2, R27.reuse, 0x2, R10 ;  /* 0x000000021b027825 */ /* 0x040fe200078e020a */
[----:B------:R-:W-:Y:S01]  /*107bf0*/  UMOV UR8, UR77 ;  /* 0x0000004d00087c82 */ /* 0x000fe20008000000 */
[----:B------:R-:W1:Y:S02]  /*107c00*/  LDCU.64 UR76, c[0x0][0x398] ;  /* 0x00007300ff4c77ac */ /* 0x000e640008000a00 */
[----:B------:R-:W-:Y:S01]  /*107c10*/  IMAD.WIDE R6, R27, 0x2, R8 ;  /* 0x000000021b067825 */ /* 0x000fe200078e0208 */
[----:B------:R2:W-:Y:S01]  /*107c20*/  @P4 STG.E.U16 desc[UR48][R2.64], R5 ;  /* 0x0000000502004986 */ /* 0x0005e2000c101530 */
[----:B------:R-:W3:Y:S03]  /*107c30*/  LDCU UR6, c[0x0][0x398] ;  /* 0x00007300ff0677ac */ /* 0x000ee60008000800 */
[----:B0-----:R-:W4:Y:S04]  /*107c40*/  LDL.LU R27, [R1+0x49c] ;  /* 0x00049c00011b7983 */ /* 0x001f280000300800 */
[----:B--2---:R-:W2:Y:S04]  /*107c50*/  LDL.LU R5, [R1+0x4c20] ;  /* 0x004c200001057983 */ /* 0x004ea80000300800 */
[----:B------:R0:W-:Y:S04]  /*107c60*/  @P5 STG.E.U16 desc[UR48][R6.64], R12 ;  /* 0x0000000c06005986 */ /* 0x0001e8000c101530 */
[----:B0-----:R-:W3:Y:S04]  /*107c70*/  LDL R7, [R1+0x2004] ;  /* 0x0020040001077983 */ /* 0x001ee80000100800 */
[----:B------:R-:W3:Y:S01]  /*107c80*/  LDL R12, [R1+0x1798] ;  /* 0x00179800010c7983 */ /* 0x000ee20000100800 */
[----:B----4-:R-:W-:Y:S01]  /*107c90*/  PRMT R13, R27, 0x7632, R13 ;  /* 0x000076321b0d7816 */ /* 0x010fe2000000000d */
[----:B--2---:R-:W-:-:S05]  /*107ca0*/  IMAD.WIDE R2, R14, 0x2, R4 ;  /* 0x000000020e027825 */ /* 0x004fca00078e0204 */
[----:B------:R0:W-:Y:S01]  /*107cb0*/  @P6 STG.E.U16 desc[UR48][R2.64], R27 ;  /* 0x0000001b02006986 */ /* 0x0001e2000c101530 */
[----:B---3--:R-:W-:-:S03]  /*107cc0*/  ISETP.LT.AND P5, PT, R7, UR42, !P2 ;  /* 0x0000002a07007c0c */ /* 0x008fc6000d7a1270 */
[----:B0-----:R-:W2:Y:S01]  /*107cd0*/  LDL R3, [R1+0x2008] ;  /* 0x0020080001037983 */ /* 0x001ea20000100800 */
[----:B------:R-:W-:-:S03]  /*107ce0*/  IMAD.WIDE R6, R14, 0x2, R24 ;  /* 0x000000020e067825 */ /* 0x000fc600078e0218 */
[----:B------:R-:W3:Y:S04]  /*107cf0*/  LDL R27, [R1+0x2000] ;  /* 0x00200000011b7983 */ /* 0x000ee80000100800 */
[----:B------:R0:W-:Y:S04]  /*107d00*/  @P1 STG.E.U16 desc[UR48][R6.64], R13 ;  /* 0x0000000d06001986 */ /* 0x0001e8000c101530 */
[----:B0-----:R-:W4:Y:S01]  /*107d10*/  LDL.LU R7, [R1+0x48c] ;  /* 0x00048c0001077983 */ /* 0x001f220000300800 */
[----:B--2---:R-:W-:Y:S01]  /*107d20*/  ISETP.LT.AND P6, PT, R3, UR26, !P2 ;  /* 0x0000001a03007c0c */ /* 0x004fe2000d7c1270 */
[----:B------:R-:W-:Y:S01]  /*107d30*/  IMAD.WIDE R2, R14, 0x2, R22 ;  /* 0x000000020e027825 */ /* 0x000fe200078e0216 */
[----:B------:R-:W-:Y:S01]  /*107d40*/  ISETP.LT.AND P4, PT, R29, UR28, !P2 ;  /* 0x0000001c1d007c0c */ /* 0x000fe2000d781270 */
[----:B------:R-:W-:Y:S01]  /*107d50*/  UMOV UR50, UR18 ;  /* 0x0000001200327c82 */ /* 0x000fe20008000000 */
[----:B------:R-:W-:Y:S01]  /*107d60*/  PRMT R15, R0, 0x7632, R15 ;  /* 0x00007632000f7816 */ /* 0x000fe2000000000f */
[----:B------:R-:W-:Y:S01]  /*107d70*/  VIADD R12, R12, 0xf ;  /* 0x0000000f0c0c7836 */ /* 0x000fe20000000000 */
[----:B------:R-:W-:Y:S01]  /*107d80*/  UMOV UR42, UR8 ;  /* 0x00000008002a7c82 */ /* 0x000fe20008000000 */
[----:B------:R-:W0:Y:S01]  /*107d90*/  LDCU UR26, c[0x0][0x3b8] ;  /* 0x00007700ff1a77ac */ /* 0x000e220008000800 */
[----:B----4-:R2:W-:Y:S01]  /*107da0*/  @P5 STG.E.U16 desc[UR48][R2.64], R7 ;  /* 0x0000000702005986 */ /* 0x0105e2000c101530 */
[----:B------:R-:W-:Y:S01]  /*107db0*/  PRMT R26, R7, 0x7632, R26 ;  /* 0x00007632071a7816 */ /* 0x000fe2000000001a */
[----:B------:R-:W4:Y:S01]  /*107dc0*/  LDCU UR18, c[0x0][0x398] ;  /* 0x00007300ff1277ac */ /* 0x000f220008000800 */
[----:B------:R-:W-:-:S02]  /*107dd0*/  ISETP.LT.AND P2, PT, R28, UR60, !P2 ;  /* 0x0000003c1c007c0c */ /* 0x000fc4000d741270 */
[----:B-1----:R-:W-:Y:S01]  /*107de0*/  ISETP.GE.AND P1, PT, R12, UR77, PT ;  /* 0x0000004d0c007c0c */ /* 0x002fe2000bf26270 */
[----:B------:R-:W1:Y:S01]  /*107df0*/  LDCU UR28, c[0x0][0x398] ;  /* 0x00007300ff1c77ac */ /* 0x000e620008000800 */
[----:B------:R-:W0:Y:S01]  /*107e00*/  LDCU UR8, c[0x0][0x398] ;  /* 0x00007300ff0877ac */ /* 0x000e220008000800 */
[----:B--2---:R-:W-:-:S05]  /*107e10*/  IMAD.WIDE R2, R14, 0x2, R20 ;  /* 0x000000020e027825 */ /* 0x004fca00078e0214 */
[----:B------:R2:W-:Y:S04]  /*107e20*/  @P6 STG.E.U16 desc[UR48][R2.64], R26 ;  /* 0x0000001a02006986 */ /* 0x0005e8000c101530 */
[----:B--2---:R-:W2:Y:S04]  /*107e30*/  LDL R2, [R1+0x2008] ;  /* 0x0020080001027983 */ /* 0x004ea80000100800 */
[----:B------:R-:W3:Y:S01]  /*107e40*/  LDL R3, [R1+0x2018] ;  /* 0x0020180001037983 */ /* 0x000ee20000100800 */
[----:B------:R-:W-:-:S05]  /*107e50*/  IMAD.WIDE R6, R14, 0x2, R18 ;  /* 0x000000020e067825 */ /* 0x000fca00078e0212 */
[----:B------:R0:W-:Y:S04]  /*107e60*/  @P4 STG.E.U16 desc[UR48][R6.64], R0 ;  /* 0x0000000006004986 */ /* 0x0001e8000c101530 */
[----:B0-----:R-:W4:Y:S04]  /*107e70*/  LDL.LU R0, [R1+0x4c1c] ;  /* 0x004c1c0001007983 */ /* 0x001f280000300800 */
[----:B------:R-:W4:Y:S04]  /*107e80*/  LDL R6, [R1+0x1ffc] ;  /* 0x001ffc0001067983 */ /* 0x000f280000100800 */
[----:B------:R-:W4:Y:S01]  /*107e90*/  LDL.LU R7, [R1+0x46c] ;  /* 0x00046c0001077983 */ /* 0x000f220000300800 */
[----:B------:R-:W-:-:S03]  /*107ea0*/  IMAD.WIDE R12, R14, 0x2, R16 ;  /* 0x000000020e0c7825 */ /* 0x000fc600078e0210 */
[----:B------:R0:W-:Y:S04]  /*107eb0*/  STL [R1+0x4c18], R11 ;  /* 0x004c180b01007387 */ /* 0x0001e80000100800 */
[----:B------:R0:W-:Y:S01]  /*107ec0*/  @P2 STG.E.U16 desc[UR48][R12.64], R15 ;  /* 0x0000000f0c002986 */ /* 0x0001e2000c101530 */
[----:B--2---:R-:W-:Y:S02]  /*107ed0*/  ISETP.LT.AND P2, PT, R2, UR72, !P1 ;  /* 0x0000004802007c0c */ /* 0x004fe4000cf41270 */
[----:B---3--:R-:W-:Y:S01]  /*107ee0*/  ISETP.LT.AND P6, PT, R3, UR44, !P1 ;  /* 0x0000002c03007c0c */ /* 0x008fe2000cfc1270 */
[C---:B------:R-:W-:Y:S02]  /*107ef0*/  IMAD.WIDE R2, R14.reuse, 0x2, R10 ;  /* 0x000000020e027825 */ /* 0x040fe400078e020a */
[----:B0-----:R-:W2:Y:S02]  /*107f00*/  LDL R11, [R1+0x2004] ;  /* 0x00200400010b7983 */ /* 0x001ea40000100800 */
[----:B------:R-:W-:-:S02]  /*107f10*/  VIADD R12, R14, UR54 ;  /* 0x000000360e0c7c36 */ /* 0x000fc40008000000 */
[----:B------:R-:W3:Y:S04]  /*107f20*/  LDL.LU R15, [R1+0x44c] ;  /* 0x00044c00010f7983 */ /* 0x000ee80000300800 */
[----:B------:R-:W-:Y:S01]  /*107f30*/  STL [R1+0x4c14], R5 ;  /* 0x004c140501007387 */ /* 0x000fe20000100800 */
[----:B----4-:R-:W-:-:S03]  /*107f40*/  ISETP.LT.AND P4, PT, R6, UR22, !P1 ;  /* 0x0000001606007c0c */ /* 0x010fc6000cf81270 */
[----:B------:R0:W-:Y:S01]  /*107f50*/  @P0 STG.E.U16 desc[UR48][R2.64], R7 ;  /* 0x0000000702000986 */ /* 0x0001e2000c101530 */
[----:B------:R-:W-:Y:S01]  /*107f60*/  PRMT R13, R7, 0x7632, R13 ;  /* 0x00007632070d7816 */ /* 0x000fe2000000000d */
[----:B0-----:R-:W-:-:S04]  /*107f70*/  IMAD.WIDE R2, R14, 0x2, R8 ;  /* 0x000000020e027825 */ /* 0x001fc800078e0208 */
[----:B------:R-:W-:Y:S01]  /*107f80*/  IMAD.WIDE R6, R12, 0x2, R4 ;  /* 0x000000020c067825 */ /* 0x000fe200078e0204 */
[----:B------:R0:W-:Y:S04]  /*107f90*/  @P3 STG.E.U16 desc[UR48][R2.64], R13 ;  /* 0x0000000d02003986 */ /* 0x0001e8000c101530 */
[----:B------:R-:W4:Y:S04]  /*107fa0*/  LDL R5, [R1+0x1798] ;  /* 0x0017980001057983 */ /* 0x000f280000100800 */
[----:B0-----:R-:W4:Y:S01]  /*107fb0*/  LDL.LU R3, [R1+0x45c] ;  /* 0x00045c0001037983 */ /* 0x001f220000300800 */
[----:B--2---:R-:W-:-:S03]  /*107fc0*/  ISETP.LT.AND P3, PT, R11, UR5, !P1 ;  /* 0x000000050b007c0c */ /* 0x004fc6000cf61270 */
[----:B------:R-:W2:Y:S01]  /*107fd0*/  LDL.LU R11, [R1+0x43c] ;  /* 0x00043c00010b7983 */ /* 0x000ea20000300800 */
[----:B------:R-:W-:Y:S01]  /*107fe0*/  ISETP.LT.AND P5, PT, R29, UR66, !P1 ;  /* 0x000000421d007c0c */ /* 0x000fe2000cfa1270 */
[----:B------:R-:W-:Y:S01]  /*107ff0*/  UMOV UR66, UR24 ;  /* 0x0000001800427c82 */ /* 0x000fe20008000000 */
[----:B------:R-:W-:Y:S01]  /*108000*/  UMOV UR44, UR38 ;  /* 0x00000026002c7c82 */ /* 0x000fe20008000000 */
[----:B------:R-:W-:Y:S01]  /*108010*/  UMOV UR54, UR66 ;  /* 0x0000004200367c82 */ /* 0x000fe20008000000 */
[----:B------:R-:W-:Y:S01]  /*108020*/  UMOV UR38, UR67 ;  /* 0x0000004300267c82 */ /* 0x000fe20008000000 */
[----:B------:R-:W0:Y:S01]  /*108030*/  LDCU.64 UR66, c[0x0][0x398] ;  /* 0x00007300ff4277ac */ /* 0x000e220008000a00 */
[----:B------:R-:W-:Y:S02]  /*108040*/  ISETP.LT.AND P0, PT, R27, UR10, !P1 ;  /* 0x0000000a1b007c0c */ /* 0x000fe4000cf01270 */
[----:B---3--:R-:W-:Y:S01]  /*108050*/  PRMT R26, R15, 0x7632, R26 ;  /* 0x000076320f1a7816 */ /* 0x008fe2000000001a */
[----:B------:R3:W-:Y:S01]  /*108060*/  STL [R1+0x4c10], R0 ;  /* 0x004c100001007387 */ /* 0x0007e20000100800 */
[----:B------:R-:W-:Y:S01]  /*108070*/  UMOV UR77, UR42 ;  /* 0x0000002a004d7c82 */ /* 0x000fe20008000000 */
[----:B----4-:R-:W-:Y:S01]  /*108080*/  VIADD R13, R5, 0x10 ;  /* 0x00000010050d7836 */ /* 0x010fe20000000000 */
[----:B------:R-:W4:Y:S01]  /*108090*/  LDCU UR10, c[0x0][0x398] ;  /* 0x00007300ff0a77ac */ /* 0x000f220008000800 */
[----:B------:R-:W4:Y:S04]  /*1080a0*/  LDL.LU R5, [R1+0x42c] ;  /* 0x00042c0001057983 */ /* 0x000f280000300800 */
[----:B------:R0:W-:Y:S01]  /*1080b0*/  @P4 STG.E.U16 desc[UR48][R6.64], R3 ;  /* 0x0000000306004986 */ /* 0x0001e2000c101530 */
[----:B------:R-:W-:Y:S01]  /*1080c0*/  PRMT R14, R3, 0x7632, R14 ;  /* 0x00007632030e7816 */ /* 0x000fe2000000000e */
[----:B------:R-:W1:Y:S01]  /*1080d0*/  LDCU UR24, c[0x0][0x398] ;  /* 0x00007300ff1877ac */ /* 0x000e620008000800 */
[----:B------:R-:W-:-:S02]  /*1080e0*/  ISETP.LT.AND P4, PT, R0, UR58, !P1 ;  /* 0x0000003a00007c0c */ /* 0x000fc4000cf81270 */
[----:B---3--:R-:W3:Y:S01]  /*1080f0*/  LDL.LU R0, [R1+0x410] ;  /* 0x0004100001007983 */ /* 0x008ee20000300800 */
[----:B0-----:R-:W-:-:S04]  /*108100*/  IMAD.WIDE R2, R12, 0x2, R24 ;  /* 0x000000020c027825 */ /* 0x001fc800078e0218 */
[----:B------:R-:W-:Y:S01]  /*108110*/  IMAD.WIDE R6, R12, 0x2, R22 ;  /* 0x000000020c067825 */ /* 0x000fe200078e0216 */
[----:B------:R0:W-:Y:S01]  /*108120*/  @P0 STG.E.U16 desc[UR48][R2.64], R14 ;  /* 0x0000000e02000986 */ /* 0x0001e2000c101530 */
[----:B------:R-:W-:-:S03]  /*108130*/  ISETP.GE.AND P0, PT, R13, UR67, PT ;  /* 0x000000430d007c0c */ /* 0x000fc6000bf06270 */
[----:B------:R1:W-:Y:S01]  /*108140*/  @P3 STG.E.U16 desc[UR48][R6.64], R15 ;  /* 0x0000000f06003986 */ /* 0x0003e2000c101530 */
[----:B------:R-:W-:Y:S01]  /*108150*/  ISETP.LT.AND P3, PT, R29, UR56, !P0 ;  /* 0x000000381d007c0c */ /* 0x000fe2000c761270 */
[----:B0-----:R-:W-:-:S04]  /*108160*/  IMAD.WIDE R2, R12, 0x2, R20 ;  /* 0x000000020c027825 */ /* 0x001fc800078e0214 */
[----:B-1----:R-:W-:Y:S01]  /*108170*/  IMAD.WIDE R6, R12, 0x2, R18 ;  /* 0x000000020c067825 */ /* 0x002fe200078e0212 */
[----:B------:R0:W-:Y:S04]  /*108180*/  STL [R1+0x4c0c], R29 ;  /* 0x004c0c1d01007387 */ /* 0x0001e80000100800 */
[----:B------:R1:W-:Y:S04]  /*108190*/  @P2 STG.E.U16 desc[UR48][R2.64], R26 ;  /* 0x0000001a02002986 */ /* 0x0003e8000c101530 */
[----:B0-----:R-:W3:Y:S04]  /*1081a0*/  LDL R29, [R1+0x1ffc] ;  /* 0x001ffc00011d7983 */ /* 0x001ee80000100800 */
[----:B-1----:R-:W3:Y:S01]  /*1081b0*/  LDL R2, [R1+0x2008] ;  /* 0x0020080001027983 */ /* 0x002ee20000100800 */
[----:B--2---:R-:W-:-:S03]  /*1081c0*/  PRMT R13, R11, 0x7632, R13 ;  /* 0x000076320b0d7816 */ /* 0x004fc6000000000d */
[----:B------:R0:W-:Y:S04]  /*1081d0*/  @P5 STG.E.U16 desc[UR48][R6.64], R11 ;  /* 0x0000000b06005986 */ /* 0x0001e8000c101530 */
[----:B0-----:R-:W2:Y:S01]  /*1081e0*/  LDL.LU R11, [R1+0x4c18] ;  /* 0x004c1800010b7983 */ /* 0x001ea20000300800 */
[----:B------:R-:W-:Y:S01]  /*1081f0*/  ISETP.LT.AND P1, PT, R28, UR52, !P1 ;  /* 0x000000341c007c0c */ /* 0x000fe2000cf21270 */
[----:B------:R-:W-:Y:S01]  /*108200*/  IMAD.WIDE R14, R12, 0x2, R16 ;  /* 0x000000020c0e7825 */ /* 0x000fe200078e0210 */
[----:B------:R-:W-:Y:S01]  /*108210*/  UMOV UR42, UR32 ;  /* 0x00000020002a7c82 */ /* 0x000fe20008000000 */
[----:B------:R-:W-:Y:S01]  /*108220*/  UMOV UR72, UR77 ;  /* 0x0000004d00487c82 */ /* 0x000fe20008000000 */
[----:B------:R-:W-:Y:S01]  /*108230*/  UMOV UR60, UR34 ;  /* 0x00000022003c7c82 */ /* 0x000fe20008000000 */
[----:B------:R-:W-:Y:S01]  /*108240*/  UMOV UR22, UR46 ;  /* 0x0000002e00167c82 */ /* 0x000fe20008000000 */
[----:B------:R-:W-:Y:S01]  /*108250*/  UMOV UR67, UR44 ;  /* 0x0000002c00437c82 */ /* 0x000fe20008000000 */
[----:B------:R-:W0:Y:S06]  /*108260*/  LDCU UR52, c[0x0][0x398] ;  /* 0x00007300ff3477ac */ /* 0x000e2c0008000800 */
[----:B------:R1:W-:Y:S01]  /*108270*/  @P1 STG.E.U16 desc[UR48][R14.64], R13 ;  /* 0x0000000d0e001986 */ /* 0x0003e2000c101530 */
[----:B----4-:R-:W-:-:S03]  /*108280*/  PRMT R3, R5, 0x7632, R3 ;  /* 0x0000763205037816 */ /* 0x010fc60000000003 */
[----:B-1----:R-:W4:Y:S01]  /*108290*/  LDL.LU R15, [R1+0x400] ;  /* 0x00040000010f7983 */ /* 0x002f220000300800 */
[----:B---3--:R-:W-:Y:S01]  /*1082a0*/  ISETP.LT.AND P2, PT, R29, UR6, !P0 ;  /* 0x000000061d007c0c */ /* 0x008fe2000c741270 */
[----:B--2---:R-:W-:Y:S02]  /*1082b0*/  IMAD.WIDE R6, R12, 0x2, R10 ;  /* 0x000000020c067825 */ /* 0x004fe400078e020a */
[----:B------:R-:W2:Y:S01]  /*1082c0*/  LDL.LU R29, [R1+0x3f0] ;  /* 0x0003f000011d7983 */ /* 0x000ea20000300800 */
[----:B------:R-:W-:Y:S01]  /*1082d0*/  ISETP.LT.AND P5, PT, R2, UR74, !P0 ;  /* 0x0000004a02007c0c */ /* 0x000fe2000c7a1270 */
[----:B------:R-:W-:Y:S01]  /*1082e0*/  UMOV UR5, UR42 ;  /* 0x0000002a00057c82 */ /* 0x000fe20008000000 */
[----:B------:R-:W-:Y:S01]  /*1082f0*/  ISETP.LT.AND P1, PT, R27, UR28, !P0 ;  /* 0x0000001c1b007c0c */ /* 0x000fe2000c721270 */
[----:B------:R1:W-:Y:S01]  /*108300*/  @P4 STG.E.U16 desc[UR48][R6.64], R5 ;  /* 0x0000000506004986 */ /* 0x0003e2000c101530 */
[C---:B------:R-:W-:Y:S01]  /*108310*/  VIADD R2, R12.reuse, UR20 ;  /* 0x000000140c027c36 */ /* 0x040fe20008000000 */
[----:B------:R-:W-:Y:S01]  /*108320*/  UMOV UR77, UR30 ;  /* 0x0000001e004d7c82 */ /* 0x000fe20008000000 */
[----:B------:R-:W3:Y:S01]  /*108330*/  LDCU UR32, c[0x0][0x398] ;  /* 0x00007300ff2077ac */ /* 0x000ee20008000800 */
[----:B------:R-:W-:Y:S01]  /*108340*/  UMOV UR58, UR60 ;  /* 0x0000003c003a7c82 */ /* 0x000fe20008000000 */
[----:B------:R-:W0:Y:S01]  /*108350*/  LDCU UR34, c[0x0][0x398] ;  /* 0x00007300ff2277ac */ /* 0x000e220008000800 */
[----:B-1----:R-:W2:Y:S01]  /*108360*/  LDL.LU R5, [R1+0x4c14] ;  /* 0x004c140001057983 */ /* 0x002ea20000300800 */
[----:B------:R-:W-:Y:S01]  /*108370*/  IMAD.WIDE R12, R12, 0x2, R8 ;  /* 0x000000020c0c7825 */ /* 0x000fe200078e0208 */
[----:B------:R-:W-:Y:S01]  /*108380*/  UMOV UR56, UR5 ;  /* 0x0000000500387c82 */ /* 0x000fe20008000000 */
[----:B------:R-:W-:Y:S01]  /*108390*/  UMOV UR20, UR57 ;  /* 0x0000003900147c82 */ /* 0x000fe20008000000 */
[----:B------:R-:W2:Y:S01]  /*1083a0*/  LDL R6, [R1+0x2018] ;  /* 0x0020180001067983 */ /* 0x000ea20000100800 */
[----:B------:R-:W1:Y:S03]  /*1083b0*/  LDCU UR30, c[0x0][0x398] ;  /* 0x00007300ff1e77ac */ /* 0x000e660008000800 */
[----:B------:R-:W3:Y:S01]  /*1083c0*/  LDL R7, [R1+0x2004] ;  /* 0x0020040001077983 */ /* 0x000ee20000100800 */
[----:B------:R-:W0:Y:S03]  /*1083d0*/  LDCU UR46, c[0x0][0x398] ;  /* 0x00007300ff2e77ac */ /* 0x000e260008000800 */
[----:B------:R1:W-:Y:S01]  /*1083e0*/  @P6 STG.E.U16 desc[UR48][R12.64], R3 ;  /* 0x000000030c006986 */ /* 0x0003e2000c101530 */
[----:B------:R-:W0:Y:S01]  /*1083f0*/  LDCU UR44, c[0x0][0x398] ;  /* 0x00007300ff2c77ac */ /* 0x000e220008000800 */
[----:B----4-:R-:W-:Y:S01]  /*108400*/  PRMT R14, R15, 0x7632, R14 ;  /* 0x000076320f0e7816 */ /* 0x010fe2000000000e */
[----:B------:R-:W-:Y:S01]  /*108410*/  UMOV UR74, UR38 ;  /* 0x00000026004a7c82 */ /* 0x000fe20008000000 */
[----:B------:R-:W-:Y:S01]  /*108420*/  UMOV UR28, UR56 ;  /* 0x00000038001c7c82 */ /* 0x000fe20008000000 */
[----:B------:R-:W4:Y:S01]  /*108430*/  LDCU.64 UR56, c[0x0][0x398] ;  /* 0x00007300ff3877ac */ /* 0x000f220008000a00 */
[----:B------:R-:W0:Y:S01]  /*108440*/  LDCU UR42, c[0x0][0x3b8] ;  /* 0x00007700ff2a77ac */ /* 0x000e220008000800 */
[----:B-1----:R-:W-:Y:S01]  /*108450*/  PRMT R3, R0, 0x7632, R3 ;  /* 0x0000763200037816 */ /* 0x002fe20000000003 */
[----:B------:R-:W1:Y:S01]  /*108460*/  LDCU UR5, c[0x0][0x398] ;  /* 0x00007300ff0577ac */ /* 0x000e620008000800 */
[----:B------:R-:W0:Y:S01]  /*108470*/  LDCU UR6, c[0x0][0x398] ;  /* 0x00007300ff0677ac */ /* 0x000e220008000800 */
[----:B--2---:R-:W-:-:S02]  /*108480*/  ISETP.LT.AND P4, PT, R6, UR12, !P0 ;  /* 0x0000000c06007c0c */ /* 0x004fc4000c781270 */
[----:B---3--:R-:W-:Y:S01]  /*108490*/  ISETP.LT.AND P6, PT, R7, UR18, !P0 ;  /* 0x0000001207007c0c */ /* 0x008fe2000c7c1270 */
[C---:B------:R-:W-:Y:S01]  /*1084a0*/  IMAD.WIDE R6, R2.reuse, 0x2, R4 ;  /* 0x0000000202067825 */ /* 0x040fe200078e0204 */
[----:B------:R-:W2:Y:S04]  /*1084b0*/  LDCU UR38, c[0x0][0x398] ;  /* 0x00007300ff2677ac */ /* 0x000ea80008000800 */
[----:B------:R3:W-:Y:S04]  /*1084c0*/  @P2 STG.E.U16 desc[UR48][R6.64], R0 ;  /* 0x0000000006002986 */ /* 0x0007e8000c101530 */
[----:B---3--:R-:W3:Y:S04]  /*1084d0*/  LDL.LU R0, [R1+0x4c10] ;  /* 0x004c100001007983 */ /* 0x008ee80000300800 */
[----:B------:R-:W2:Y:S01]  /*1084e0*/  LDL R7, [R1+0x1798] ;  /* 0x0017980001077983 */ /* 0x000ea20000100800 */
[----:B------:R-:W-:-:S05]  /*1084f0*/  IMAD.WIDE R12, R2, 0x2, R24 ;  /* 0x00000002020c7825 */ /* 0x000fca00078e0218 */
[----:B------:R0:W-:Y:S04]  /*108500*/  @P1 STG.E.U16 desc[UR48][R12.64], R3 ;  /* 0x000000030c001986 */ /* 0x0001e8000c101530 */
[----:B------:R-:W-:Y:S01]  /*108510*/  STL [R1+0x4c08], R11 ;  /* 0x004c080b01007387 */ /* 0x000fe20000100800 */
[----:B0-----:R-:W-:-:S04]  /*108520*/  IMAD.WIDE R12, R2, 0x2, R20 ;  /* 0x00000002020c7825 */ /* 0x001fc800078e0214 */
[----:B--2---:R-:W-:Y:S02]  /*108530*/  VIADD R3, R7, 0x11 ;  /* 0x0000001107037836 */ /* 0x004fe40000000000 */
[----:B------:R-:W-:-:S05]  /*108540*/  IMAD.WIDE R6, R2, 0x2, R22 ;  /* 0x0000000202067825 */ /* 0x000fca00078e0216 */
[----:B------:R0:W-:Y:S01]  /*108550*/  @P6 STG.E.U16 desc[UR48][R6.64], R15 ;  /* 0x0000000f06006986 */ /* 0x0001e2000c101530 */
[----:B----4-:R-:W-:-:S03]  /*108560*/  ISETP.GE.AND P1, PT, R3, UR57, PT ;  /* 0x0000003903007c0c */ /* 0x010fc6000bf26270 */
[----:B------:R2:W-:Y:S01]  /*108570*/  @P5 STG.E.U16 desc[UR48][R12.64], R14 ;  /* 0x0000000e0c005986 */ /* 0x0005e2000c101530 */
[----:B------:R-:W-:Y:S01]  /*108580*/  PRMT R3, R29, 0x7632, R3 ;  /* 0x000076321d037816 */ /* 0x000fe20000000003 */
[----:B0-----:R-:W-:-:S04]  /*108590*/  IMAD.WIDE R6, R2, 0x2, R18 ;  /* 0x0000000202067825 */ /* 0x001fc800078e0212 */
[----:B--2---:R-:W-:Y:S01]  /*1085a0*/  IMAD.WIDE R14, R2, 0x2, R10 ;  /* 0x00000002020e7825 */ /* 0x004fe200078e020a */
[----:B------:R0:W-:Y:S04]  /*1085b0*/  @P3 STG.E.U16 desc[UR48][R6.64], R29 ;  /* 0x0000001d06003986 */ /* 0x0001e8000c101530 */
[----:B------:R-:W2:Y:S04]  /*1085c0*/  LDL R11, [R1+0x2018] ;  /* 0x00201800010b7983 */ /* 0x000ea80000100800 */
[----:B0-----:R-:W4:Y:S04]  /*1085d0*/  LDL.LU R29, [R1+0x4c0c] ;  /* 0x004c0c00011d7983 */ /* 0x001f280000300800 */
[----:B------:R-:W4:Y:S04]  /*1085e0*/  LDL R6, [R1+0x1ffc] ;  /* 0x001ffc0001067983 */ /* 0x000f280000100800 */
[----:B------:R-:W4:Y:S01]  /*1085f0*/  LDL.LU R7, [R1+0x3e0] ;  /* 0x0003e00001077983 */ /* 0x000f220000300800 */
[----:B------:R-:W-:Y:S01]  /*108600*/  ISETP.LT.AND P2, PT, R28, UR16, !P0 ;  /* 0x000000101c007c0c */ /* 0x000fe2000c741270 */
[----:B------:R-:W-:Y:S01]  /*108610*/  IMAD.WIDE R12, R2, 0x2, R16 ;  /* 0x00000002020c7825 */ /* 0x000fe200078e0210 */
[----:B---3--:R-:W-:-:S02]  /*108620*/  ISETP.LT.AND P0, PT, R0, UR14, !P0 ;  /* 0x0000000e00007c0c */ /* 0x008fc4000c701270 */
[----:B--2---:R-:W-:-:S09]  /*108630*/  ISETP.LT.AND P6, PT, R11, UR8, !P1 ;  /* 0x000000080b007c0c */ /* 0x004fd2000cfc1270 */
[----:B------:R0:W-:Y:S01]  /*108640*/  @P2 STG.E.U16 desc[UR48][R12.64], R3 ;  /* 0x000000030c002986 */ /* 0x0001e2000c101530 */
[----:B------:R-:W-:Y:S01]  /*108650*/  UMOV UR12, UR40 ;  /* 0x00000028000c7c82 */ /* 0x000fe20008000000 */
[----:B------:R-:W-:Y:S01]  /*108660*/  UMOV UR16, UR36 ;  /* 0x0000002400107c82 */ /* 0x000fe20008000000 */
[----:B------:R-:W-:Y:S01]  /*108670*/  UMOV UR18, UR58 ;  /* 0x0000003a00127c82 */ /* 0x000fe20008000000 */
[----:B------:R-:W2:Y:S01]  /*108680*/  LDL R11, [R1+0x1798] ;  /* 0x00179800010b7983 */ /* 0x000ea20000100800 */
[----:B------:R-:W-:Y:S01]  /*108690*/  UMOV UR60, UR50 ;  /* 0x00000032003c7c82 */ /* 0x000fe20008000000 */
[----:B------:R-:W3:Y:S01]  /*1086a0*/  LDCU UR14, c[0x0][0x398] ;  /* 0x00007300ff0e77ac */ /* 0x000ee20008000800 */
[----:B------:R-:W1:Y:S01]  /*1086b0*/  LDCU UR8, c[0x0][0x398] ;  /* 0x00007300ff0877ac */ /* 0x000e620008000800 */
[----:B0-----:R-:W2:Y:S01]  /*1086c0*/  LDL R13, [R1+0x2008] ;  /* 0x00200800010d7983 */ /* 0x001ea20000100800 */
[----:B----4-:R-:W-:Y:S01]  /*1086d0*/  ISETP.LT.AND P2, PT, R6, UR10, !P1 ;  /* 0x0000000a06007c0c */ /* 0x010fe2000cf41270 */
[----:B------:R-:W-:-:S02]  /*1086e0*/  VIADD R3, R2, UR26 ;  /* 0x0000001a02037c36 */ /* 0x000fc40008000000 */
[----:B------:R0:W-:Y:S01]  /*1086f0*/  @P0 STG.E.U16 desc[UR48][R14.64], R7 ;  /* 0x000000070e000986 */ /* 0x0001e2000c101530 */
[----:B------:R-:W-:Y:S01]  /*108700*/  UMOV UR57, UR12 ;  /* 0x0000000c00397c82 */ /* 0x000fe20008000000 */
[----:B------:R-:W-:Y:S01]  /*108710*/  ISETP.LT.AND P3, PT, R29, UR18, !P1 ;  /* 0x000000121d007c0c */ /* 0x000fe2000cf61270 */
[----:B------:R-:W4:Y:S01]  /*108720*/  LDCU UR50, c[0x0][0x398] ;  /* 0x00007300ff3277ac */ /* 0x000f220008000800 */
[----:B------:R-:W1:Y:S01]  /*108730*/  LDCU UR40, c[0x0][0x3b8] ;  /* 0x00007700ff2877ac */ /* 0x000e620008000800 */
[----:B------:R-:W1:Y:S01]  /*108740*/  LDCU UR36, c[0x0][0x398] ;  /* 0x00007300ff2477ac */ /* 0x000e620008000800 */
[----:B0-----:R-:W-:Y:S01]  /*108750*/  PRMT R14, R7, 0x7632, R14 ;  /* 0x00007632070e7816 */ /* 0x001fe2000000000e */
[----:B------:R-:W3:Y:S01]  /*108760*/  LDL.LU R15, [R1+0x3c0] ;  /* 0x0003c000010f7983 */ /* 0x000ee20000300800 */
[----:B------:R-:W-:Y:S01]  /*108770*/  IMAD.WIDE R6, R2, 0x2, R8 ;  /* 0x0000000202067825 */ /* 0x000fe200078e0208 */
[----:B------:R-:W0:Y:S02]  /*108780*/  LDCU UR58, c[0x0][0x398] ;  /* 0x00007300ff3a77ac */ /* 0x000e240008000800 */
[----:B------:R-:W3:Y:S01]  /*108790*/  LDL.LU R2, [R1+0x3d0] ;  /* 0x0003d00001027983 */ /* 0x000ee20000300800 */
[----:B--2---:R-:W-:Y:S01]  /*1087a0*/  ISETP.LT.AND P5, PT, R13, UR76, !P1 ;  /* 0x0000004c0d007c0c */ /* 0x004fe2000cfa1270 */
[----:B------:R-:W-:-:S02]  /*1087b0*/  IMAD.WIDE R12, R3, 0x2, R4 ;  /* 0x00000002030c7825 */ /* 0x000fc400078e0204 */
[----:B------:R2:W-:Y:S01]  /*1087c0*/  STL [R1+0x4c04], R5 ;  /* 0x004c040501007387 */ /* 0x0005e20000100800 */
[----:B------:R-:W-:Y:S01]  /*1087d0*/  UMOV UR26, UR57 ;  /* 0x00000039001a7c82 */ /* 0x000fe20008000000 */
[----:B------:R-:W-:Y:S01]  /*1087e0*/  ISETP.LT.AND P0, PT, R27, UR30, !P1 ;  /* 0x0000001e1b007c0c */ /* 0x000fe2000cf01270 */
[----:B------:R-:W0:Y:S01]  /*1087f0*/  LDCU UR18, c[0x0][0x398] ;  /* 0x00007300ff1277ac */ /* 0x000e220008000800 */
[----:B------:R-:W0:Y:S01]  /*108800*/  LDCU UR12, c[0x0][0x398] ;  /* 0x00007300ff0c77ac */ /* 0x000e220008000800 */
[----:B--2---:R-:W2:Y:S04]  /*108810*/  LDL R5, [R1+0x2004] ;  /* 0x0020040001057983 */ /* 0x004ea80000100800 */
[----:B------:R0:W-:Y:S04]  /*108820*/  @P4 STG.E.U16 desc[UR48][R6.64], R14 ;  /* 0x0000000e06004986 */ /* 0x0001e8000c101530 */
[----:B------:R-:W-:Y:S04]  /*108830*/  STL [R1+0x4c00], R28 ;  /* 0x004c001c01007387 */ /* 0x000fe80000100800 */
[----:B---3--:R3:W-:Y:S01]  /*108840*/  @P2 STG.E.U16 desc[UR48][R12.64], R2 ;  /* 0x000000020c002986 */ /* 0x0087e2000c101530 */
[----:B0-----:R-:W-:Y:S01]  /*108850*/  PRMT R14, R2, 0x7632, R14 ;  /* 0x00007632020e7816 */ /* 0x001fe2000000000e */
[----:B---3--:R-:W-:-:S02]  /*108860*/  VIADD R2, R11, 0x12 ;  /* 0x000000120b027836 */ /* 0x008fc40000000000 */
[----:B------:R-:W3:Y:S01]  /*108870*/  LDL R11, [R1+0x3b0] ;  /* 0x0003b000010b7983 */ /* 0x000ee20000100800 */
[----:B------:R-:W-:Y:S01]  /*108880*/  UMOV UR76, UR16 ;  /* 0x00000010004c7c82 */ /* 0x000fe20008000000 */
[----:B------:R-:W-:Y:S01]  /*108890*/  UMOV UR57, UR74 ;  /* 0x0000004a00397c82 */ /* 0x000fe20008000000 */
[----:B------:R-:W-:Y:S01]  /*1088a0*/  UMOV UR10, UR76 ;  /* 0x0000004c000a7c82 */ /* 0x000fe20008000000 */
[----:B------:R-:W-:Y:S01]  /*1088b0*/  UMOV UR76, UR28 ;  /* 0x0000001c004c7c82 */ /* 0x000fe20008000000 */
[----:B------:R-:W-:Y:S01]  /*1088c0*/  UMOV UR74, UR54 ;  /* 0x00000036004a7c82 */ /* 0x000fe20008000000 */
[----:B------:R-:W-:Y:S01]  /*1088d0*/  UMOV UR28, UR72 ;  /* 0x00000048001c7c82 */ /* 0x000fe20008000000 */
[----:B------:R-:W-:Y:S01]  /*1088e0*/  UMOV UR54, UR73 ;  /* 0x0000004900367c82 */ /* 0x000fe20008000000 */
[----:B------:R-:W0:Y:S01]  /*1088f0*/  LDCU.64 UR72, c[0x0][0x398] ;  /* 0x00007300ff4877ac */ /* 0x000e220008000a00 */
[----:B------:R-:W-:Y:S01]  /*108900*/  IMAD.WIDE R6, R3, 0x2, R24 ;  /* 0x0000000203067825 */ /* 0x000fe200078e0218 */
[----:B------:R-:W-:-:S03]  /*108910*/  ISETP.LT.AND P2, PT, R28, UR32, !P1 ;  /* 0x000000201c007c0c */ /* 0x000fc6000cf41270 */
[----:B------:R-:W-:Y:S01]  /*108920*/  IMAD.WIDE R12, R3, 0x2, R22 ;  /* 0x00000002030c7825 */ /* 0x000fe200078e0216 */
[----:B------:R0:W-:Y:S01]  /*108930*/  @P0 STG.E.U16 desc[UR48][R6.64], R14 ;  /* 0x0000000e06000986 */ /* 0x0001e2000c101530 */
[----:B------:R-:W-:Y:S01]  /*108940*/  UMOV UR32, UR22 ;  /* 0x0000001600207c82 */ /* 0x000fe20008000000 */
[----:B------:R-:W-:Y:S01]  /*108950*/  PRMT R26, R15, 0x7632, R26 ;  /* 0x000076320f1a7816 */ /* 0x000fe2000000001a */
[----:B------:R-:W1:Y:S01]  /*108960*/  LDCU UR16, c[0x0][0x3b8] ;  /* 0x00007700ff1077ac */ /* 0x000e620008000800 */
[----:B------:R-:W4:Y:S01]  /*108970*/  LDL R28, [R1+0x2008] ;  /* 0x00200800011c7983 */ /* 0x000f220000100800 */
[----:B------:R-:W1:Y:S01]  /*108980*/  LDCU UR22, c[0x0][0x398] ;  /* 0x00007300ff1677ac */ /* 0x000e620008000800 */
[----:B0-----:R-:W-:Y:S01]  /*108990*/  ISETP.GE.AND P0, PT, R2, UR73, PT ;  /* 0x0000004902007c0c */ /* 0x001fe2000bf06270 */
[----:B------:R-:W-:Y:S01]  /*1089a0*/  IMAD.WIDE R6, R3, 0x2, R20 ;  /* 0x0000000203067825 */ /* 0x000fe200078e0214 */
[----:B------:R-:W-:Y:S01]  /*1089b0*/  UMOV UR73, UR32 ;  /* 0x0000002000497c82 */ /* 0x000fe20008000000 */
[----:B------:R-:W0:Y:S01]  /*1089c0*/  LDCU UR32, c[0x0][0x398] ;  /* 0x00007300ff2077ac */ /* 0x000e220008000800 */
[----:B--2---:R-:W-:-:S02]  /*1089d0*/  ISETP.LT.AND P4, PT, R5, UR24, !P1 ;  /* 0x0000001805007c0c */ /* 0x004fc4000cf81270 */
[----:B------:R-:W2:Y:S04]  /*1089e0*/  LDL.LU R5, [R1+0x3a0] ;  /* 0x0003a00001057983 */ /* 0x000ea80000300800 */
[----:B------:R0:W-:Y:S07]  /*1089f0*/  STL [R1+0x4bfc], R29 ;  /* 0x004bfc1d01007387 */ /* 0x0001ee0000100800 */
[----:B------:R-:W-:Y:S01]  /*108a00*/  @P4 STG.E.U16 desc[UR48][R12.64], R15 ;  /* 0x0000000f0c004986 */ /* 0x000fe2000c101530 */
[----:B------:R-:W-:-:S03]  /*108a10*/  ISETP.LT.AND P4, PT, R29, UR73, !P0 ;  /* 0x000000491d007c0c */ /* 0x000fc6000c781270 */
[----:B0-----:R-:W2:Y:S04]  /*108a20*/  LDL R29, [R1+0x1ffc] ;  /* 0x001ffc00011d7983 */ /* 0x001ea80000100800 */
[----:B------:R0:W-:Y:S01]  /*108a30*/  @P5 STG.E.U16 desc[UR48][R6.64], R26 ;  /* 0x0000001a06005986 */ /* 0x0001e2000c101530 */
[----:B---3--:R-:W-:-:S03]  /*108a40*/  PRMT R2, R11, 0x7632, R2 ;  /* 0x000076320b027816 */ /* 0x008fc60000000002 */
[----:B------:R-:W3:Y:S04]  /*108a50*/  LDL.LU R11, [R1+0x4c08] ;  /* 0x004c0800010b7983 */ /* 0x000ee80000300800 */
[----:B0-----:R-:W2:Y:S01]  /*108a60*/  LDL.LU R7, [R1+0x3b0] ;  /* 0x0003b00001077983 */ /* 0x001ea20000300800 */
[----:B------:R-:W-:Y:S01]  /*108a70*/  ISETP.LT.AND P1, PT, R0, UR34, !P1 ;  /* 0x0000002200007c0c */ /* 0x000fe2000cf21270 */
[----:B------:R-:W-:-:S04]  /*108a80*/  IMAD.WIDE R12, R3, 0x2, R18 ;  /* 0x00000002030c7825 */ /* 0x000fc800078e0212 */
[----:B------:R-:W-:Y:S01]  /*108a90*/  IMAD.WIDE R14, R3, 0x2, R16 ;  /* 0x00000002030e7825 */ /* 0x000fe200078e0210 */
[----:B----4-:R-:W-:Y:S02]  /*108aa0*/  ISETP.LT.AND P5, PT, R28, UR66, !P0 ;  /* 0x000000421c007c0c */ /* 0x010fe4000c7a1270 */
[----:B------:R-:W4:Y:S04]  /*108ab0*/  LDL.LU R28, [R1+0x414] ;  /* 0x00041400011c7983 */ /* 0x000f280000300800 */
[----:B--2---:R3:W-:Y:S04]  /*108ac0*/  @P3 STG.E.U16 desc[UR48][R12.64], R7 ;  /* 0x000000070c003986 */ /* 0x0047e8000c101530 */
[----:B------:R0:W-:Y:S01]  /*108ad0*/  @P2 STG.E.U16 desc[UR48][R14.64], R2 ;  /* 0x000000020e002986 */ /* 0x0001e2000c101530 */
[----:B------:R-:W-:Y:S01]  /*108ae0*/  ISETP.LT.AND P2, PT, R29, UR38, !P0 ;  /* 0x000000261d007c0c */ /* 0x000fe2000c741270 */
[----:B---3--:R-:W-:-:S02]  /*108af0*/  IMAD.WIDE R6, R3, 0x2, R10 ;  /* 0x0000000203067825 */ /* 0x008fc400078e020a */
[----:B0-----:R-:W2:Y:S02]  /*108b00*/  LDL R15, [R1+0x2004] ;  /* 0x00200400010f7983 */ /* 0x001ea40000100800 */
[C---:B------:R-:W-:Y:S02]  /*108b10*/  VIADD R2, R3.reuse, UR42 ;  /* 0x0000002a03027c36 */ /* 0x040fe40008000000 */
[----:B------:R-:W-:Y:S01]  /*108b20*/  IMAD.WIDE R12, R3, 0x2, R8 ;  /* 0x00000002030c7825 */ /* 0x000fe200078e0208 */
[----:B------:R-:W3:Y:S01]  /*108b30*/  LDL.LU R29, [R1+0x404] ;  /* 0x00040400011d7983 */ /* 0x000ee20000300800 */
[----:B------:R-:W-:-:S03]  /*108b40*/  PRMT R3, R5, 0x7632, R3 ;  /* 0x0000763205037816 */ /* 0x000fc60000000003 */
[----:B------:R0:W-:Y:S04]  /*108b50*/  @P1 STG.E.U16 desc[UR48][R6.64], R5 ;  /* 0x0000000506001986 */ /* 0x0001e8000c101530 */
[----:B0-----:R-:W3:Y:S04]  /*108b60*/  LDL.LU R5, [R1+0x4c04] ;  /* 0x004c040001057983 */ /* 0x001ee80000300800 */
[----:B------:R-:W3:Y:S04]  /*108b70*/  LDL R7, [R1+0x2018] ;  /* 0x0020180001077983 */ /* 0x000ee80000100800 */
[----:B------:R4:W-:Y:S02]  /*108b80*/  @P6 STG.E.U16 desc[UR48][R12.64], R3 ;  /* 0x000000030c006986 */ /* 0x0009e4000c101530 */
[----:B----4-:R-:W-:-:S02]  /*108b90*/  PRMT R3, R28, 0x7632, R3 ;  /* 0x000076321c037816 */ /* 0x010fc40000000003 */
[----:B--2---:R-:W-:Y:S02]  /*108ba0*/  ISETP.LT.AND P6, PT, R15, UR44, !P0 ;  /* 0x0000002c0f007c0c */ /* 0x004fe4000c7c1270 */
[----:B------:R-:W2:Y:S01]  /*108bb0*/  LDL R15, [R1+0x3f4] ;  /* 0x0003f400010f7983 */ /* 0x000ea20000100800 */
[----:B---3--:R-:W-:Y:S01]  /*108bc0*/  ISETP.LT.AND P1, PT, R7, UR46, !P0 ;  /* 0x0000002e07007c0c */ /* 0x008fe2000c721270 */
[----:B------:R-:W-:-:S05]  /*108bd0*/  IMAD.WIDE R6, R2, 0x2, R4 ;  /* 0x0000000202067825 */ /* 0x000fca00078e0204 */
[----:B------:R0:W-:Y:S04]  /*108be0*/  @P2 STG.E.U16 desc[UR48][R6.64], R28 ;  /* 0x0000001c06002986 */ /* 0x0001e8000c101530 */
[----:B0-----:R-:W3:Y:S04]  /*108bf0*/  LDL.LU R28, [R1+0x4c00] ;  /* 0x004c0000011c7983 */ /* 0x001ee80000300800 */
[----:B------:R-:W4:Y:S01]  /*108c00*/  LDL R7, [R1+0x1798] ;  /* 0x0017980001077983 */ /* 0x000f220000100800 */
[----:B------:R-:W-:Y:S01]  /*108c10*/  UMOV UR34, UR26 ;  /* 0x0000001a00227c82 */ /* 0x000fe20008000000 */
[----:B-1----:R-:W-:Y:S01]  /*108c20*/  ISETP.LT.AND P3, PT, R27, UR5, !P0 ;  /* 0x000000051b007c0c */ /* 0x002fe2000c761270 */
[----:B------:R-:W-:Y:S01]  /*108c30*/  UMOV UR66, UR34 ;  /* 0x0000002200427c82 */ /* 0x000fe20008000000 */
[----:B------:R-:W-:Y:S01]  /*108c40*/  UMOV UR42, UR67 ;  /* 0x00000043002a7c82 */ /* 0x000fe20008000000 */
[----:B------:R-:W-:Y:S01]  /*108c50*/  UMOV UR5, UR66 ;  /* 0x0000004200057c82 */ /* 0x000fe20008000000 */
[----:B------:R-:W-:Y:S01]  /*108c60*/  IMAD.WIDE R12, R2, 0x2, R24 ;  /* 0x00000002020c7825 */ /* 0x000fe200078e0218 */
[----:B------:R-:W0:Y:S01]  /*108c70*/  LDCU.64 UR66, c[0x0][0x398] ;  /* 0x00007300ff4277ac */ /* 0x000e220008000a00 */
[----:B------:R-:W-:Y:S01]  /*108c80*/  PRMT R14, R29, 0x7632, R14 ;  /* 0x000076321d0e7816 */ /* 0x000fe2000000000e */
[----:B------:R-:W-:Y:S01]  /*108c90*/  UMOV UR24, UR20 ;  /* 0x0000001400187c82 */ /* 0x000fe20008000000 */
[----:B---3--:R-:W-:-:S05]  /*108ca0*/  ISETP.LT.AND P2, PT, R28, UR50, !P0 ;  /* 0x000000321c007c0c */ /* 0x008fca000c741270 */
[----:B------:R4:W-:Y:S01]  /*108cb0*/  @P3 STG.E.U16 desc[UR48][R12.64], R3 ;  /* 0x000000030c003986 */ /* 0x0009e2000c101530 */
[----:B------:R-:W-:Y:S01]  /*108cc0*/  UMOV UR38, UR42 ;  /* 0x0000002a00267c82 */ /* 0x000fe20008000000 */
[----:B------:R-:W-:Y:S01]  /*108cd0*/  ISETP.LT.AND P0, PT, R0, UR52, !P0 ;  /* 0x0000003400007c0c */ /* 0x000fe2000c701270 */
[----:B------:R-:W-:Y:S01]  /*108ce0*/  UMOV UR73, UR24 ;  /* 0x0000001800497c82 */ /* 0x000fe20008000000 */
[----:B------:R-:W1:Y:S01]  /*108cf0*/  LDCU UR24, c[0x0][0x398] ;  /* 0x00007300ff1877ac */ /* 0x000e620008000800 */
[----:B------:R-:W-:Y:S01]  /*108d00*/  UMOV UR30, UR10 ;  /* 0x0000000a001e7c82 */ /* 0x000fe20008000000 */
[----:B------:R-:W3:Y:S01]  /*108d10*/  LDCU UR20, c[0x0][0x398] ;  /* 0x00007300ff1477ac */ /* 0x000ee20008000800 */
[----:B----4-:R-:W-:Y:S01]  /*108d20*/  VIADD R3, R7, 0x13 ;  /* 0x0000001307037836 */ /* 0x010fe20000000000 */
[----:B------:R-:W4:Y:S01]  /*108d30*/  LDCU UR26, c[0x0][0x3b8] ;  /* 0x00007700ff1a77ac */ /* 0x000f220008000800 */
[C---:B------:R-:W-:Y:S01]  /*108d40*/  IMAD.WIDE R6, R2.reuse, 0x2, R22 ;  /* 0x0000000202067825 */ /* 0x040fe200078e0216 */
[----:B------:R-:W1:Y:S03]  /*108d50*/  LDCU UR34, c[0x0][0x398] ;  /* 0x00007300ff2277ac */ /* 0x000e660008000800 */
[C---:B------:R-:W-:Y:S01]  /*108d60*/  IMAD.WIDE R12, R2.reuse, 0x2, R20 ;  /* 0x00000002020c7825 */ /* 0x040fe200078e0214 */
[----:B0-----:R-:W-:Y:S01]  /*108d70*/  ISETP.GE.AND P3, PT, R3, UR67, PT ;  /* 0x0000004303007c0c */ /* 0x001fe2000bf66270 */
[----:B------:R0:W-:Y:S01]  /*108d80*/  @P6 STG.E.U16 desc[UR48][R6.64], R29 ;  /* 0x0000001d06006986 */ /* 0x0001e2000c101530 */
[----:B--2---:R-:W-:Y:S01]  /*108d90*/  PRMT R3, R15, 0x7632, R3 ;  /* 0x000076320f037816 */ /* 0x004fe20000000003 */
[----:B------:R-:W-:Y:S01]  /*108da0*/  UMOV UR44, UR73 ;  /* 0x00000049002c7c82 */ /* 0x000fe20008000000 */
[----:B------:R-:W2:Y:S01]  /*108db0*/  LDCU UR10, c[0x0][0x398] ;  /* 0x00007300ff0a77ac */ /* 0x000ea20008000800 */
[----:B------:R1:W-:Y:S01]  /*108dc0*/  @P5 STG.E.U16 desc[UR48][R12.64], R14 ;  /* 0x0000000e0c005986 */ /* 0x0003e2000c101530 */
[----:B------:R-:W-:Y:S01]  /*108dd0*/  UMOV UR50, UR28 ;  /* 0x0000001c00327c82 */ /* 0x000fe20008000000 */
[----:B------:R-:W-:Y:S01]  /*108de0*/  UMOV UR46, UR5 ;  /* 0x00000005002e7c82 */ /* 0x000fe20008000000 */
[----:B------:R-:W2:Y:S01]  /*108df0*/  LDCU UR42, c[0x0][0x398] ;  /* 0x00007300ff2a77ac */ /* 0x000ea20008000800 */
[----:B0-----:R-:W2:Y:S01]  /*108e00*/  LDL.LU R29, [R1+0x4bfc] ;  /* 0x004bfc00011d7983 */ /* 0x001ea20000300800 */
[C---:B------:R-:W-:Y:S01]  /*108e10*/  IMAD.WIDE R6, R2.reuse, 0x2, R18 ;  /* 0x0000000202067825 */ /* 0x040fe200078e0212 */
[----:B------:R-:W-:Y:S01]  /*108e20*/  UMOV UR67, UR38 ;  /* 0x0000002600437c82 */ /* 0x000fe20008000000 */
[----:B------:R-:W-:Y:S01]  /*108e30*/  UMOV UR73, UR30 ;  /* 0x0000001e00497c82 */ /* 0x000fe20008000000 */
[----:B------:R0:W-:Y:S01]  /*108e40*/  STL [R1+0x4bf8], R11 ;  /* 0x004bf80b01007387 */ /* 0x0001e20000100800 */
[C---:B-1----:R-:W-:Y:S01]  /*108e50*/  IMAD.WIDE R14, R2.reuse, 0x2, R10 ;  /* 0x00000002020e7825 */ /* 0x042fe200078e020a */
[----:B------:R-:W1:Y:S03]  /*108e60*/  LDCU UR38, c[0x0][0x398] ;  /* 0x00007300ff2677ac */ /* 0x000e660008000800 */
[C---:B------:R-:W-:Y:S01]  /*108e70*/  IMAD.WIDE R12, R2.reuse, 0x2, R16 ;  /* 0x00000002020c7825 */ /* 0x040fe200078e0210 */
[----:B------:R-:W1:Y:S01]  /*108e80*/  LDCU UR28, c[0x0][0x398] ;  /* 0x00007300ff1c77ac */ /* 0x000e620008000800 */
[----:B0-----:R-:W2:Y:S01]  /*108e90*/  LDL.LU R11, [R1+0x3f4] ;  /* 0x0003f400010b7983 */ /* 0x001ea20000300800 */
[----:B------:R-:W0:Y:S01]  /*108ea0*/  LDCU UR5, c[0x0][0x398] ;  /* 0x00007300ff0577ac */ /* 0x000e220008000800 */
[----:B------:R-:W0:Y:S01]  /*108eb0*/  LDCU UR30, c[0x0][0x398] ;  /* 0x00007300ff1e77ac */ /* 0x000e220008000800 */
[----:B------:R-:W0:Y:S01]  /*108ec0*/  LDCU UR52, c[0x0][0x3b8] ;  /* 0x00007700ff3477ac */ /* 0x000e220008000800 */
[----:B--2---:R2:W-:Y:S04]  /*108ed0*/  @P4 STG.E.U16 desc[UR48][R6.64], R11 ;  /* 0x0000000b06004986 */ /* 0x0045e8000c101530 */
[----:B--2---:R-:W2:Y:S04]  /*108ee0*/  LDL R6, [R1+0x2018] ;  /* 0x0020180001067983 */ /* 0x004ea80000100800 */
[----:B------:R-:W3:Y:S04]  /*108ef0*/  LDL.LU R7, [R1+0x3e4] ;  /* 0x0003e40001077983 */ /* 0x000ee80000300800 */
[----:B------:R-:W4:Y:S04]  /*108f00*/  LDL.LU R11, [R1+0x3d4] ;  /* 0x0003d400010b7983 */ /* 0x000f280000300800 */
[----:B------:R0:W-:Y:S04]  /*108f10*/  @P2 STG.E.U16 desc[UR48][R12.64], R3 ;  /* 0x000000030c002986 */ /* 0x0001e8000c101530 */
[----:B0-----:R-:W4:Y:S04]  /*108f20*/  LDL R13, [R1+0x1ffc] ;  /* 0x001ffc00010d7983 */ /* 0x001f280000100800 */
[----:B------:R-:W4:Y:S01]  /*108f30*/  LDL R12, [R1+0x2008] ;  /* 0x00200800010c7983 */ /* 0x000f220000100800 */
[----:B------:R-:W-:Y:S01]  /*108f40*/  VIADD R3, R2, UR40 ;  /* 0x0000002802037c36 */ /* 0x000fe20008000000 */
[----:B------:R-:W-:-:S02]  /*108f50*/  ISETP.LT.AND P4, PT, R29, UR67, !P3 ;  /* 0x000000431d007c0c */ /* 0x000fc4000df81270 */
[----:B--2---:R-:W-:Y:S01]  /*108f60*/  ISETP.LT.AND P6, PT, R6, UR6, !P3 ;  /* 0x0000000606007c0c */ /* 0x004fe2000dfc1270 */
[----:B---3--:R0:W-:Y:S01]  /*108f70*/  @P0 STG.E.U16 desc[UR48][R14.64], R7 ;  /* 0x000000070e000986 */ /* 0x0081e2000c101530 */
[----:B------:R-:W2:Y:S01]  /*108f80*/  LDCU UR40, c[0x0][0x398] ;  /* 0x00007300ff2877ac */ /* 0x000ea20008000800 */
[----:B0-----:R-:W-:Y:S01]  /*108f90*/  PRMT R14, R7, 0x7632, R14 ;  /* 0x00007632070e7816 */ /* 0x001fe2000000000e */
[----:B------:R-:W-:Y:S01]  /*108fa0*/  IMAD.WIDE R6, R2, 0x2, R8 ;  /* 0x0000000202067825 */ /* 0x000fe200078e0208 */
[----:B------:R-:W3:Y:S04]  /*108fb0*/  LDL.LU R15, [R1+0x3c4] ;  /* 0x0003c400010f7983 */ /* 0x000ee80000300800 */
[----:B------:R0:W-:Y:S04]  /*108fc0*/  STL [R1+0x4bf4], R5 ;  /* 0x004bf40501007387 */ /* 0x0001e80000100800 */
[----:B------:R1:W-:Y:S01]  /*108fd0*/  @P1 STG.E.U16 desc[UR48][R6.64], R14 ;  /* 0x0000000e06001986 */ /* 0x0003e2000c101530 */
[----:B----4-:R-:W-:-:S02]  /*108fe0*/  ISETP.LT.AND P2, PT, R13, UR18, !P3 ;  /* 0x000000120d007c0c */ /* 0x010fc4000df41270 */
[----:B------:R-:W-:Y:S01]  /*108ff0*/  ISETP.LT.AND P5, PT, R12, UR56, !P3 ;  /* 0x000000380c007c0c */ /* 0x000fe2000dfa1270 */
[----:B------:R-:W-:Y:S02]  /*109000*/  IMAD.WIDE R12, R3, 0x2, R4 ;  /* 0x00000002030c7825 */ /* 0x000fe400078e0204 */
[----:B0-----:R-:W4:Y:S04]  /*109010*/  LDL R5, [R1+0x1798] ;  /* 0x0017980001057983 */ /* 0x001f280000100800 */
[----:B-1----:R-:W2:Y:S01]  /*109020*/  LDL R7, [R1+0x2004] ;  /* 0x0020040001077983 */ /* 0x002ea20000100800 */
[----:B------:R-:W-:-:S03]  /*109030*/  PRMT R2, R11, 0x7632, R2 ;  /* 0x000076320b027816 */ /* 0x000fc60000000002 */
[----:B------:R0:W-:Y:S04]  /*109040*/  @P2 STG.E.U16 desc[UR48][R12.64], R11 ;  /* 0x0000000b0c002986 */ /* 0x0001e8000c101530 */
[----:B0-----:R-:W3:Y:S01]  /*109050*/  LDL R11, [R1+0x3b4] ;  /* 0x0003b400010b7983 */ /* 0x001ee20000100800 */
[----:B------:R-:W-:Y:S01]  /*109060*/  UMOV UR56, UR60 ;  /* 0x0000003c00387c82 */ /* 0x000fe20008000000 */
[----:B------:R-:W-:Y:S01]  /*109070*/  UMOV UR6, UR57 ;  /* 0x0000003900067c82 */ /* 0x000fe20008000000 */
[----:B------:R-:W-:Y:S01]  /*109080*/  UMOV UR18, UR56 ;  /* 0x0000003800127c82 */ /* 0x000fe20008000000 */
[----:B------:R-:W-:Y:S01]  /*109090*/  ISETP.LT.AND P0, PT, R27, UR14, !P3 ;  /* 0x0000000e1b007c0c */ /* 0x000fe2000df01270 */
[----:B------:R-:W0:Y:S01]  /*1090a0*/  LDCU.64 UR56, c[0x0][0x398] ;  /* 0x00007300ff3877ac */ /* 0x000e220008000a00 */
[----:B------:R-:W-:Y:S01]  /*1090b0*/  IMAD.WIDE R12, R3, 0x2, R22 ;  /* 0x00000002030c7825 */ /* 0x000fe200078e0216 */
[----:B------:R-:W-:Y:S01]  /*1090c0*/  ISETP.LT.AND P2, PT, R28, UR36, !P3 ;  /* 0x000000241c007c0c */ /* 0x000fe2000df41270 */
[----:B------:R1:W-:Y:S01]  /*1090d0*/  STL [R1+0x4bf0], R28 ;  /* 0x004bf01c01007387 */ /* 0x0003e20000100800 */
[----:B------:R-:W-:Y:S01]  /*1090e0*/  UMOV UR67, UR73 ;  /* 0x0000004900437c82 */ /* 0x000fe20008000000 */
[----:B------:R-:W0:Y:S02]  /*1090f0*/  LDCU UR60, c[0x0][0x398] ;  /* 0x00007300ff3c77ac */ /* 0x000e240008000800 */
[----:B-1----:R-:W3:Y:S04]  /*109100*/  LDL R28, [R1+0x2008] ;  /* 0x00200800011c7983 */ /* 0x002ee80000100800 */
[----:B------:R1:W-:Y:S01]  /*109110*/  STL [R1+0x4bec], R29 ;  /* 0x004bec1d01007387 */ /* 0x0003e20000100800 */
[----:B----4-:R-:W-:Y:S01]  /*109120*/  VIADD R14, R5, 0x14 ;  /* 0x00000014050e7836 */ /* 0x010fe20000000000 */
[----:B--2---:R-:W-:Y:S01]  /*109130*/  ISETP.LT.AND P1, PT, R7, UR12, !P3 ;  /* 0x0000000c07007c0c */ /* 0x004fe2000df21270 */
[----:B------:R-:W-:Y:S01]  /*109140*/  IMAD.WIDE R6, R3, 0x2, R24 ;  /* 0x0000000203067825 */ /* 0x000fe200078e0218 */
[----:B---3--:R-:W-:-:S04]  /*109150*/  PRMT R26, R11, 0x7632, R26 ;  /* 0x000076320b1a7816 */ /* 0x008fc8000000001a */
[----:B------:R2:W-:Y:S01]  /*109160*/  @P0 STG.E.U16 desc[UR48][R6.64], R2 ;  /* 0x0000000206000986 */ /* 0x0005e2000c101530 */
[----:B0-----:R-:W-:Y:S01]  /*109170*/  ISETP.GE.AND P0, PT, R14, UR57, PT ;  /* 0x000000390e007c0c */ /* 0x001fe2000bf06270 */
[----:B------:R-:W-:Y:S01]  /*109180*/  UMOV UR73, UR54 ;  /* 0x0000003600497c82 */ /* 0x000fe20008000000 */
[----:B------:R-:W-:-:S04]  /*109190*/  ISETP.LT.AND P3, PT, R0, UR58, !P3 ;  /* 0x0000003a00007c0c */ /* 0x000fc8000df61270 */
[----:B------:R0:W-:Y:S01]  /*1091a0*/  @P1 STG.E.U16 desc[UR48][R12.64], R15 ;  /* 0x0000000f0c001986 */ /* 0x0001e2000c101530 */
[----:B------:R-:W-:Y:S01]  /*1091b0*/  ISETP.LT.AND P1, PT, R29, UR44, !P0 ;  /* 0x0000002c1d007c0c */ /* 0x000fe2000c721270 */
[----:B------:R-:W-:Y:S01]  /*1091c0*/  UMOV UR14, UR6 ;  /* 0x00000006000e7c82 */ /* 0x000fe20008000000 */
[----:B------:R-:W3:Y:S01]  /*1091d0*/  LDCU UR12, c[0x0][0x398] ;  /* 0x00007300ff0c77ac */ /* 0x000ee20008000800 */
[----:B-1----:R-:W4:Y:S01]  /*1091e0*/  LDL R29, [R1+0x1ffc] ;  /* 0x001ffc00011d7983 */ /* 0x002f220000100800 */
[----:B--2---:R-:W-:Y:S01]  /*1091f0*/  PRMT R2, R15, 0x7632, R2 ;  /* 0x000076320f027816 */ /* 0x004fe20000000002 */
[C---:B------:R-:W-:Y:S02]  /*109200*/  IMAD.WIDE R6, R3.reuse, 0x2, R20 ;  /* 0x0000000203067825 */ /* 0x040fe400078e0214 */
[----:B------:R-:W2:Y:S01]  /*109210*/  LDL.LU R5, [R1+0x3a4] ;  /* 0x0003a40001057983 */ /* 0x000ea20000300800 */
[----:B------:R-:W-:Y:S01]  /*109220*/  UMOV UR58, UR62 ;  /* 0x0000003e003a7c82 */ /* 0x000fe20008000000 */
[----:B------:R-:W1:Y:S02]  /*109230*/  LDCU UR54, c[0x0][0x398] ;  /* 0x00007300ff3677ac */ /* 0x000e640008000800 */
[----:B------:R-:W2:Y:S01]  /*109240*/  LDL.LU R11, [R1+0x4bf8] ;  /* 0x004bf800010b7983 */ /* 0x000ea20000300800 */
[C---:B0-----:R-:W-:Y:S01]  /*109250*/  IMAD.WIDE R12, R3.reuse, 0x2, R18 ;  /* 0x00000002030c7825 */ /* 0x041fe200078e0212 */
[----:B------:R-:W-:Y:S01]  /*109260*/  UMOV UR36, UR14 ;  /* 0x0000000e00247c82 */ /* 0x000fe20008000000 */
[----:B------:R-:W0:Y:S01]  /*109270*/  LDCU UR14, c[0x0][0x398] ;  /* 0x00007300ff0e77ac */ /* 0x000e220008000800 */
[----:B------:R1:W-:Y:S01]  /*109280*/  @P5 STG.E.U16 desc[UR48][R6.64], R2 ;  /* 0x0000000206005986 */ /* 0x0003e2000c101530 */
[----:B------:R-:W-:Y:S01]  /*109290*/  IMAD.WIDE R14, R3, 0x2, R16 ;  /* 0x00000002030e7825 */ /* 0x000fe200078e0210 */
[----:B------:R-:W0:Y:S01]  /*1092a0*/  LDCU UR6, c[0x0][0x398] ;  /* 0x00007300ff0677ac */ /* 0x000e220008000800 */
[----:B------:R-:W-:Y:S01]  /*1092b0*/  UMOV UR57, UR50 ;  /* 0x0000003200397c82 */ /* 0x000fe20008000000 */
[----:B------:R-:W0:Y:S01]  /*1092c0*/  LDCU UR44, c[0x0][0x398] ;  /* 0x00007300ff2c77ac */ /* 0x000e220008000800 */
[----:B-1----:R-:W2:Y:S01]  /*1092d0*/  LDL.LU R7, [R1+0x3b4] ;  /* 0x0003b40001077983 */ /* 0x002ea20000300800 */
[----:B------:R-:W-:Y:S01]  /*1092e0*/  ISETP.LT.AND P5, PT, R28, UR72, !P0 ;  /* 0x000000481c007c0c */ /* 0x000fe2000c7a1270 */
[----:B------:R-:W1:Y:S02]  /*1092f0*/  LDCU UR50, c[0x0][0x3b8] ;  /* 0x00007700ff3277ac */ /* 0x000e640008000800 */
[----:B------:R-:W3:Y:S01]  /*109300*/  LDL.LU R28, [R1+0x418] ;  /* 0x00041800011c7983 */ /* 0x000ee20000300800 */
[----:B------:R-:W0:Y:S03]  /*109310*/  LDCU UR62, c[0x0][0x398] ;  /* 0x00007300ff3e77ac */ /* 0x000e260008000800 */
[----:B--2---:R2:W-:Y:S04]  /*109320*/  @P4 STG.E.U16 desc[UR48][R12.64], R7 ;  /* 0x000000070c004986 */ /* 0x0045e8000c101530 */
[----:B------:R-:W-:Y:S01]  /*109330*/  @P2 STG.E.U16 desc[UR48][R14.64], R26 ;  /* 0x0000001a0e002986 */ /* 0x000fe2000c101530 */
[----:B----4-:R-:W-:-:S03]  /*109340*/  ISETP.LT.AND P2, PT, R29, UR24, !P0 ;  /* 0x000000181d007c0c */ /* 0x010fc6000c741270 */
[----:B------:R-:W4:Y:S01]  /*109350*/  LDL.LU R29, [R1+0x408] ;  /* 0x00040800011d7983 */ /* 0x000f220000300800 */
[----:B--2---:R-:W-:Y:S01]  /*109360*/  IMAD.WIDE R6, R3, 0x2, R10 ;  /* 0x0000000203067825 */ /* 0x004fe200078e020a */
[----:B------:R-:W-:-:S04]  /*109370*/  PRMT R12, R5, 0x7632, R12 ;  /* 0x00007632050c7816 */ /* 0x000fc8000000000c */
[----:B------:R2:W-:Y:S04]  /*109380*/  @P3 STG.E.U16 desc[UR48][R6.64], R5 ;  /* 0x0000000506003986 */ /* 0x0005e8000c101530 */
[----:B--2---:R-:W2:Y:S01]  /*109390*/  LDL.LU R5, [R1+0x4bf4] ;  /* 0x004bf40001057983 */ /* 0x004ea20000300800 */
[C---:B------:R-:W-:Y:S02]  /*1093a0*/  VIADD R14, R3.reuse, UR16 ;  /* 0x00000010030e7c36 */ /* 0x040fe40008000000 */
[----:B------:R-:W-:Y:S01]  /*1093b0*/  IMAD.WIDE R2, R3, 0x2, R8 ;  /* 0x0000000203027825 */ /* 0x000fe200078e0208 */
[----:B------:R-:W4:Y:S04]  /*1093c0*/  LDL R6, [R1+0x2018] ;  /* 0x0020180001067983 */ /* 0x000f280000100800 */
[----:B------:R3:W-:Y:S04]  /*1093d0*/  @P6 STG.E.U16 desc[UR48][R2.64], R12 ;  /* 0x0000000c02006986 */ /* 0x0007e8000c101530 */
[----:B------:R-:W4:Y:S01]  /*1093e0*/  LDL R7, [R1+0x2004] ;  /* 0x0020040001077983 */ /* 0x000f220000100800 */
[----:B---3--:R-:W-:Y:S01]  /*1093f0*/  PRMT R12, R28, 0x7632, R12 ;  /* 0x000076321c0c7816 */ /* 0x008fe2000000000c */
[----:B--2---:R-:W-:-:S05]  /*109400*/  IMAD.WIDE R2, R14, 0x2, R4 ;  /* 0x000000020e027825 */ /* 0x004fca00078e0204 */
[----:B------:R2:W-:Y:S04]  /*109410*/  @P2 STG.E.U16 desc[UR48][R2.64], R28 ;  /* 0x0000001c02002986 */ /* 0x0005e8000c101530 */
[----:B--2---:R-:W2:Y:S04]  /*109420*/  LDL.LU R28, [R1+0x4bf0] ;  /* 0x004bf000011c7983 */ /* 0x004ea80000300800 */
[----:B------:R-:W3:Y:S01]  /*109430*/  LDL R3, [R1+0x1798] ;  /* 0x0017980001037983 */ /* 0x000ee20000100800 */
[----:B------:R-:W-:Y:S01]  /*109440*/  UMOV UR72, UR58 ;  /* 0x0000003a00487c82 */ /* 0x000fe20008000000 */
[----:B------:R-:W-:Y:S01]  /*109450*/  ISETP.LT.AND P4, PT, R27, UR32, !P0 ;  /* 0x000000201b007c0c */ /* 0x000fe2000c781270 */
[----:B------:R-:W-:Y:S01]  /*109460*/  UMOV UR32, UR72 ;  /* 0x0000004800207c82 */ /* 0x000fe20008000000 */
[----:B------:R-:W-:Y:S01]  /*109470*/  UMOV UR16, UR73 ;  /* 0x0000004900107c82 */ /* 0x000fe20008000000 */
[----:B------:R-:W0:Y:S01]  /*109480*/  LDCU.64 UR72, c[0x0][0x398] ;  /* 0x00007300ff4877ac */ /* 0x000e220008000a00 */
[----:B----4-:R-:W-:-:S02]  /*109490*/  ISETP.LT.AND P3, PT, R6, UR8, !P0 ;  /* 0x0000000806007c0c */ /* 0x010fc4000c761270 */
[----:B------:R-:W-:Y:S01]  /*1094a0*/  ISETP.LT.AND P6, PT, R7, UR22, !P0 ;  /* 0x0000001607007c0c */ /* 0x000fe2000c7c1270 */
[----:B------:R-:W-:Y:S01]  /*1094b0*/  IMAD.WIDE R6, R14, 0x2, R24 ;  /* 0x000000020e067825 */ /* 0x000fe200078e0218 */
[----:B------:R-:W-:Y:S02]  /*1094c0*/  PRMT R13, R29, 0x7632, R13 ;  /* 0x000076321d0d7816 */ /* 0x000fe4000000000d */
[----:B--2---:R-:W-:-:S03]  /*1094d0*/  ISETP.LT.AND P2, PT, R28, UR20, !P0 ;  /* 0x000000141c007c0c */ /* 0x004fc6000c741270 */
[----:B------:R3:W-:Y:S01]  /*1094e0*/  @P4 STG.E.U16 desc[UR48][R6.64], R12 ;  /* 0x0000000c06004986 */ /* 0x0007e2000c101530 */
[----:B------:R-:W-:Y:S01]  /*1094f0*/  UMOV UR24, UR16 ;  /* 0x0000001000187c82 */ /* 0x000fe20008000000 */
[----:B------:R-:W-:Y:S01]  /*109500*/  ISETP.LT.AND P0, PT, R0, UR10, !P0 ;  /* 0x0000000a00007c0c */ /* 0x000fe2000c701270 */
[----:B------:R-:W-:Y:S01]  /*109510*/  UMOV UR20, UR46 ;  /* 0x0000002e00147c82 */ /* 0x000fe20008000000 */
[----:B------:R-:W2:Y:S01]  /*109520*/  LDCU UR22, c[0x0][0x398] ;  /* 0x00007300ff1677ac */ /* 0x000ea20008000800 */
[----:B------:R-:W4:Y:S01]  /*109530*/  LDCU UR8, c[0x0][0x398] ;  /* 0x00007300ff0877ac */ /* 0x000f220008000800 */
[----:B---3--:R-:W-:Y:S01]  /*109540*/  VIADD R12, R3, 0x15 ;  /* 0x00000015030c7836 */ /* 0x008fe20000000000 */
[----:B------:R-:W3:Y:S04]  /*109550*/  LDCU UR16, c[0x0][0x398] ;  /* 0x00007300ff1077ac */ /* 0x000ee80008000800 */
[----:B0-----:R-:W-:Y:S01]  /*109560*/  ISETP.GE.AND P4, PT, R12, UR73, PT ;  /* 0x000000490c007c0c */ /* 0x001fe2000bf86270 */
[C---:B------:R-:W-:Y:S01]  /*109570*/  IMAD.WIDE R6, R14.reuse, 0x2, R20 ;  /* 0x000000020e067825 */ /* 0x040fe200078e0214 */
[----:B------:R-:W2:Y:S01]  /*109580*/  LDL R12, [R1+0x3f8] ;  /* 0x0003f800010c7983 */ /* 0x000ea20000100800 */
[----:B------:R-:W0:Y:S02]  /*109590*/  LDCU UR58, c[0x0][0x398] ;  /* 0x00007300ff3a77ac */ /* 0x000e240008000800 */
[----:B------:R-:W-:Y:S01]  /*1095a0*/  IMAD.WIDE R2, R14, 0x2, R22 ;  /* 0x000000020e027825 */ /* 0x000fe200078e0216 */
[----:B------:R-:W0:Y:S04]  /*1095b0*/  LDCU UR46, c[0x0][0x3b8] ;  /* 0x00007700ff2e77ac */ /* 0x000e280008000800 */
[----:B------:R1:W-:Y:S01]  /*1095c0*/  @P6 STG.E.U16 desc[UR48][R2.64], R29 ;  /* 0x0000001d02006986 */ /* 0x0003e2000c101530 */
[----:B------:R-:W0:Y:S03]  /*1095d0*/  LDCU UR10, c[0x0][0x398] ;  /* 0x00007300ff0a77ac */ /* 0x000e260008000800 */
[----:B------:R0:W-:Y:S04]  /*1095e0*/  @P5 STG.E.U16 desc[UR48][R6.64], R13 ;  /* 0x0000000d06005986 */ /* 0x0001e8000c101530 */
[----:B-1----:R-:W3:Y:S04]  /*1095f0*/  LDL.LU R29, [R1+0x4bec] ;  /* 0x004bec00011d7983 */ /* 0x002ee80000300800 */
[----:B------:R1:W-:Y:S01]  /*109600*/  STL [R1+0x4be8], R11 ;  /* 0x004be80b01007387 */ /* 0x0003e20000100800 */
[----:B--2---:R-:W-:Y:S01]  /*109610*/  PRMT R15, R12, 0x7632, R15 ;  /* 0x000076320c0f7816 */ /* 0x004fe2000000000f */
[----:B0-----:R-:W-:-:S02]  /*109620*/  IMAD.WIDE R12, R14, 0x2, R10 ;  /* 0x000000020e0c7825 */ /* 0x001fc400078e020a */
[----:B-1----:R-:W2:Y:S02]  /*109630*/  LDL.LU R11, [R1+0x3f8] ;  /* 0x0003f800010b7983 */ /* 0x002ea40000300800 */
[----:B------:R-:W-:-:S04]  /*109640*/  IMAD.WIDE R2, R14, 0x2, R18 ;  /* 0x000000020e027825 */ /* 0x000fc800078e0212 */
[C---:B------:R-:W-:Y:S01]  /*109650*/  IMAD.WIDE R6, R14.reuse, 0x2, R16 ;  /* 0x000000020e067825 */ /* 0x040fe200078e0210 */
[----:B--2---:R0:W-:Y:S04]  /*109660*/  @P1 STG.E.U16 desc[UR48][R2.64], R11 ;  /* 0x0000000b02001986 */ /* 0x0041e8000c101530 */
[----:B------:R1:W-:Y:S04]  /*109670*/  @P2 STG.E.U16 desc[UR48][R6.64], R15 ;  /* 0x0000000f06002986 */ /* 0x0003e8000c101530 */
[----:B0-----:R-:W2:Y:S04]  /*109680*/  LDL R2, [R1+0x2018] ;  /* 0x0020180001027983 */ /* 0x001ea80000100800 */
[----:B------:R-:W2:Y:S04]  /*109690*/  LDL.LU R3, [R1+0x3e8] ;  /* 0x0003e80001037983 */ /* 0x000ea80000300800 */
[----:B-1----:R-:W3:Y:S04]  /*1096a0*/  LDL R6, [R1+0x2008] ;  /* 0x0020080001067983 */ /* 0x002ee80000100800 */
[----:B------:R-:W4:Y:S01]  /*1096b0*/  LDL R7, [R1+0x1ffc] ;  /* 0x001ffc0001077983 */ /* 0x000f220000100800 */
[----:B------:R-:W-:-:S03]  /*1096c0*/  VIADD R15, R14, UR26 ;  /* 0x0000001a0e0f7c36 */ /* 0x000fc60008000000 */
[----:B------:R-:W4:Y:S04]  /*1096d0*/  LDL R11, [R1+0x2004] ;  /* 0x00200400010b7983 */ /* 0x000f280000100800 */
[----:B--2---:R0:W-:Y:S01]  /*1096e0*/  @P0 STG.E.U16 desc[UR48][R12.64], R3 ;  /* 0x000000030c000986 */ /* 0x0041e2000c101530 */
[----:B---3--:R-:W-:Y:S02]  /*1096f0*/  ISETP.LT.AND P5, PT, R6, UR66, !P4 ;  /* 0x0000004206007c0c */ /* 0x008fe4000e7a1270 */
[----:B----4-:R-:W-:Y:S01]  /*109700*/  ISETP.LT.AND P0, PT, R7, UR38, !P4 ;  /* 0x0000002607007c0c */ /* 0x010fe2000e701270 */
[----:B------:R-:W-:Y:S01]  /*109710*/  IMAD.WIDE R6, R15, 0x2, R4 ;  /* 0x000000020f067825 */ /* 0x000fe200078e0204 */
[----:B0-----:R-:W2:Y:S04]  /*109720*/  LDL R13, [R1+0x1798] ;  /* 0x00179800010d7983 */ /* 0x001ea80000100800 */
[----:B------:R0:W-:Y:S04]  /*109730*/  STL [R1+0x4be4], R5 ;  /* 0x004be40501007387 */ /* 0x0001e80000100800 */
[----:B0-----:R-:W3:Y:S01]  /*109740*/  LDL.LU R5, [R1+0x3d8] ;  /* 0x0003d80001057983 */ /* 0x001ee20000300800 */
[----:B------:R-:W-:-:S02]  /*109750*/  ISETP.LT.AND P6, PT, R2, UR34, !P4 ;  /* 0x0000002202007c0c */ /* 0x000fc4000e7c1270 */
[----:B------:R-:W-:Y:S01]  /*109760*/  PRMT R12, R3, 0x7632, R12 ;  /* 0x00007632030c7816 */ /* 0x000fe2000000000c */
[----:B------:R-:W-:-:S05]  /*109770*/  IMAD.WIDE R2, R14, 0x2, R8 ;  /* 0x000000020e027825 */ /* 0x000fca00078e0208 */
[----:B------:R-:W-:Y:S01]  /*109780*/  @P3 STG.E.U16 desc[UR48][R2.64], R12 ;  /* 0x0000000c02003986 */ /* 0x000fe2000c101530 */
[----:B------:R-:W-:-:S03]  /*109790*/  ISETP.LT.AND P3, PT, R11, UR28, !P4 ;  /* 0x0000001c0b007c0c */ /* 0x000fc6000e761270 */
[----:B------:R-:W4:Y:S04]  /*1097a0*/  LDL R11, [R1+0x3b8] ;  /* 0x0003b800010b7983 */ /* 0x000f280000100800 */
[----:B------:R0:W-:Y:S04]  /*1097b0*/  STL [R1+0x4be0], R28 ;  /* 0x004be01c01007387 */ /* 0x0001e80000100800 */
[----:B---3--:R1:W-:Y:S01]  /*1097c0*/  @P0 STG.E.U16 desc[UR48][R6.64], R5 ;  /* 0x0000000506000986 */ /* 0x0083e2000c101530 */
[----:B------:R-:W-:Y:S02]  /*1097d0*/  ISETP.LT.AND P0, PT, R28, UR5, !P4 ;  /* 0x000000051c007c0c */ /* 0x000fe4000e701270 */
[----:B------:R-:W-:Y:S01]  /*1097e0*/  ISETP.LT.AND P2, PT, R27, UR30, !P4 ;  /* 0x0000001e1b007c0c */ /* 0x000fe2000e741270 */
[----:B0-----:R-:W3:Y:S01]  /*1097f0*/  LDL.LU R28, [R1+0x3c8] ;  /* 0x0003c800011c7983 */ /* 0x001ee20000300800 */
[----:B------:R-:W-:Y:S01]  /*109800*/  PRMT R12, R5, 0x7632, R12 ;  /* 0x00007632050c7816 */ /* 0x000fe2000000000c */
[----:B------:R-:W-:Y:S01]  /*109810*/  IMAD.WIDE R2, R15, 0x2, R24 ;  /* 0x000000020f027825 */ /* 0x000fe200078e0218 */
[----:B------:R-:W-:Y:S01]  /*109820*/  ISETP.LT.AND P1, PT, R29, UR18, !P4 ;  /* 0x000000121d007c0c */ /* 0x000fe2000e721270 */
[----:B------:R-:W-:Y:S01]  /*109830*/  UMOV UR66, UR20 ;  /* 0x0000001400427c82 */ /* 0x000fe20008000000 */
[----:B------:R-:W-:Y:S01]  /*109840*/  UMOV UR26, UR67 ;  /* 0x00000043001a7c82 */ /* 0x000fe20008000000 */
[----:B--2---:R-:W-:Y:S01]  /*109850*/  VIADD R13, R13, 0x16 ;  /* 0x000000160d0d7836 */ /* 0x004fe20000000000 */
[----:B------:R-:W-:Y:S01]  /*109860*/  UMOV UR34, UR32 ;  /* 0x0000002000227c82 */ /* 0x000fe20008000000 */
[----:B-1----:R-:W-:Y:S01]  /*109870*/  IMAD.WIDE R6, R15, 0x2, R22 ;  /* 0x000000020f067825 */ /* 0x002fe200078e0216 */
[----:B------:R-:W2:Y:S01]  /*109880*/  LDL.LU R5, [R1+0x3a8] ;  /* 0x0003a80001057983 */ /* 0x000ea20000300800 */
[----:B----4-:R-:W-:Y:S01]  /*109890*/  PRMT R26, R11, 0x7632, R26 ;  /* 0x000076320b1a7816 */ /* 0x010fe2000000001a */
[----:B------:R-:W-:Y:S01]  /*1098a0*/  UMOV UR28, UR24 ;  /* 0x00000018001c7c82 */ /* 0x000fe20008000000 */
[----:B------:R-:W-:Y:S01]  /*1098b0*/  UMOV UR73, UR64 ;  /* 0x0000004000497c82 */ /* 0x000fe20008000000 */
[----:B------:R0:W-:Y:S01]  /*1098c0*/  @P2 STG.E.U16 desc[UR48][R2.64], R12 ;  /* 0x0000000c02002986 */ /* 0x0001e2000c101530 */
[----:B------:R-:W1:Y:S01]  /*1098d0*/  LDCU UR5, c[0x0][0x398] ;  /* 0x00007300ff0577ac */ /* 0x000e620008000800 */
[----:B------:R-:W4:Y:S01]  /*1098e0*/  LDCU UR30, c[0x0][0x3b8] ;  /* 0x00007700ff1e77ac */ /* 0x000f220008000800 */
[----:B---3--:R-:W-:Y:S01]  /*1098f0*/  PRMT R14, R28, 0x7632, R14 ;  /* 0x000076321c0e7816 */ /* 0x008fe2000000000e */
[C---:B0-----:R-:W-:Y:S01]  /*109900*/  IMAD.WIDE R2, R15.reuse, 0x2, R20 ;  /* 0x000000020f027825 */ /* 0x041fe200078e0214 */
[----:B------:R0:W-:Y:S01]  /*109910*/  @P3 STG.E.U16 desc[UR48][R6.64], R28 ;  /* 0x0000001c06003986 */ /* 0x0001e2000c101530 */
[----:B------:R-:W-:Y:S01]  /*109920*/  UMOV UR38, UR66 ;  /* 0x0000004200267c82 */ /* 0x000fe20008000000 */
[----:B------:R-:W3:Y:S02]  /*109930*/  LDCU.64 UR66, c[0x0][0x398] ;  /* 0x00007300ff4277ac */ /* 0x000ee40008000a00 */
[----:B------:R1:W-:Y:S01]  /*109940*/  @P5 STG.E.U16 desc[UR48][R2.64], R14 ;  /* 0x0000000e02005986 */ /* 0x0003e2000c101530 */
[----:B------:R-:W-:Y:S01]  /*109950*/  ISETP.LT.AND P4, PT, R0, UR42, !P4 ;  /* 0x0000002a00007c0c */ /* 0x000fe2000e781270 */
[----:B------:R-:W2:Y:S01]  /*109960*/  LDCU UR24, c[0x0][0x398] ;  /* 0x00007300ff1877ac */ /* 0x000ea20008000800 */
[----:B------:R-:W2:Y:S01]  /*109970*/  LDCU UR32, c[0x0][0x398] ;  /* 0x00007300ff2077ac */ /* 0x000ea20008000800 */
[----:B0-----:R-:W2:Y:S01]  /*109980*/  LDL.LU R28, [R1+0x41c] ;  /* 0x00041c00011c7983 */ /* 0x001ea20000300800 */
[----:B------:R-:W0:Y:S03]  /*109990*/  LDCU UR20, c[0x0][0x398] ;  /* 0x00007300ff1477ac */ /* 0x000e260008000800 */
[----:B------:R-:W2:Y:S01]  /*1099a0*/  LDL.LU R11, [R1+0x4be8] ;  /* 0x004be800010b7983 */ /* 0x000ea20000300800 */
[----:B------:R-:W0:Y:S03]  /*1099b0*/  LDCU UR18, c[0x0][0x398] ;  /* 0x00007300ff1277ac */ /* 0x000e260008000800 */
[----:B-1----:R-:W2:Y:S01]  /*1099c0*/  LDL.LU R2, [R1+0x3b8] ;  /* 0x0003b80001027983 */ /* 0x002ea20000300800 */
[----:B------:R-:W-:Y:S01]  /*1099d0*/  IMAD.WIDE R6, R15, 0x2, R18 ;  /* 0x000000020f067825 */ /* 0x000fe200078e0212 */
[----:B------:R-:W1:Y:S02]  /*1099e0*/  LDCU UR64, c[0x0][0x398] ;  /* 0x00007300ff4077ac */ /* 0x000e640008000800 */
[----:B------:R-:W4:Y:S01]  /*1099f0*/  LDL R3, [R1+0x2008] ;  /* 0x0020080001037983 */ /* 0x000f220000100800 */
[----:B---3--:R-:W-:-:S03]  /*109a00*/  ISETP.GE.AND P2, PT, R13, UR67, PT ;  /* 0x000000430d007c0c */ /* 0x008fc6000bf46270 */
[----:B--2---:R2:W-:Y:S04]  /*109a10*/  @P1 STG.E.U16 desc[UR48][R6.64], R2 ;  /* 0x0000000206001986 */ /* 0x0045e8000c101530 */
[----:B--2---:R-:W2:Y:S01]  /*109a20*/  LDL R7, [R1+0x1ffc] ;  /* 0x001ffc0001077983 */ /* 0x004ea20000100800 */
[----:B------:R-:W-:Y:S01]  /*109a30*/  IMAD.WIDE R12, R15, 0x2, R16 ;  /* 0x000000020f0c7825 */ /* 0x000fe200078e0210 */
[----:B----4-:R-:W-:-:S03]  /*109a40*/  ISETP.LT.AND P5, PT, R3, UR56, !P2 ;  /* 0x0000003803007c0c */ /* 0x010fc6000d7a1270 */
[----:B------:R-:W-:Y:S01]  /*109a50*/  IMAD.WIDE R2, R15, 0x2, R10 ;  /* 0x000000020f027825 */ /* 0x000fe200078e020a */
[----:B------:R3:W-:Y:S01]  /*109a60*/  @P0 STG.E.U16 desc[UR48][R12.64], R26 ;  /* 0x0000001a0c000986 */ /* 0x0007e2000c101530 */
[----:B------:R-:W-:-:S03]  /*109a70*/  ISETP.LT.AND P1, PT, R27, UR14, !P2 ;  /* 0x0000000e1b007c0c */ /* 0x000fc6000d721270 */
[----:B------:R-:W-:Y:S01]  /*109a80*/  @P4 STG.E.U16 desc[UR48][R2.64], R5 ;  /* 0x0000000502004986 */ /* 0x000fe2000c101530 */
[----:B---3--:R-:W-:-:S03]  /*109a90*/  PRMT R12, R5, 0x7632, R12 ;  /* 0x00007632050c7816 */ /* 0x008fc6000000000c */
[----:B------:R-:W3:Y:S04]  /*109aa0*/  LDL R13, [R1+0x1798] ;  /* 0x00179800010d7983 */ /* 0x000ee80000100800 */
[----:B------:R4:W-:Y:S04]  /*109ab0*/  STL [R1+0x4bdc], R27 ;  /* 0x004bdc1b01007387 */ /* 0x0009e80000100800 */
[----:B----4-:R-:W4:Y:S04]  /*109ac0*/  LDL.LU R27, [R1+0x3fc] ;  /* 0x0003fc00011b7983 */ /* 0x010f280000300800 */
[----:B------:R-:W3:Y:S04]  /*109ad0*/  LDL.LU R5, [R1+0x4be4] ;  /* 0x004be40001057983 */ /* 0x000ee80000300800 */
[----:B------:R-:W3:Y:S01]  /*109ae0*/  LDL R3, [R1+0x2018] ;  /* 0x0020180001037983 */ /* 0x000ee20000100800 */
[----:B--2---:R-:W-:Y:S01]  /*109af0*/  ISETP.LT.AND P0, PT, R7, UR12, !P2 ;  /* 0x0000000c07007c0c */ /* 0x004fe2000d701270 */
[----:B------:R-:W-:-:S05]  /*109b00*/  IMAD.WIDE R6, R15, 0x2, R8 ;  /* 0x000000020f067825 */ /* 0x000fca00078e0208 */
[----:B------:R2:W-:Y:S04]  /*109b10*/  @P6 STG.E.U16 desc[UR48][R6.64], R12 ;  /* 0x0000000c06006986 */ /* 0x0005e8000c101530 */
[----:B--2---:R-:W2:Y:S01]  /*109b20*/  LDL R7, [R1+0x2004] ;  /* 0x0020040001077983 */ /* 0x004ea20000100800 */
[----:B------:R-:W-:Y:S01]  /*109b30*/  VIADD R14, R15, UR52 ;  /* 0x000000340f0e7c36 */ /* 0x000fe20008000000 */
[----:B------:R-:W-:Y:S02]  /*109b40*/  PRMT R12, R28, 0x7632, R12 ;  /* 0x000076321c0c7816 */ /* 0x000fe4000000000c */
[----:B---3--:R-:W-:Y:S01]  /*109b50*/  ISETP.LT.AND P4, PT, R3, UR54, !P2 ;  /* 0x0000003603007c0c */ /* 0x008fe2000d781270 */
[----:B------:R-:W-:-:S05]  /*109b60*/  IMAD.WIDE R2, R14, 0x2, R4 ;  /* 0x000000020e027825 */ /* 0x000fca00078e0204 */
[----:B------:R3:W-:Y:S04]  /*109b70*/  @P0 STG.E.U16 desc[UR48][R2.64], R28 ;  /* 0x0000001c02000986 */ /* 0x0007e8000c101530 */
[----:B---3--:R-:W3:Y:S01]  /*109b80*/  LDL.LU R28, [R1+0x4be0] ;  /* 0x004be000011c7983 */ /* 0x008ee20000300800 */
[----:B--2---:R-:W-:Y:S01]  /*109b90*/  ISETP.LT.AND P6, PT, R7, UR6, !P2 ;  /* 0x0000000607007c0c */ /* 0x004fe2000d7c1270 */
[----:B------:R-:W-:-:S04]  /*109ba0*/  IMAD.WIDE R6, R14, 0x2, R24 ;  /* 0x000000020e067825 */ /* 0x000fc800078e0218 */
[----:B------:R-:W-:Y:S01]  /*109bb0*/  IMAD.WIDE R2, R14, 0x2, R22 ;  /* 0x000000020e027825 */ /* 0x000fe200078e0216 */
[----:B------:R2:W-:Y:S01]  /*109bc0*/  @P1 STG.E.U16 desc[UR48][R6.64], R12 ;  /* 0x0000000c06001986 */ /* 0x0005e2000c101530 */
[----:B------:R-:W-:Y:S01]  /*109bd0*/  UMOV UR42, UR26 ;  /* 0x0000001a002a7c82 */ /* 0x000fe20008000000 */
[----:B------:R-:W-:Y:S01]  /*109be0*/  UMOV UR67, UR74 ;  /* 0x0000004a00437c82 */ /* 0x000fe20008000000 */
[----:B------:R-:W-:Y:S01]  /*109bf0*/  UMOV UR56, UR34 ;  /* 0x0000002200387c82 */ /* 0x000fe20008000000 */
[----:B------:R-:W-:Y:S01]  /*109c00*/  ISETP.LT.AND P3, PT, R29, UR28, !P2 ;  /* 0x0000001c1d007c0c */ /* 0x000fe2000d761270 */
[----:B------:R-:W-:Y:S01]  /*109c10*/  VIADD R13, R13, 0x17 ;  /* 0x000000170d0d7836 */ /* 0x000fe20000000000 */
[----:B------:R-:W-:Y:S02]  /*109c20*/  ISETP.LT.AND P0, PT, R0, UR60, !P2 ;  /* 0x0000003c00007c0c */ /* 0x000fe4000d701270 */
[----:B----4-:R-:W-:Y:S01]  /*109c30*/  PRMT R26, R27, 0x7632, R26 ;  /* 0x000076321b1a7816 */ /* 0x010fe2000000001a */
[----:B------:R-:W-:Y:S01]  /*109c40*/  UMOV UR12, UR38 ;  /* 0x00000026000c7c82 */ /* 0x000fe20008000000 */
[----:B------:R-:W-:Y:S01]  /*109c50*/  UMOV UR54, UR36 ;  /* 0x0000002400367c82 */ /* 0x000fe20008000000 */
[----:B------:R-:W4:Y:S01]  /*109c60*/  LDCU UR6, c[0x0][0x398] ;  /* 0x00007300ff0677ac */ /* 0x000f220008000800 */
[----:B--2---:R-:W2:Y:S01]  /*109c70*/  LDL.LU R7, [R1+0x40c] ;  /* 0x00040c0001077983 */ /* 0x004ea20000300800 */
[----:B------:R-:W-:Y:S01]  /*109c80*/  UMOV UR52, UR42 ;  /* 0x0000002a00347c82 */ /* 0x000fe20008000000 */
[----:B------:R-:W-:Y:S01]  /*109c90*/  UMOV UR42, UR67 ;  /* 0x00000043002a7c82 */ /* 0x000fe20008000000 */
[----:B------:R-:W-:Y:S01]  /*109ca0*/  UMOV UR14, UR56 ;  /* 0x00000038000e7c82 */ /* 0x000fe20008000000 */
[----:B------:R-:W-:Y:S01]  /*109cb0*/  UMOV UR67, UR57 ;  /* 0x0000003900437c82 */ /* 0x000fe20008000000 */
[----:B------:R-:W0:Y:S01]  /*109cc0*/  LDCU.64 UR56, c[0x0][0x398] ;  /* 0x00007300ff3877ac */ /* 0x000e220008000a00 */
[----:B------:R-:W0:Y:S01]  /*109cd0*/  LDCU UR38, c[0x0][0x398] ;  /* 0x00007300ff2677ac */ /* 0x000e220008000800 */
[----:B------:R-:W0:Y:S01]  /*109ce0*/  LDCU UR26, c[0x0][0x398] ;  /* 0x00007300ff1a77ac */ /* 0x000e220008000800 */
[----:B------:R-:W0:Y:S01]  /*109cf0*/  LDCU UR34, c[0x0][0x398] ;  /* 0x00007300ff2277ac */ /* 0x000e220008000800 */
[----:B---3--:R-:W-:Y:S01]  /*109d00*/  ISETP.LT.AND P2, PT, R28, UR40, !P2 ;  /* 0x000000281c007c0c */ /* 0x008fe2000d741270 */
[----:B------:R-:W3:Y:S01]  /*109d10*/  LDCU UR28, c[0x0][0x398] ;  /* 0x00007300ff1c77ac */ /* 0x000ee20008000800 */
[----:B------:R-:W0:Y:S01]  /*109d20*/  LDCU UR74, c[0x0][0x398] ;  /* 0x00007300ff4a77ac */ /* 0x000e220008000800 */
[----:B------:R-:W0:Y:S01]  /*109d30*/  LDCU UR36, c[0x0][0x3b8] ;  /* 0x00007700ff2477ac */ /* 0x000e220008000800 */
[----:B--2---:R2:W-:Y:S01]  /*109d40*/  @P6 STG.E.U16 desc[UR48][R2.64], R7 ;  /* 0x0000000702006986 */ /* 0x0045e2000c101530 */
[----:B------:R-:W-:Y:S01]  /*109d50*/  PRMT R15, R7, 0x7632, R15 ;  /* 0x00007632070f7816 */ /* 0x000fe2000000000f */
[----:B--2---:R-:W-:-:S05]  /*109d60*/  IMAD.WIDE R2, R14, 0x2, R20 ;  /* 0x000000020e027825 */ /* 0x004fca00078e0214 */
[----:B------:R2:W-:Y:S04]  /*109d70*/  @P5 STG.E.U16 desc[UR48][R2.64], R15 ;  /* 0x0000000f02005986 */ /* 0x0005e8000c101530 */
[----:B--2---:R-:W2:Y:S04]  /*109d80*/  LDL R2, [R1+0x2008] ;  /* 0x0020080001027983 */ /* 0x004ea80000100800 */
[----:B------:R-:W3:Y:S01]  /*109d90*/  LDL R3, [R1+0x2018] ;  /* 0x0020180001037983 */ /* 0x000ee20000100800 */
[----:B0-----:R-:W-:Y:S01]  /*109da0*/  ISETP.GE.AND P1, PT, R13, UR57, PT ;  /* 0x000000390d007c0c */ /* 0x001fe2000bf26270 */
[----:B------:R-:W-:-:S02]  /*109db0*/  IMAD.WIDE R6, R14, 0x2, R18 ;  /* 0x000000020e067825 */ /* 0x000fc400078e0212 */
[----:B------:R-:W4:Y:S02]  /*109dc0*/  LDL R15, [R1+0x1ffc] ;  /* 0x001ffc00010f7983 */ /* 0x000f240000100800 */
[----:B------:R-:W-:Y:S02]  /*109dd0*/  IMAD.WIDE R12, R14, 0x2, R16 ;  /* 0x000000020e0c7825 */ /* 0x000fe400078e0210 */
[----:B------:R0:W-:Y:S04]  /*109de0*/  @P3 STG.E.U16 desc[UR48][R6.64], R27 ;  /* 0x0000001b06003986 */ /* 0x0001e8000c101530 */
[----:B------:R1:W-:Y:S04]  /*109df0*/  @P2 STG.E.U16 desc[UR48][R12.64], R26 ;  /* 0x0000001a0c002986 */ /* 0x0003e8000c101530 */
[----:B0-----:R-:W4:Y:S04]  /*109e00*/  LDL.LU R27, [R1+0x4bdc] ;  /* 0x004bdc00011b7983 */ /* 0x001f280000300800 */
[----:B-1----:R-:W4:Y:S04]  /*109e10*/  LDL.LU R13, [R1+0x3ec] ;  /* 0x0003ec00010d7983 */ /* 0x002f280000300800 */
[----:B------:R0:W-:Y:S01]  /*109e20*/  STL [R1+0x4bd8], R11 ;  /* 0x004bd80b01007387 */ /* 0x0001e20000100800 */
[----:B--2---:R-:W-:-:S02]  /*109e30*/  ISETP.LT.AND P2, PT, R2, UR72, !P1 ;  /* 0x0000004802007c0c */ /* 0x004fc4000cf41270 */
[----:B---3--:R-:W-:Y:S01]  /*109e40*/  ISETP.LT.AND P6, PT, R3, UR44, !P1 ;  /* 0x0000002c03007c0c */ /* 0x008fe2000cfc1270 */
[C---:B------:R-:W-:Y:S02]  /*109e50*/  IMAD.WIDE R2, R14.reuse, 0x2, R10 ;  /* 0x000000020e027825 */ /* 0x040fe400078e020a */
[----:B0-----:R-:W2:Y:S01]  /*109e60*/  LDL R11, [R1+0x2004] ;  /* 0x00200400010b7983 */ /* 0x001ea20000100800 */
[----:B----4-:R-:W-:Y:S01]  /*109e70*/  ISETP.LT.AND P3, PT, R15, UR22, !P1 ;  /* 0x000000160f007c0c */ /* 0x010fe2000cf61270 */
[C---:B------:R-:W-:Y:S02]  /*109e80*/  VIADD R6, R14.reuse, UR50 ;  /* 0x000000320e067c36 */ /* 0x040fe40008000000 */
[----:B------:R-:W3:Y:S04]  /*109e90*/  LDL.LU R15, [R1+0x3cc] ;  /* 0x0003cc00010f7983 */ /* 0x000ee80000300800 */
[----:B------:R0:W-:Y:S01]  /*109ea0*/  @P0 STG.E.U16 desc[UR48][R2.64], R13 ;  /* 0x0000000d02000986 */ /* 0x0001e2000c101530 */
[----:B------:R-:W-:Y:S01]  /*109eb0*/  PRMT R7, R13, 0x7632, R7 ;  /* 0x000076320d077816 */ /* 0x000fe20000000007 */
[----:B------:R-:W-:Y:S01]  /*109ec0*/  UMOV UR40, UR14 ;  /* 0x0000000e00287c82 */ /* 0x000fe20008000000 */
[----:B------:R-:W-:Y:S01]  /*109ed0*/  UMOV UR22, UR73 ;  /* 0x0000004900167c82 */ /* 0x000fe20008000000 */
[----:B------:R-:W-:Y:S01]  /*109ee0*/  UMOV UR57, UR12 ;  /* 0x0000000c00397c82 */ /* 0x000fe20008000000 */
[----:B------:R-:W-:Y:S01]  /*109ef0*/  UMOV UR60, UR75 ;  /* 0x0000004b003c7c82 */ /* 0x000fe20008000000 */
[----:B------:R-:W1:Y:S01]  /*109f00*/  LDCU UR50, c[0x0][0x398] ;  /* 0x00007300ff3277ac */ /* 0x000e620008000800 */
[----:B0-----:R-:W-:-:S04]  /*109f10*/  IMAD.WIDE R2, R14, 0x2, R8 ;  /* 0x000000020e027825 */ /* 0x001fc800078e0208 */
[----:B------:R-:W-:Y:S01]  /*109f20*/  IMAD.WIDE R12, R6, 0x2, R4 ;  /* 0x00000002060c7825 */ /* 0x000fe200078e0204 */
[----:B------:R-:W4:Y:S01]  /*109f30*/  LDL R14, [R1+0x1798] ;  /* 0x00179800010e7983 */ /* 0x000f220000100800 */
[----:B------:R-:W-:Y:S01]  /*109f40*/  UMOV UR72, UR40 ;  /* 0x0000002800487c82 */ /* 0x000fe20008000000 */
[----:B------:R-:W-:Y:S01]  /*109f50*/  ISETP.LT.AND P0, PT, R27, UR16, !P1 ;  /* 0x000000101b007c0c */ /* 0x000fe2000cf01270 */
[----:B------:R-:W0:Y:S01]  /*109f60*/  LDCU UR14, c[0x0][0x398] ;  /* 0x00007300ff0e77ac */ /* 0x000e220008000800 */
[----:B------:R1:W-:Y:S01]  /*109f70*/  STL [R1+0x4bd4], R5 ;  /* 0x004bd40501007387 */ /* 0x0003e20000100800 */
[----:B------:R-:W-:Y:S01]  /*109f80*/  ISETP.LT.AND P5, PT, R29, UR57, !P1 ;  /* 0x000000391d007c0c */ /* 0x000fe2000cfa1270 */
[----:B------:R-:W0:Y:S02]  /*109f90*/  LDCU UR12, c[0x0][0x398] ;  /* 0x00007300ff0c77ac */ /* 0x000e240008000800 */
[----:B------:R0:W-:Y:S01]  /*109fa0*/  @P4 STG.E.U16 desc[UR48][R2.64], R7 ;  /* 0x0000000702004986 */ /* 0x0001e2000c101530 */
[----:B------:R-:W-:Y:S01]  /*109fb0*/  UMOV UR44, UR72 ;  /* 0x00000048002c7c82 */ /* 0x000fe20008000000 */
[----:B------:R-:W0:Y:S02]  /*109fc0*/  LDCU.64 UR72, c[0x0][0x398] ;  /* 0x00007300ff4877ac */ /* 0x000e240008000a00 */
[----:B-1----:R-:W3:Y:S01]  /*109fd0*/  LDL.LU R5, [R1+0x3dc] ;  /* 0x0003dc0001057983 */ /* 0x002ee20000300800 */
[----:B------:R-:W1:Y:S01]  /*109fe0*/  LDCU UR40, c[0x0][0x398] ;  /* 0x00007300ff2877ac */ /* 0x000e620008000800 */
[----:B------:R-:W0:Y:S01]  /*109ff0*/  LDCU UR75, c[0x0][0x398] ;  /* 0x00007300ff4b77ac */ /* 0x000e220008000800 */
[----:B------:R-:W0:Y:S01]  /*10a000*/  LDCU UR16, c[0x0][0x3b8] ;  /* 0x00007700ff1077ac */ /* 0x000e220008000800 */
[----:B--2---:R-:W-:-:S02]  /*10a010*/  ISETP.LT.AND P4, PT, R11, UR8, !P1 ;  /* 0x000000080b007c0c */ /* 0x004fc4000cf81270 */
[----:B------:R-:W2:Y:S01]  /*10a020*/  LDL R11, [R1+0x3bc] ;  /* 0x0003bc00010b7983 */ /* 0x000ea20000100800 */
[----:B0-----:R-:W-:Y:S01]  /*10a030*/  IMAD.WIDE R2, R6, 0x2, R22 ;  /* 0x0000000206027825 */ /* 0x001fe200078e0216 */
[----:B------:R-:W-:-:S03]  /*10a040*/  UMOV UR8, UR22 ;  /* 0x0000001600087c82 */ /* 0x000fc60008000000 */
[----:B----4-:R-:W-:Y:S01]  /*10a050*/  VIADD R14, R14, 0x18 ;  /* 0x000000180e0e7836 */ /* 0x010fe20000000000 */
[----:B------:R0:W-:Y:S01]  /*10a060*/  STL [R1+0x4bd0], R0 ;  /* 0x004bd00001007387 */ /* 0x0001e20000100800 */
[----:B------:R-:W-:Y:S01]  /*10a070*/  UMOV UR57, UR42 ;  /* 0x0000002a00397c82 */ /* 0x000fe20008000000 */
[----:B------:R-:W4:Y:S01]  /*10a080*/  LDCU UR42, c[0x0][0x398] ;  /* 0x00007300ff2a77ac */ /* 0x000f220008000800 */
[----:B------:R-:W1:Y:S01]  /*10a090*/  LDCU UR22, c[0x0][0x398] ;  /* 0x00007300ff1677ac */ /* 0x000e620008000800 */
[----:B---3--:R3:W-:Y:S01]  /*10a0a0*/  @P3 STG.E.U16 desc[UR48][R12.64], R5 ;  /* 0x000000050c003986 */ /* 0x0087e2000c101530 */
[----:B------:R-:W-:Y:S02]  /*10a0b0*/  PRMT R7, R5, 0x7632, R7 ;  /* 0x0000763205077816 */ /* 0x000fe40000000007 */
[----:B------:R-:W-:Y:S02]  /*10a0c0*/  ISETP.LT.AND P3, PT, R0, UR62, !P1 ;  /* 0x0000003e00007c0c */ /* 0x000fe4000cf61270 */
[----:B0-----:R-:W4:Y:S01]  /*10a0d0*/  LDL R0, [R1+0x2008] ;  /* 0x0020080001007983 */ /* 0x001f220000100800 */
[----:B---3--:R-:W-:-:S03]  /*10a0e0*/  IMAD.WIDE R12, R6, 0x2, R24 ;  /* 0x00000002060c7825 */ /* 0x008fc600078e0218 */
[----:B------:R-:W3:Y:S04]  /*10a0f0*/  LDL.LU R5, [R1+0x3ac] ;  /* 0x0003ac0001057983 */ /* 0x000ee80000300800 */
[----:B------:R0:W-:Y:S01]  /*10a100*/  @P0 STG.E.U16 desc[UR48][R12.64], R7 ;  /* 0x000000070c000986 */ /* 0x0001e2000c101530 */
[----:B------:R-:W-:Y:S01]  /*10a110*/  ISETP.GE.AND P0, PT, R14, UR73, PT ;  /* 0x000000490e007c0c */ /* 0x000fe2000bf06270 */
[----:B------:R-:W-:Y:S01]  /*10a120*/  UMOV UR73, UR8 ;  /* 0x0000000800497c82 */ /* 0x000fe20008000000 */
[----:B--2---:R-:W-:Y:S01]  /*10a130*/  PRMT R26, R11, 0x7632, R26 ;  /* 0x000076320b1a7816 */ /* 0x004fe2000000001a */
[----:B------:R2:W-:Y:S01]  /*10a140*/  @P4 STG.E.U16 desc[UR48][R2.64], R15 ;  /* 0x0000000f02004986 */ /* 0x0005e2000c101530 */
[----:B0-----:R-:W-:-:S03]  /*10a150*/  PRMT R7, R15, 0x7632, R7 ;  /* 0x000076320f077816 */ /* 0x001fc60000000007 */
[----:B------:R0:W-:Y:S01]  /*10a160*/  STL [R1+0x4bcc], R29 ;  /* 0x004bcc1d01007387 */ /* 0x0001e20000100800 */
[----:B------:R-:W-:Y:S02]  /*10a170*/  ISETP.LT.AND P4, PT, R29, UR73, !P0 ;  /* 0x000000491d007c0c */ /* 0x000fe4000c781270 */
[----:B------:R-:W-:Y:S01]  /*10a180*/  ISETP.LT.AND P1, PT, R28, UR58, !P1 ;  /* 0x0000003a1c007c0c */ /* 0x000fe2000cf21270 */
[C---:B------:R-:W-:Y:S01]  /*10a190*/  IMAD.WIDE R12, R6.reuse, 0x2, R18 ;  /* 0x00000002060c7825 */ /* 0x040fe200078e0212 */
[----:B------:R-:W1:Y:S03]  /*10a1a0*/  LDCU UR8, c[0x0][0x398] ;  /* 0x00007300ff0877ac */ /* 0x000e660008000800 */
[C---:B--2---:R-:W-:Y:S01]  /*10a1b0*/  IMAD.WIDE R2, R6.reuse, 0x2, R20 ;  /* 0x0000000206027825 */ /* 0x044fe200078e0214 */
[----:B0-----:R-:W2:Y:S04]  /*10a1c0*/  LDL R29, [R1+0x2018] ;  /* 0x00201800011d7983 */ /* 0x001ea80000100800 */
[----:B------:R-:W2:Y:S04]  /*10a1d0*/  LDL.LU R11, [R1+0x4bd8] ;  /* 0x004bd800010b7983 */ /* 0x000ea80000300800 */
[----:B------:R0:W-:Y:S04]  /*10a1e0*/  @P2 STG.E.U16 desc[UR48][R2.64], R7 ;  /* 0x0000000702002986 */ /* 0x0001e8000c101530 */
[----:B0-----:R-:W2:Y:S01]  /*10a1f0*/  LDL.LU R3, [R1+0x3bc] ;  /* 0x0003bc0001037983 */ /* 0x001ea20000300800 */
[----:B------:R-:W-:-:S03]  /*10a200*/  IMAD.WIDE R14, R6, 0x2, R16 ;  /* 0x00000002060e7825 */ /* 0x000fc600078e0210 */
[----:B------:R-:W4:Y:S01]  /*10a210*/  LDL R7, [R1+0x1ffc] ;  /* 0x001ffc0001077983 */ /* 0x000f220000100800 */
[----:B---3--:R-:W-:-:S03]  /*10a220*/  PRMT R2, R5, 0x7632, R2 ;  /* 0x0000763205027816 */ /* 0x008fc60000000002 */
[----:B--2---:R0:W-:Y:S01]  /*10a230*/  @P5 STG.E.U16 desc[UR48][R12.64], R3 ;  /* 0x000000030c005986 */ /* 0x0041e2000c101530 */
[----:B----4-:R-:W-:-:S03]  /*10a240*/  ISETP.LT.AND P5, PT, R0, UR66, !P0 ;  /* 0x0000004200007c0c */ /* 0x010fc6000c7a1270 */
[----:B------:R-:W2:Y:S04]  /*10a250*/  LDL.LU R0, [R1+0x390] ;  /* 0x0003900001007983 */ /* 0x000ea80000300800 */
[----:B------:R3:W-:Y:S01]  /*10a260*/  @P1 STG.E.U16 desc[UR48][R14.64], R26 ;  /* 0x0000001a0e001986 */ /* 0x0007e2000c101530 */
[----:B0-----:R-:W-:-:S05]  /*10a270*/  IMAD.WIDE R12, R6, 0x2, R10 ;  /* 0x00000002060c7825 */ /* 0x001fca00078e020a */
[----:B------:R0:W-:Y:S04]  /*10a280*/  @P3 STG.E.U16 desc[UR48][R12.64], R5 ;  /* 0x000000050c003986 */ /* 0x0001e8000c101530 */
[----:B---3--:R-:W3:Y:S04]  /*10a290*/  LDL.LU R15, [R1+0x380] ;  /* 0x00038000010f7983 */ /* 0x008ee80000300800 */
[----:B0-----:R-:W4:Y:S01]  /*10a2a0*/  LDL.LU R5, [R1+0x4bd4] ;  /* 0x004bd40001057983 */ /* 0x001f220000300800 */
[----:B------:R-:W-:Y:S01]  /*10a2b0*/  ISETP.LT.AND P1, PT, R7, UR24, !P0 ;  /* 0x0000001807007c0c */ /* 0x000fe2000c721270 */
[----:B------:R-:W-:-:S02]  /*10a2c0*/  VIADD R3, R6, UR46 ;  /* 0x0000002e06037c36 */ /* 0x000fc40008000000 */
[----:B------:R-:W-:Y:S01]  /*10a2d0*/  IMAD.WIDE R6, R6, 0x2, R8 ;  /* 0x0000000206067825 */ /* 0x000fe200078e0208 */
[----:B------:R-:W3:Y:S04]  /*10a2e0*/  LDL R13, [R1+0x2004] ;  /* 0x00200400010d7983 */ /* 0x000ee80000100800 */
[----:B------:R2:W-:Y:S01]  /*10a2f0*/  @P6 STG.E.U16 desc[UR48][R6.64], R2 ;  /* 0x0000000206006986 */ /* 0x0005e2000c101530 */
[----:B------:R-:W-:-:S03]  /*10a300*/  ISETP.LT.AND P3, PT, R29, UR10, !P0 ;  /* 0x0000000a1d007c0c */ /* 0x000fc6000c761270 */
[----:B------:R-:W3:Y:S01]  /*10a310*/  LDL.LU R29, [R1+0x370] ;  /* 0x00037000011d7983 */ /* 0x000ee20000300800 */
[----:B--2---:R-:W-:Y:S01]  /*10a320*/  PRMT R2, R0, 0x7632, R2 ;  /* 0x0000763200027816 */ /* 0x004fe20000000002 */
[----:B----4-:R-:W-:-:S05]  /*10a330*/  IMAD.WIDE R6, R3, 0x2, R4 ;  /* 0x0000000203067825 */ /* 0x010fca00078e0204 */
[----:B------:R0:W-:Y:S04]  /*10a340*/  @P1 STG.E.U16 desc[UR48][R6.64], R0 ;  /* 0x0000000006001986 */ /* 0x0001e8000c101530 */
[----:B0-----:R-:W2:Y:S04]  /*10a350*/  LDL.LU R0, [R1+0x4bd0] ;  /* 0x004bd00001007983 */ /* 0x001ea80000300800 */
[----:B------:R-:W4:Y:S01]  /*10a360*/  LDL R7, [R1+0x1798] ;  /* 0x0017980001077983 */ /* 0x000f220000100800 */
[----:B------:R-:W-:Y:S01]  /*10a370*/  ISETP.LT.AND P2, PT, R27, UR32, !P0 ;  /* 0x000000201b007c0c */ /* 0x000fe2000c741270 */
[----:B------:R-:W-:Y:S01]  /*10a380*/  UMOV UR66, UR77 ;  /* 0x0000004d00427c82 */ /* 0x000fe20008000000 */
[----:B------:R-:W-:Y:S01]  /*10a390*/  UMOV UR46, UR67 ;  /* 0x00000043002e7c82 */ /* 0x000fe20008000000 */
[----:B------:R-:W-:Y:S01]  /*10a3a0*/  UMOV UR32, UR66 ;  /* 0x0000004200207c82 */ /* 0x000fe20008000000 */
[----:B---3--:R-:W-:Y:S01]  /*10a3b0*/  ISETP.LT.AND P6, PT, R13, UR20, !P0 ;  /* 0x000000140d007c0c */ /* 0x008fe2000c7c1270 */
[----:B------:R-:W0:Y:S01]  /*10a3c0*/  LDCU.64 UR66, c[0x0][0x398] ;  /* 0x00007300ff4277ac */ /* 0x000e220008000a00 */
[----:B------:R-:W-:Y:S01]  /*10a3d0*/  IMAD.WIDE R12, R3, 0x2, R24 ;  /* 0x00000002030c7825 */ /* 0x000fe200078e0218 */
[----:B------:R-:W-:-:S02]  /*10a3e0*/  PRMT R14, R15, 0x7632, R14 ;  /* 0x000076320f0e7816 */ /* 0x000fc4000000000e */
[----:B------:R-:W-:Y:S01]  /*10a3f0*/  ISETP.LT.AND P1, PT, R28, UR18, !P0 ;  /* 0x000000121c007c0c */ /* 0x000fe2000c721270 */
[----:B------:R-:W-:Y:S01]  /*10a400*/  STL [R1+0x4bc8], R11 ;  /* 0x004bc80b01007387 */ /* 0x000fe20000100800 */
[----:B------:R-:W-:Y:S01]  /*10a410*/  UMOV UR58, UR68 ;  /* 0x00000044003a7c82 */ /* 0x000fe20008000000 */
[----:B------:R-:W-:Y:S01]  /*10a420*/  UMOV UR62, UR76 ;  /* 0x0000004c003e7c82 */ /* 0x000fe20008000000 */
[----:B------:R-:W-:Y:S01]  /*10a430*/  UMOV UR24, UR54 ;  /* 0x0000003600187c82 */ /* 0x000fe20008000000 */
[----:B------:R4:W-:Y:S01]  /*10a440*/  @P2 STG.E.U16 desc[UR48][R12.64], R2 ;  /* 0x000000020c002986 */ /* 0x0009e2000c101530 */
[----:B------:R-:W-:Y:S01]  /*10a450*/  UMOV UR10, UR46 ;  /* 0x0000002e000a7c82 */ /* 0x000fe20008000000 */
[----:B------:R-:W3:Y:S01]  /*10a460*/  LDCU UR77, c[0x0][0x3b8] ;  /* 0x00007700ff4d77ac */ /* 0x000ee20008000800 */
[----:B------:R-:W0:Y:S01]  /*10a470*/  LDCU UR18, c[0x0][0x398] ;  /* 0x00007300ff1277ac */ /* 0x000e220008000800 */
[----:B--2---:R-:W-:Y:S01]  /*10a480*/  ISETP.LT.AND P0, PT, R0, UR64, !P0 ;  /* 0x0000004000007c0c */ /* 0x004fe2000c701270 */
[----:B------:R-:W-:Y:S01]  /*10a490*/  UMOV UR73, UR58 ;  /* 0x0000003a00497c82 */ /* 0x000fe20008000000 */
[----:B------:R-:W2:Y:S01]  /*10a4a0*/  LDCU UR68, c[0x0][0x398] ;  /* 0x00007300ff4477ac */ /* 0x000ea20008000800 */
[----:B----4-:R-:W-:-:S02]  /*10a4b0*/  VIADD R2, R7, 0x19 ;  /* 0x0000001907027836 */ /* 0x010fc40000000000 */
[C---:B------:R-:W-:Y:S01]  /*10a4c0*/  IMAD.WIDE R6, R3.reuse, 0x2, R22 ;  /* 0x0000000203067825 */ /* 0x040fe200078e0216 */
[----:B------:R-:W4:Y:S03]  /*10a4d0*/  LDCU UR76, c[0x0][0x398] ;  /* 0x00007300ff4c77ac */ /* 0x000f260008000800 */
[----:B------:R-:W-:Y:S01]  /*10a4e0*/  IMAD.WIDE R12, R3, 0x2, R20 ;  /* 0x00000002030c7825 */ /* 0x000fe200078e0214 */
[----:B------:R1:W-:Y:S01]  /*10a4f0*/  @P6 STG.E.U16 desc[UR48][R6.64], R15 ;  /* 0x0000000f06006986 */ /* 0x0003e2000c101530 */
[----:B0-----:R-:W-:Y:S01]  /*10a500*/  ISETP.GE.AND P2, PT, R2, UR67, PT ;  /* 0x0000004302007c0c */ /* 0x001fe2000bf46270 */
[----:B------:R-:W0:Y:S02]  /*10a510*/  LDCU UR54, c[0x0][0x398] ;  /* 0x00007300ff3677ac */ /* 0x000e240008000800 */
[----:B------:R2:W-:Y:S01]  /*10a520*/  @P5 STG.E.U16 desc[UR48][R12.64], R14 ;  /* 0x0000000e0c005986 */ /* 0x0005e2000c101530 */
[----:B------:R-:W-:Y:S01]  /*10a530*/  PRMT R2, R29, 0x7632, R2 ;  /* 0x000076321d027816 */ /* 0x000fe20000000002 */
[----:B------:R-:W0:Y:S01]  /*10a540*/  LDCU UR46, c[0x0][0x398] ;  /* 0x00007300ff2e77ac */ /* 0x000e220008000800 */
[----:B-1----:R-:W-:-:S04]  /*10a550*/  IMAD.WIDE R6, R3, 0x2, R18 ;  /* 0x0000000203067825 */ /* 0x002fc800078e0212 */
[C---:B--2---:R-:W-:Y:S01]  /*10a560*/  IMAD.WIDE R14, R3.reuse, 0x2, R10 ;  /* 0x00000002030e7825 */ /* 0x044fe200078e020a */
[----:B------:R1:W-:Y:S04]  /*10a570*/  @P4 STG.E.U16 desc[UR48][R6.64], R29 ;  /* 0x0000001d06004986 */ /* 0x0003e8000c101530 */
[----:B------:R-:W2:Y:S01]  /*10a580*/  LDL R11, [R1+0x2004] ;  /* 0x00200400010b7983 */ /* 0x000ea20000100800 */
[----:B------:R-:W-:-:S03]  /*10a590*/  IMAD.WIDE R12, R3, 0x2, R16 ;  /* 0x00000002030c7825 */ /* 0x000fc600078e0210 */
[----:B-1----:R-:W2:Y:S04]  /*10a5a0*/  LDL.LU R29, [R1+0x4bcc] ;  /* 0x004bcc00011d7983 */ /* 0x002ea80000300800 */
[----:B------:R-:W2:Y:S04]  /*10a5b0*/  LDL R6, [R1+0x2018] ;  /* 0x0020180001067983 */ /* 0x000ea80000100800 */
[----:B------:R-:W3:Y:S04]  /*10a5c0*/  LDL.LU R7, [R1+0x360] ;  /* 0x0003600001077983 */ /* 0x000ee80000300800 */
[----:B------:R1:W-:Y:S04]  /*10a5d0*/  @P1 STG.E.U16 desc[UR48][R12.64], R2 ;  /* 0x000000020c001986 */ /* 0x0003e8000c101530 */
[----:B-1----:R-:W4:Y:S04]  /*10a5e0*/  LDL R12, [R1+0x2008] ;  /* 0x00200800010c7983 */ /* 0x002f280000100800 */
[----:B------:R-:W4:Y:S01]  /*10a5f0*/  LDL R13, [R1+0x1ffc] ;  /* 0x001ffc00010d7983 */ /* 0x000f220000100800 */
[----:B------:R-:W-:Y:S01]  /*10a600*/  VIADD R2, R3, UR30 ;  /* 0x0000001e03027c36 */ /* 0x000fe20008000000 */
[----:B--2---:R-:W-:-:S02]  /*10a610*/  ISETP.LT.AND P6, PT, R6, UR5, !P2 ;  /* 0x0000000506007c0c */ /* 0x004fc4000d7c1270 */
[----:B---3--:R1:W-:Y:S02]  /*10a620*/  @P0 STG.E.U16 desc[UR48][R14.64], R7 ;  /* 0x000000070e000986 */ /* 0x0083e4000c101530 */
[----:B-1----:R-:W-:Y:S01]  /*10a630*/  PRMT R14, R7, 0x7632, R14 ;  /* 0x00007632070e7816 */ /* 0x002fe2000000000e */
[----:B------:R-:W-:Y:S01]  /*10a640*/  IMAD.WIDE R6, R3, 0x2, R8 ;  /* 0x0000000203067825 */ /* 0x000fe200078e0208 */
[----:B------:R-:W2:Y:S01]  /*10a650*/  LDL.LU R15, [R1+0x340] ;  /* 0x00034000010f7983 */ /* 0x000ea20000300800 */
[----:B----4-:R-:W-:-:S03]  /*10a660*/  ISETP.LT.AND P5, PT, R12, UR56, !P2 ;  /* 0x000000380c007c0c */ /* 0x010fc6000d7a1270 */
[----:B------:R1:W-:Y:S01]  /*10a670*/  STL [R1+0x4bc4], R5 ;  /* 0x004bc40501007387 */ /* 0x0003e20000100800 */
[----:B------:R-:W-:Y:S01]  /*10a680*/  ISETP.LT.AND P1, PT, R13, UR38, !P2 ;  /* 0x000000260d007c0c */ /* 0x000fe2000d721270 */
[----:B------:R-:W-:Y:S02]  /*10a690*/  IMAD.WIDE R12, R2, 0x2, R4 ;  /* 0x00000002020c7825 */ /* 0x000fe400078e0204 */
[----:B------:R3:W-:Y:S04]  /*10a6a0*/  @P3 STG.E.U16 desc[UR48][R6.64], R14 ;  /* 0x0000000e06003986 */ /* 0x0007e8000c101530 */
[----:B-1----:R-:W4:Y:S04]  /*10a6b0*/  LDL R5, [R1+0x1798] ;  /* 0x0017980001057983 */ /* 0x002f280000100800 */
[----:B---3--:R-:W3:Y:S01]  /*10a6c0*/  LDL.LU R7, [R1+0x350] ;  /* 0x0003500001077983 */ /* 0x008ee20000300800 */
[----:B------:R-:W-:-:S03]  /*10a6d0*/  ISETP.LT.AND P3, PT, R11, UR26, !P2 ;  /* 0x0000001a0b007c0c */ /* 0x000fc6000d761270 */
[----:B------:R-:W2:Y:S01]  /*10a6e0*/  LDL R11, [R1+0x330] ;  /* 0x00033000010b7983 */ /* 0x000ea20000100800 */
[----:B------:R-:W-:Y:S01]  /*10a6f0*/  UMOV UR5, UR57 ;  /* 0x0000003900057c82 */ /* 0x000fe20008000000 */
[----:B------:R-:W1:Y:S01]  /*10a700*/  LDCU.64 UR56, c[0x0][0x398] ;  /* 0x00007300ff3877ac */ /* 0x000e620008000a00 */
[----:B------:R-:W-:Y:S01]  /*10a710*/  ISETP.LT.AND P0, PT, R27, UR34, !P2 ;  /* 0x000000221b007c0c */ /* 0x000fe2000d701270 */
[----:B------:R-:W-:Y:S01]  /*10a720*/  STL [R1+0x4bc0], R28 ;  /* 0x004bc01c01007387 */ /* 0x000fe20000100800 */
[----:B------:R-:W-:Y:S01]  /*10a730*/  UMOV UR67, UR52 ;  /* 0x0000003400437c82 */ /* 0x000fe20008000000 */
[----:B------:R-:W-:Y:S01]  /*10a740*/  UMOV UR26, UR5 ;  /* 0x00000005001a7c82 */ /* 0x000fe20008000000 */
[----:B------:R-:W-:Y:S01]  /*10a750*/  ISETP.LT.AND P4, PT, R29, UR67, !P2 ;  /* 0x000000431d007c0c */ /* 0x000fe2000d781270 */
[----:B----4-:R-:W-:Y:S01]  /*10a760*/  VIADD R14, R5, 0x1a ;  /* 0x0000001a050e7836 */ /* 0x010fe20000000000 */
[----:B------:R-:W-:Y:S01]  /*10a770*/  UMOV UR58, UR44 ;  /* 0x0000002c003a7c82 */ /* 0x000fe20008000000 */
[----:B------:R-:W4:Y:S01]  /*10a780*/  LDL.LU R5, [R1+0x320] ;  /* 0x0003200001057983 */ /* 0x000f220000300800 */
[----:B------:R-:W0:Y:S03]  /*10a790*/  LDCU UR44, c[0x0][0x398] ;  /* 0x00007300ff2c77ac */ /* 0x000e260008000800 */
[----:B---3--:R3:W-:Y:S01]  /*10a7a0*/  @P1 STG.E.U16 desc[UR48][R12.64], R7 ;  /* 0x000000070c001986 */ /* 0x0087e2000c101530 */
[----:B------:R-:W-:Y:S01]  /*10a7b0*/  PRMT R3, R7, 0x7632, R3 ;  /* 0x0000763207037816 */ /* 0x000fe20000000003 */
[----:B------:R-:W-:Y:S01]  /*10a7c0*/  UMOV UR64, UR10 ;  /* 0x0000000a00407c82 */ /* 0x000fe20008000000 */
[----:B------:R-:W-:Y:S01]  /*10a7d0*/  ISETP.LT.AND P1, PT, R28, UR28, !P2 ;  /* 0x0000001c1c007c0c */ /* 0x000fe2000d721270 */
[----:B------:R0:W-:Y:S01]  /*10a7e0*/  STL [R1+0x4bbc], R29 ;  /* 0x004bbc1d01007387 */ /* 0x0001e20000100800 */
[----:B--2---:R-:W-:Y:S01]  /*10a7f0*/  PRMT R26, R11, 0x7632, R26 ;  /* 0x000076320b1a7816 */ /* 0x004fe2000000001a */
[----:B------:R-:W-:Y:S01]  /*10a800*/  UMOV UR67, UR70 ;  /* 0x0000004600437c82 */ /* 0x000fe20008000000 */
[----:B------:R-:W2:Y:S01]  /*10a810*/  LDCU UR52, c[0x0][0x398] ;  /* 0x00007300ff3477ac */ /* 0x000ea20008000800 */
[----:B------:R-:W-:Y:S01]  /*10a820*/  UMOV UR34, UR60 ;  /* 0x0000003c00227c82 */ /* 0x000fe20008000000 */
[C---:B---3--:R-:W-:Y:S01]  /*10a830*/  IMAD.WIDE R6, R2.reuse, 0x2, R24 ;  /* 0x0000000202067825 */ /* 0x048fe200078e0218 */
[----:B------:R-:W3:Y:S03]  /*10a840*/  LDCU UR5, c[0x0][0x398] ;  /* 0x00007300ff0577ac */ /* 0x000ee60008000800 */
[----:B------:R-:W-:Y:S01]  /*10a850*/  IMAD.WIDE R12, R2, 0x2, R22 ;  /* 0x00000002020c7825 */ /* 0x000fe200078e0216 */
[----:B------:R2:W-:Y:S01]  /*10a860*/  @P0 STG.E.U16 desc[UR48][R6.64], R3 ;  /* 0x0000000306000986 */ /* 0x0005e2000c101530 */
[----:B-1----:R-:W-:Y:S01]  /*10a870*/  ISETP.GE.AND P0, PT, R14, UR57, PT ;  /* 0x000000390e007c0c */ /* 0x002fe2000bf06270 */
[----:B------:R-:W-:Y:S01]  /*10a880*/  UMOV UR20, UR58 ;  /* 0x0000003a00147c82 */ /* 0x000fe20008000000 */
[----:B------:R-:W-:Y:S01]  /*10a890*/  ISETP.LT.AND P2, PT, R0, UR74, !P2 ;  /* 0x0000004a00007c0c */ /* 0x000fe2000d741270 */
[----:B------:R1:W-:Y:S01]  /*10a8a0*/  @P3 STG.E.U16 desc[UR48][R12.64], R15 ;  /* 0x0000000f0c003986 */ /* 0x0003e2000c101530 */
[----:B------:R-:W-:Y:S01]  /*10a8b0*/  ISETP.LT.AND P3, PT, R29, UR26, !P0 ;  /* 0x0000001a1d007c0c */ /* 0x000fe2000c761270 */
[----:B------:R-:W3:Y:S02]  /*10a8c0*/  LDCU UR10, c[0x0][0x398] ;  /* 0x00007300ff0a77ac */ /* 0x000ee40008000800 */
[----:B0-----:R-:W3:Y:S01]  /*10a8d0*/  LDL R29, [R1+0x2008] ;  /* 0x00200800011d7983 */ /* 0x001ee20000100800 */
[----:B------:R-:W0:Y:S01]  /*10a8e0*/  LDCU UR70, c[0x0][0x3b8] ;  /* 0x00007700ff4677ac */ /* 0x000e220008000800 */
[----:B--2---:R-:W-:Y:S01]  /*10a8f0*/  PRMT R3, R15, 0x7632, R3 ;  /* 0x000076320f037816 */ /* 0x004fe20000000003 */
[C---:B------:R-:W-:Y:S01]  /*10a900*/  IMAD.WIDE R6, R2.reuse, 0x2, R20 ;  /* 0x0000000202067825 */ /* 0x040fe200078e0214 */
[----:B------:R-:W2:Y:S01]  /*10a910*/  LDL.LU R28, [R1+0x394] ;  /* 0x00039400011c7983 */ /* 0x000ea20000300800 */
[----:B------:R-:W-:Y:S01]  /*10a920*/  UMOV UR30, UR20 ;  /* 0x00000014001e7c82 */ /* 0x000fe20008000000 */
[----:B------:R-:W-:Y:S01]  /*10a930*/  UMOV UR57, UR64 ;  /* 0x0000004000397c82 */ /* 0x000fe20008000000 */
[C---:B-1----:R-:W-:Y:S01]  /*10a940*/  IMAD.WIDE R12, R2.reuse, 0x2, R18 ;  /* 0x00000002020c7825 */ /* 0x042fe200078e0212 */
[----:B------:R-:W2:Y:S01]  /*10a950*/  LDL.LU R11, [R1+0x4bc8] ;  /* 0x004bc800010b7983 */ /* 0x000ea20000300800 */
[----:B------:R-:W-:Y:S01]  /*10a960*/  UMOV UR58, UR62 ;  /* 0x0000003e003a7c82 */ /* 0x000fe20008000000 */
[----:B------:R-:W1:Y:S02]  /*10a970*/  LDCU UR62, c[0x0][0x398] ;  /* 0x00007300ff3e77ac */ /* 0x000e640008000800 */
[----:B------:R0:W-:Y:S01]  /*10a980*/  @P5 STG.E.U16 desc[UR48][R6.64], R3 ;  /* 0x0000000306005986 */ /* 0x0001e2000c101530 */
[C---:B------:R-:W-:Y:S01]  /*10a990*/  IMAD.WIDE R14, R2.reuse, 0x2, R16 ;  /* 0x00000002020e7825 */ /* 0x040fe200078e0210 */
[----:B------:R-:W1:Y:S01]  /*10a9a0*/  LDCU UR26, c[0x0][0x398] ;  /* 0x00007300ff1a77ac */ /* 0x000e620008000800 */
[----:B------:R-:W1:Y:S01]  /*10a9b0*/  LDCU UR20, c[0x0][0x398] ;  /* 0x00007300ff1477ac */ /* 0x000e620008000800 */
[----:B------:R-:W-:Y:S01]  /*10a9c0*/  UMOV UR74, UR24 ;  /* 0x00000018004a7c82 */ /* 0x000fe20008000000 */
[----:B------:R-:W-:Y:S01]  /*10a9d0*/  UMOV UR38, UR58 ;  /* 0x0000003a00267c82 */ /* 0x000fe20008000000 */
[----:B0-----:R-:W2:Y:S01]  /*10a9e0*/  LDL.LU R7, [R1+0x330] ;  /* 0x0003300001077983 */ /* 0x001ea20000300800 */
[C---:B------:R-:W-:Y:S01]  /*10a9f0*/  VIADD R3, R2.reuse, UR36 ;  /* 0x0000002402037c36 */ /* 0x040fe20008000000 */
[----:B------:R-:W0:Y:S01]  /*10aa00*/  LDCU UR58, c[0x0][0x398] ;  /* 0x00007300ff3a77ac */ /* 0x000e220008000800 */
[----:B------:R-:W0:Y:S01]  /*10aa10*/  LDCU UR24, c[0x0][0x398] ;  /* 0x00007300ff1877ac */ /* 0x000e220008000800 */
[----:B------:R-:W0:Y:S01]  /*10aa20*/  LDCU UR60, c[0x0][0x398] ;  /* 0x00007300ff3c77ac */ /* 0x000e220008000800 */
[----:B------:R-:W0:Y:S01]  /*10aa30*/  LDCU UR28, c[0x0][0x398] ;  /* 0x00007300ff1c77ac */ /* 0x000e220008000800 */
[----:B------:R-:W0:Y:S01]  /*10aa40*/  LDCU UR64, c[0x0][0x3b8] ;  /* 0x00007700ff4077ac */ /* 0x000e220008000800 */
[----:B--2---:R2:W-:Y:S04]  /*10aa50*/  @P4 STG.E.U16 desc[UR48][R12.64], R7 ;  /* 0x000000070c004986 */ /* 0x0045e8000c101530 */
[----:B--2---:R-:W2:Y:S01]  /*10aa60*/  LDL R13, [R1+0x1ffc] ;  /* 0x001ffc00010d7983 */ /* 0x004ea20000100800 */
[----:B------:R-:W-:Y:S01]  /*10aa70*/  IMAD.WIDE R6, R2, 0x2, R10 ;  /* 0x0000000202067825 */ /* 0x000fe200078e020a */
[----:B---3--:R-:W-:-:S02]  /*10aa80*/  ISETP.LT.AND P5, PT, R29, UR72, !P0 ;  /* 0x000000481d007c0c */ /* 0x008fc4000c7a1270 */
[----:B------:R3:W-:Y:S04]  /*10aa90*/  @P1 STG.E.U16 desc[UR48][R14.64], R26 ;  /* 0x0000001a0e001986 */ /* 0x0007e8000c101530 */
[----:B------:R-:W2:Y:S04]  /*10aaa0*/  LDL.LU R29, [R1+0x374] ;  /* 0x00037400011d7983 */ /* 0x000ea80000300800 */
[----:B----4-:R4:W-:Y:S04]  /*10aab0*/  @P2 STG.E.U16 desc[UR48][R6.64], R5 ;  /* 0x0000000506002986 */ /* 0x0109e8000c101530 */
[----:B---3--:R-:W3:Y:S01]  /*10aac0*/  LDL.LU R15, [R1+0x384] ;  /* 0x00038400010f7983 */ /* 0x008ee20000300800 */
[----:B--2---:R-:W-:Y:S01]  /*10aad0*/  ISETP.LT.AND P1, PT, R13, UR40, !P0 ;  /* 0x000000280d007c0c */ /* 0x004fe2000c721270 */
[----:B------:R-:W-:Y:S01]  /*10aae0*/  IMAD.WIDE R12, R2, 0x2, R8 ;  /* 0x00000002020c7825 */ /* 0x000fe200078e0208 */
[----:B------:R-:W-:-:S02]  /*10aaf0*/  PRMT R2, R5, 0x7632, R2 ;  /* 0x0000763205027816 */ /* 0x000fc40000000002 */
[----:B----4-:R-:W2:Y:S04]  /*10ab00*/  LDL.LU R5, [R1+0x4bc4] ;  /* 0x004bc40001057983 */ /* 0x010ea80000300800 */
[----:B------:R-:W4:Y:S04]  /*10ab10*/  LDL R6, [R1+0x2018] ;  /* 0x0020180001067983 */ /* 0x000f280000100800 */
[----:B------:R-:W2:Y:S04]  /*10ab20*/  LDL R7, [R1+0x2004] ;  /* 0x0020040001077983 */ /* 0x000ea80000100800 */
[----:B------:R0:W-:Y:S02]  /*10ab30*/  @P6 STG.E.U16 desc[UR48][R12.64], R2 ;  /* 0x000000020c006986 */ /* 0x0001e4000c101530 */
[----:B0-----:R-:W-:-:S02]  /*10ab40*/  PRMT R2, R28, 0x7632, R2 ;  /* 0x000076321c027816 */ /* 0x001fc40000000002 */
[----:B----4-:R-:W-:Y:S02]  /*10ab50*/  ISETP.LT.AND P2, PT, R6, UR6, !P0 ;  /* 0x0000000606007c0c */ /* 0x010fe4000c741270 */
[----:B------:R-:W-:Y:S02]  /*10ab60*/  ISETP.LT.AND P4, PT, R27, UR42, !P0 ;  /* 0x0000002a1b007c0c */ /* 0x000fe4000c781270 */
[----:B--2---:R-:W-:Y:S01]  /*10ab70*/  ISETP.LT.AND P6, PT, R7, UR14, !P0 ;  /* 0x0000000e07007c0c */ /* 0x004fe2000c7c1270 */
[C---:B------:R-:W-:Y:S01]  /*10ab80*/  IMAD.WIDE R6, R3.reuse, 0x2, R4 ;  /* 0x0000000203067825 */ /* 0x040fe200078e0204 */
[----:B------:R-:W-:Y:S01]  /*10ab90*/  UMOV UR36, UR73 ;  /* 0x0000004900247c82 */ /* 0x000fe20008000000 */
[----:B------:R-:W0:Y:S03]  /*10aba0*/  LDCU.64 UR72, c[0x0][0x398] ;  /* 0x00007300ff4877ac */ /* 0x000e260008000a00 */
[----:B------:R2:W-:Y:S01]  /*10abb0*/  @P1 STG.E.U16 desc[UR48][R6.64], R28 ;  /* 0x0000001c06001986 */ /* 0x0005e2000c101530 */
[----:B------:R-:W-:Y:S01]  /*10abc0*/  IMAD.WIDE R12, R3, 0x2, R24 ;  /* 0x00000002030c7825 */ /* 0x000fe200078e0218 */
[----:B---3--:R-:W-:Y:S01]  /*10abd0*/  PRMT R14, R15, 0x7632, R14 ;  /* 0x000076320f0e7816 */ /* 0x008fe2000000000e */
[----:B------:R-:W-:Y:S01]  /*10abe0*/  UMOV UR40, UR30 ;  /* 0x0000001e00287c82 */ /* 0x000fe20008000000 */
[----:B------:R-:W-:Y:S01]  /*10abf0*/  UMOV UR42, UR34 ;  /* 0x00000022002a7c82 */ /* 0x000fe20008000000 */
[----:B------:R-:W3:Y:S01]  /*10ac00*/  LDCU UR34, c[0x0][0x398] ;  /* 0x00007300ff2277ac */ /* 0x000ee20008000800 */
[----:B------:R-:W4:Y:S01]  /*10ac10*/  LDCU UR14, c[0x0][0x398] ;  /* 0x00007300ff0e77ac */ /* 0x000f220008000800 */
[----:B--2---:R-:W2:Y:S01]  /*10ac20*/  LDL.LU R28, [R1+0x4bc0] ;  /* 0x004bc000011c7983 */ /* 0x004ea20000300800 */
[----:B------:R-:W0:Y:S03]  /*10ac30*/  LDCU UR30, c[0x0][0x398] ;  /* 0x00007300ff1e77ac */ /* 0x000e260008000800 */
[----:B------:R-:W2:Y:S01]  /*10ac40*/  LDL R7, [R1+0x1798] ;  /* 0x0017980001077983 */ /* 0x000ea20000100800 */
[----:B------:R-:W0:Y:S03]  /*10ac50*/  LDCU UR6, c[0x0][0x398] ;  /* 0x00007300ff0677ac */ /* 0x000e260008000800 */
[----:B------:R1:W-:Y:S04]  /*10ac60*/  @P4 STG.E.U16 desc[UR48][R12.64], R2 ;  /* 0x000000020c004986 */ /* 0x0003e8000c101530 */
[----:B------:R-:W-:Y:S01]  /*10ac70*/  STL [R1+0x4bb8], R11 ;  /* 0x004bb80b01007387 */ /* 0x000fe20000100800 */
[----:B-1----:R-:W-:-:S04]  /*10ac80*/  IMAD.WIDE R12, R3, 0x2, R20 ;  /* 0x00000002030c7825 */ /* 0x002fc800078e0214 */
[----:B--2---:R-:W-:Y:S02]  /*10ac90*/  VIADD R2, R7, 0x1b ;  /* 0x0000001b07027836 */ /* 0x004fe40000000000 */
[----:B------:R-:W-:Y:S01]  /*10aca0*/  IMAD.WIDE R6, R3, 0x2, R22 ;  /* 0x0000000203067825 */ /* 0x000fe200078e0216 */
[----:B------:R-:W-:Y:S01]  /*10acb0*/  ISETP.LT.AND P1, PT, R28, UR12, !P0 ;  /* 0x0000000c1c007c0c */ /* 0x000fe2000c721270 */
[----:B------:R-:W1:Y:S03]  /*10acc0*/  LDCU UR12, c[0x0][0x398] ;  /* 0x00007300ff0c77ac */ /* 0x000e660008000800 */
[----:B------:R2:W-:Y:S01]  /*10acd0*/  @P6 STG.E.U16 desc[UR48][R6.64], R15 ;  /* 0x0000000f06006986 */ /* 0x0005e2000c101530 */
[----:B0-----:R-:W-:-:S03]  /*10ace0*/  ISETP.GE.AND P4, PT, R2, UR73, PT ;  /* 0x0000004902007c0c */ /* 0x001fc6000bf86270 */
[----:B------:R0:W-:Y:S01]  /*10acf0*/  @P5 STG.E.U16 desc[UR48][R12.64], R14 ;  /* 0x0000000e0c005986 */ /* 0x0001e2000c101530 */
[----:B------:R-:W-:Y:S01]  /*10ad00*/  PRMT R2, R29, 0x7632, R2 ;  /* 0x000076321d027816 */ /* 0x000fe20000000002 */
[----:B--2---:R-:W-:-:S04]  /*10ad10*/  IMAD.WIDE R6, R3, 0x2, R18 ;  /* 0x0000000203067825 */ /* 0x004fc800078e0212 */
[C---:B0-----:R-:W-:Y:S01]  /*10ad20*/  IMAD.WIDE R14, R3.reuse, 0x2, R10 ;  /* 0x00000002030e7825 */ /* 0x041fe200078e020a */
[----:B------:R0:W-:Y:S04]  /*10ad30*/  @P3 STG.E.U16 desc[UR48][R6.64], R29 ;  /* 0x0000001d06003986 */ /* 0x0001e8000c101530 */
[----:B------:R-:W2:Y:S01]  /*10ad40*/  LDL R11, [R1+0x2004] ;  /* 0x00200400010b7983 */ /* 0x000ea20000100800 */
[----:B------:R-:W-:-:S03]  /*10ad50*/  IMAD.WIDE R12, R3, 0x2, R16 ;  /* 0x00000002030c7825 */ /* 0x000fc600078e0210 */
[----:B0-----:R-:W2:Y:S04]  /*10ad60*/  LDL.LU R29, [R1+0x4bbc] ;  /* 0x004bbc00011d7983 */ /* 0x001ea80000300800 */
[----:B------:R-:W2:Y:S04]  /*10ad70*/  LDL R6, [R1+0x2018] ;  /* 0x0020180001067983 */ /* 0x000ea80000100800 */
[----:B------:R-:W3:Y:S04]  /*10ad80*/  LDL.LU R7, [R1+0x364] ;  /* 0x0003640001077983 */ /* 0x000ee80000300800 */
[----:B------:R0:W-:Y:S04]  /*10ad90*/  @P1 STG.E.U16 desc[UR48][R12.64], R2 ;  /* 0x000000020c001986 */ /* 0x0001e8000c101530 */
[----:B0-----:R-:W4:Y:S04]  /*10ada0*/  LDL R12, [R1+0x2008] ;  /* 0x00200800010c7983 */ /* 0x001f280000100800 */
[----:B------:R-:W4:Y:S01]  /*10adb0*/  LDL R13, [R1+0x1ffc] ;  /* 0x001ffc00010d7983 */ /* 0x000f220000100800 */
[----:B------:R-:W-:Y:S01]  /*10adc0*/  ISETP.LT.AND P0, PT, R0, UR75, !P0 ;  /* 0x0000004b00007c0c */ /* 0x000fe2000c701270 */
[----:B------:R-:W-:Y:S01]  /*10add0*/  VIADD R2, R3, UR16 ;  /* 0x0000001003027c36 */ /* 0x000fe20008000000 */
[----:B--2---:R-:W-:-:S11]  /*10ade0*/  ISETP.LT.AND P6, PT, R6, UR22, !P4 ;  /* 0x0000001606007c0c */ /* 0x004fd6000e7c1270 */
[----:B---3--:R0:W-:Y:S01]  /*10adf0*/  @P0 STG.E.U16 desc[UR48][R14.64], R7 ;  /* 0x000000070e000986 */ /* 0x0081e2000c101530 */
[----:B----4-:R-:W-:-:S03]  /*10ae00*/  ISETP.LT.AND P5, PT, R12, UR66, !P4 ;  /* 0x000000420c007c0c */ /* 0x010fc6000e7a1270 */
[----:B0-----:R-:W2:Y:S01]  /*10ae10*/  LDL.LU R15, [R1+0x344] ;  /* 0x00034400010f7983 */ /* 0x001ea20000300800 */
[----:B------:R-:W-:Y:S01]  /*10ae20*/  PRMT R14, R7, 0x7632, R14 ;  /* 0x00007632070e7816 */ /* 0x000fe2000000000e */
[----:B------:R-:W-:Y:S01]  /*10ae30*/  IMAD.WIDE R6, R3, 0x2, R8 ;  /* 0x0000000203067825 */ /* 0x000fe200078e0208 */
[----:B------:R-:W-:Y:S01]  /*10ae40*/  ISETP.LT.AND P0, PT, R13, UR44, !P4 ;  /* 0x0000002c0d007c0c */ /* 0x000fe2000e701270 */
[----:B------:R0:W-:Y:S01]  /*10ae50*/  STL [R1+0x4bb4], R5 ;  /* 0x004bb40501007387 */ /* 0x0001e20000100800 */
[----:B------:R-:W-:Y:S01]  /*10ae60*/  ISETP.LT.AND P1, PT, R27, UR8, !P4 ;  /* 0x000000081b007c0c */ /* 0x000fe2000e721270 */
[----:B------:R-:W-:Y:S01]  /*10ae70*/  IMAD.WIDE R12, R2, 0x2, R4 ;  /* 0x00000002020c7825 */ /* 0x000fe200078e0204 */
[----:B------:R-:W-:Y:S01]  /*10ae80*/  ISETP.LT.AND P3, PT, R29, UR40, !P4 ;  /* 0x000000281d007c0c */ /* 0x000fe2000e761270 */
[----:B------:R3:W-:Y:S01]  /*10ae90*/  @P2 STG.E.U16 desc[UR48][R6.64], R14 ;  /* 0x0000000e06002986 */ /* 0x0007e2000c101530 */
[----:B------:R-:W-:Y:S01]  /*10aea0*/  UMOV UR22, UR67 ;  /* 0x0000004300167c82 */ /* 0x000fe20008000000 */
[----:B------:R-:W-:Y:S01]  /*10aeb0*/  UMOV UR75, UR42 ;  /* 0x0000002a004b7c82 */ /* 0x000fe20008000000 */
[----:B------:R-:W-:Y:S01]  /*10aec0*/  UMOV UR73, UR36 ;  /* 0x0000002400497c82 */ /* 0x000fe20008000000 */
[----:B------:R-:W-:Y:S01]  /*10aed0*/  UMOV UR44, UR74 ;  /* 0x0000004a002c7c82 */ /* 0x000fe20008000000 */
[----:B------:R-:W4:Y:S01]  /*10aee0*/  LDCU UR8, c[0x0][0x398] ;  /* 0x00007300ff0877ac */ /* 0x000f220008000800 */
[----:B0-----:R-:W2:Y:S01]  /*10aef0*/  LDL R5, [R1+0x1798] ;  /* 0x0017980001057983 */ /* 0x001ea20000100800 */
[----:B------:R-:W-:Y:S01]  /*10af00*/  ISETP.LT.AND P2, PT, R11, UR50, !P4 ;  /* 0x000000320b007c0c */ /* 0x000fe2000e741270 */
[----:B------:R-:W0:Y:S02]  /*10af10*/  LDCU.64 UR66, c[0x0][0x398] ;  /* 0x00007300ff4277ac */ /* 0x000e240008000a00 */
[----:B---3--:R-:W3:Y:S01]  /*10af20*/  LDL.LU R7, [R1+0x354] ;  /* 0x0003540001077983 */ /* 0x008ee20000300800 */
[----:B------:R-:W-:Y:S01]  /*10af30*/  UMOV UR42, UR32 ;  /* 0x00000020002a7c82 */ /* 0x000fe20008000000 */
[----:B------:R-:W0:Y:S02]  /*10af40*/  LDCU UR32, c[0x0][0x398] ;  /* 0x00007300ff2077ac */ /* 0x000e240008000800 */
[----:B------:R-:W4:Y:S01]  /*10af50*/  LDL R11, [R1+0x334] ;  /* 0x00033400010b7983 */ /* 0x000f220000100800 */
[----:B------:R-:W0:Y:S03]  /*10af60*/  LDCU UR40, c[0x0][0x398] ;  /* 0x00007300ff2877ac */ /* 0x000e260008000800 */
[----:B------:R-:W-:Y:S01]  /*10af70*/  STL [R1+0x4bb0], R28 ;  /* 0x004bb01c01007387 */ /* 0x000fe20000100800 */
[----:B------:R-:W-:Y:S01]  /*10af80*/  UMOV UR74, UR38 ;  /* 0x00000026004a7c82 */ /* 0x000fe20008000000 */
[----:B------:R-:W0:Y:S01]  /*10af90*/  LDCU UR38, c[0x0][0x398] ;  /* 0x00007300ff2677ac */ /* 0x000e220008000800 */
[----:B------:R-:W0:Y:S01]  /*10afa0*/  LDCU UR36, c[0x0][0x3b8] ;  /* 0x00007700ff2477ac */ /* 0x000e220008000800 */
[----:B------:R-:W0:Y:S01]  /*10afb0*/  LDCU UR50, c[0x0][0x398] ;  /* 0x00007300ff3277ac */ /* 0x000e220008000800 */
[----:B------:R-:W0:Y:S01]  /*10afc0*/  LDCU UR16, c[0x0][0x398] ;  /* 0x00007300ff1077ac */ /* 0x000e220008000800 */
[----:B--2---:R-:W-:-:S02]  /*10afd0*/  VIADD R14, R5, 0x1c ;  /* 0x0000001c050e7836 */ /* 0x004fc40000000000 */
[----:B------:R-:W2:Y:S04]  /*10afe0*/  LDL.LU R5, [R1+0x324] ;  /* 0x0003240001057983 */ /* 0x000ea80000300800 */
[----:B---3--:R3:W-:Y:S01]  /*10aff0*/  @P0 STG.E.U16 desc[UR48][R12.64], R7 ;  /* 0x000000070c000986 */ /* 0x0087e2000c101530 */
[----:B------:R-:W-:Y:S01]  /*10b000*/  PRMT R3, R7, 0x7632, R3 ;  /* 0x0000763207037816 */ /* 0x000fe20000000003 */
[----:B---3--:R-:W-:-:S04]  /*10b010*/  IMAD.WIDE R6, R2, 0x2, R24 ;  /* 0x0000000202067825 */ /* 0x008fc800078e0218 */
[----:B------:R-:W-:Y:S01]  /*10b020*/  IMAD.WIDE R12, R2, 0x2, R22 ;  /* 0x00000002020c7825 */ /* 0x000fe200078e0216 */
[----:B------:R3:W-:Y:S01]  /*10b030*/  @P1 STG.E.U16 desc[UR48][R6.64], R3 ;  /* 0x0000000306001986 */ /* 0x0007e2000c101530 */
[----:B0-----:R-:W-:-:S03]  /*10b040*/  ISETP.GE.AND P1, PT, R14, UR67, PT ;  /* 0x000000430e007c0c */ /* 0x001fc6000bf26270 */
[----:B------:R0:W-:Y:S01]  /*10b050*/  @P2 STG.E.U16 desc[UR48][R12.64], R15 ;  /* 0x0000000f0c002986 */ /* 0x0001e2000c101530 */
[----:B------:R-:W-:Y:S02]  /*10b060*/  ISETP.LT.AND P2, PT, R29, UR56, !P1 ;  /* 0x000000381d007c0c */ /* 0x000fe4000cf41270 */
[----:B------:R-:W-:Y:S01]  /*10b070*/  ISETP.LT.AND P0, PT, R28, UR68, !P4 ;  /* 0x000000441c007c0c */ /* 0x000fe2000e701270 */
[----:B------:R1:W-:Y:S01]  /*10b080*/  STL [R1+0x4ba8], R29 ;  /* 0x004ba81d01007387 */ /* 0x0003e20000100800 */
[----:B------:R-:W-:Y:S02]  /*10b090*/  ISETP.LT.AND P4, PT, R0, UR76, !P4 ;  /* 0x0000004c00007c0c */ /* 0x000fe4000e781270 */
[----:B---3--:R-:W-:Y:S01]  /*10b0a0*/  PRMT R3, R15, 0x7632, R3 ;  /* 0x000076320f037816 */ /* 0x008fe20000000003 */
[----:B------:R-:W-:Y:S01]  /*10b0b0*/  IMAD.WIDE R6, R2, 0x2, R20 ;  /* 0x0000000202067825 */ /* 0x000fe200078e0214 */
[----:B----4-:R-:W-:-:S03]  /*10b0c0*/  PRMT R26, R11, 0x7632, R26 ;  /* 0x000076320b1a7816 */ /* 0x010fc6000000001a */
[C---:B0-----:R-:W-:Y:S01]  /*10b0d0*/  IMAD.WIDE R12, R2.reuse, 0x2, R18 ;  /* 0x00000002020c7825 */ /* 0x041fe200078e0212 */
[----:B-1----:R-:W3:Y:S01]  /*10b0e0*/  LDL R29, [R1+0x2008] ;  /* 0x00200800011d7983 */ /* 0x002ee20000100800 */
[----:B------:R-:W-:Y:S01]  /*10b0f0*/  UMOV UR67, UR42 ;  /* 0x0000002a00437c82 */ /* 0x000fe20008000000 */
[----:B------:R-:W-:Y:S01]  /*10b100*/  UMOV UR68, UR22 ;  /* 0x0000001600447c82 */ /* 0x000fe20008000000 */
[----:B------:R-:W-:Y:S01]  /*10b110*/  IMAD.WIDE R14, R2, 0x2, R16 ;  /* 0x00000002020e7825 */ /* 0x000fe200078e0210 */
[----:B------:R0:W-:Y:S01]  /*10b120*/  STL [R1+0x4bac], R0 ;  /* 0x004bac0001007387 */ /* 0x0001e20000100800 */
[----:B------:R-:W1:Y:S03]  /*10b130*/  LDCU UR42, c[0x0][0x398] ;  /* 0x00007300ff2a77ac */ /* 0x000e660008000800 */
[----:B------:R4:W-:Y:S01]  /*10b140*/  @P5 STG.E.U16 desc[UR48][R6.64], R3 ;  /* 0x0000000306005986 */ /* 0x0009e2000c101530 */
[----:B------:R-:W1:Y:S01]  /*10b150*/  LDCU UR22, c[0x0][0x398] ;  /* 0x00007300ff1677ac */ /* 0x000e620008000800 */
[----:B------:R-:W1:Y:S02]  /*10b160*/  LDCU UR76, c[0x0][0x3b8] ;  /* 0x00007700ff4c77ac */ /* 0x000e640008000800 */
[----:B0-----:R-:W2:Y:S04]  /*10b170*/  LDL R0, [R1+0x2018] ;  /* 0x0020180001007983 */ /* 0x001ea80000100800 */
[----:B------:R-:W3:Y:S04]  /*10b180*/  LDL.LU R28, [R1+0x398] ;  /* 0x00039800011c7983 */ /* 0x000ee80000300800 */
[----:B------:R-:W3:Y:S04]  /*10b190*/  LDL.LU R11, [R1+0x4bb8] ;  /* 0x004bb800010b7983 */ /* 0x000ee80000300800 */
[----:B----4-:R-:W4:Y:S04]  /*10b1a0*/  LDL.LU R7, [R1+0x334] ;  /* 0x0003340001077983 */ /* 0x010f280000300800 */
[----:B------:R-:W3:Y:S01]  /*10b1b0*/  LDL R3, [R1+0x1ffc] ;  /* 0x001ffc0001037983 */ /* 0x000ee20000100800 */
[----:B--2---:R-:W-:-:S03]  /*10b1c0*/  ISETP.LT.AND P5, PT, R0, UR54, !P1 ;  /* 0x0000003600007c0c */ /* 0x004fc6000cfa1270 */
[----:B------:R-:W2:Y:S04]  /*10b1d0*/  LDL R0, [R1+0x388] ;  /* 0x0003880001007983 */ /* 0x000ea80000100800 */
[----:B----4-:R3:W-:Y:S04]  /*10b1e0*/  @P3 STG.E.U16 desc[UR48][R12.64], R7 ;  /* 0x000000070c003986 */ /* 0x0107e8000c101530 */
[----:B------:R-:W-:Y:S01]  /*10b1f0*/  @P0 STG.E.U16 desc[UR48][R14.64], R26 ;  /* 0x0000001a0e000986 */ /* 0x000fe2000c101530 */
[----:B---3--:R-:W-:Y:S01]  /*10b200*/  IMAD.WIDE R6, R2, 0x2, R10 ;  /* 0x0000000202067825 */ /* 0x008fe200078e020a */
[----:B------:R-:W-:-:S04]  /*10b210*/  PRMT R12, R5, 0x7632, R12 ;  /* 0x00007632050c7816 */ /* 0x000fc8000000000c */
[----:B------:R0:W-:Y:S04]  /*10b220*/  @P4 STG.E.U16 desc[UR48][R6.64], R5 ;  /* 0x0000000506004986 */ /* 0x0001e8000c101530 */
[----:B0-----:R-:W3:Y:S01]  /*10b230*/  LDL.LU R5, [R1+0x4bb4] ;  /* 0x004bb40001057983 */ /* 0x001ee20000300800 */
[----:B------:R-:W-:Y:S01]  /*10b240*/  ISETP.LT.AND P3, PT, R3, UR10, !P1 ;  /* 0x0000000a03007c0c */ /* 0x000fe2000cf61270 */
[C---:B------:R-:W-:Y:S01]  /*10b250*/  VIADD R14, R2.reuse, UR77 ;  /* 0x0000004d020e7c36 */ /* 0x040fe20008000000 */
[----:B------:R-:W-:Y:S01]  /*10b260*/  ISETP.LT.AND P4, PT, R29, UR46, !P1 ;  /* 0x0000002e1d007c0c */ /* 0x000fe2000cf81270 */
[----:B------:R-:W-:Y:S01]  /*10b270*/  IMAD.WIDE R2, R2, 0x2, R8 ;  /* 0x0000000202027825 */ /* 0x000fe200078e0208 */
[----:B------:R-:W4:Y:S01]  /*10b280*/  LDL R7, [R1+0x2004] ;  /* 0x0020040001077983 */ /* 0x000f220000100800 */
[----:B------:R-:W-:Y:S01]  /*10b290*/  UMOV UR54, UR67 ;  /* 0x0000004300367c82 */ /* 0x000fe20008000000 */
[----:B------:R-:W-:Y:S01]  /*10b2a0*/  ISETP.LT.AND P0, PT, R27, UR18, !P1 ;  /* 0x000000121b007c0c */ /* 0x000fe2000cf01270 */
[----:B------:R-:W0:Y:S01]  /*10b2b0*/  LDCU UR46, c[0x0][0x398] ;  /* 0x00007300ff2e77ac */ /* 0x000e220008000800 */
[----:B------:R1:W-:Y:S01]  /*10b2c0*/  @P6 STG.E.U16 desc[UR48][R2.64], R12 ;  /* 0x0000000c02006986 */ /* 0x0003e2000c101530 */
[----:B------:R-:W0:Y:S03]  /*10b2d0*/  LDCU UR10, c[0x0][0x398] ;  /* 0x00007300ff0a77ac */ /* 0x000e260008000800 */
[----:B------:R-:W2:Y:S01]  /*10b2e0*/  LDL.LU R29, [R1+0x378] ;  /* 0x00037800011d7983 */ /* 0x000ea20000300800 */
[----:B------:R-:W-:Y:S01]  /*10b2f0*/  UMOV UR67, UR57 ;  /* 0x0000003900437c82 */ /* 0x000fe20008000000 */
[----:B------:R-:W0:Y:S01]  /*10b300*/  LDCU.64 UR56, c[0x0][0x398] ;  /* 0x00007300ff3877ac */ /* 0x000e220008000a00 */
[----:B-1----:R-:W-:Y:S01]  /*10b310*/  PRMT R12, R28, 0x7632, R12 ;  /* 0x000076321c0c7816 */ /* 0x002fe2000000000c */
[----:B------:R-:W1:Y:S01]  /*10b320*/  LDCU UR18, c[0x0][0x398] ;  /* 0x00007300ff1277ac */ /* 0x000e620008000800 */
[----:B------:R-:W0:Y:S01]  /*10b330*/  LDCU UR77, c[0x0][0x398] ;  /* 0x00007300ff4d77ac */ /* 0x000e220008000800 */
[----:B---3--:R-:W-:-:S05]  /*10b340*/  IMAD.WIDE R2, R14, 0x2, R4 ;  /* 0x000000020e027825 */ /* 0x008fca00078e0204 */
[----:B------:R3:W-:Y:S04]  /*10b350*/  @P3 STG.E.U16 desc[UR48][R2.64], R28 ;  /* 0x0000001c02003986 */ /* 0x0007e8000c101530 */
[----:B---3--:R-:W3:Y:S04]  /*10b360*/  LDL.LU R28, [R1+0x4bb0] ;  /* 0x004bb000011c7983 */ /* 0x008ee80000300800 */
[----:B------:R-:W3:Y:S01]  /*10b370*/  LDL R3, [R1+0x1798] ;  /* 0x0017980001037983 */ /* 0x000ee20000100800 */
[----:B----4-:R-:W-:Y:S01]  /*10b380*/  ISETP.LT.AND P6, PT, R7, UR52, !P1 ;  /* 0x0000003407007c0c */ /* 0x010fe2000cfc1270 */
[----:B------:R-:W-:Y:S01]  /*10b390*/  IMAD.WIDE R6, R14, 0x2, R24 ;  /* 0x000000020e067825 */ /* 0x000fe200078e0218 */
[----:B--2---:R-:W-:Y:S01]  /*10b3a0*/  PRMT R13, R0, 0x7632, R13 ;  /* 0x00007632000d7816 */ /* 0x004fe2000000000d */
[----:B------:R-:W2:Y:S01]  /*10b3b0*/  LDCU UR52, c[0x0][0x398] ;  /* 0x00007300ff3477ac */ /* 0x000ea20008000800 */
[----:B------:R-:W2:Y:S04]  /*10b3c0*/  LDL.LU R0, [R1+0x4bac] ;  /* 0x004bac0001007983 */ /* 0x000ea80000300800 */
[----:B------:R3:W-:Y:S02]  /*10b3d0*/  @P0 STG.E.U16 desc[UR48][R6.64], R12 ;  /* 0x0000000c06000986 */ /* 0x0007e4000c101530 */
[----:B---3--:R-:W-:-:S05]  /*10b3e0*/  VIADD R12, R3, 0x1d ;  /* 0x0000001d030c7836 */ /* 0x008fca0000000000 */
[----:B0-----:R-:W-:Y:S02]  /*10b3f0*/  ISETP.GE.AND P0, PT, R12, UR57, PT ;  /* 0x000000390c007c0c */ /* 0x001fe4000bf06270 */
[----:B------:R-:W3:Y:S01]  /*10b400*/  LDL.LU R12, [R1+0x388] ;  /* 0x00038800010c7983 */ /* 0x000ee20000300800 */
[----:B------:R-:W-:Y:S01]  /*10b410*/  IMAD.WIDE R2, R14, 0x2, R22 ;  /* 0x000000020e027825 */ /* 0x000fe200078e0216 */
[----:B------:R-:W-:-:S03]  /*10b420*/  ISETP.LT.AND P3, PT, R28, UR62, !P1 ;  /* 0x0000003e1c007c0c */ /* 0x000fc6000cf61270 */
[----:B------:R-:W-:Y:S01]  /*10b430*/  IMAD.WIDE R6, R14, 0x2, R20 ;  /* 0x000000020e067825 */ /* 0x000fe200078e0214 */
[----:B------:R-:W-:Y:S01]  /*10b440*/  STL [R1+0x4ba4], R11 ;  /* 0x004ba40b01007387 */ /* 0x000fe20000100800 */
[----:B------:R-:W-:-:S03]  /*10b450*/  PRMT R15, R29, 0x7632, R15 ;  /* 0x000076321d0f7816 */ /* 0x000fc6000000000f */
[----:B---3--:R0:W-:Y:S04]  /*10b460*/  @P6 STG.E.U16 desc[UR48][R2.64], R12 ;  /* 0x0000000c02006986 */ /* 0x0081e8000c101530 */
[----:B------:R3:W-:Y:S01]  /*10b470*/  @P4 STG.E.U16 desc[UR48][R6.64], R13 ;  /* 0x0000000d06004986 */ /* 0x0007e2000c101530 */
[----:B0-----:R-:W-:-:S04]  /*10b480*/  IMAD.WIDE R2, R14, 0x2, R18 ;  /* 0x000000020e027825 */ /* 0x001fc800078e0212 */
[C---:B---3--:R-:W-:Y:S01]  /*10b490*/  IMAD.WIDE R12, R14.reuse, 0x2, R10 ;  /* 0x000000020e0c7825 */ /* 0x048fe200078e020a */
[----:B------:R0:W-:Y:S04]  /*10b4a0*/  @P2 STG.E.U16 desc[UR48][R2.64], R29 ;  /* 0x0000001d02002986 */ /* 0x0001e8000c101530 */
[----:B------:R-:W3:Y:S01]  /*10b4b0*/  LDL R11, [R1+0x2004] ;  /* 0x00200400010b7983 */ /* 0x000ee20000100800 */
[----:B------:R-:W-:-:S03]  /*10b4c0*/  IMAD.WIDE R6, R14, 0x2, R16 ;  /* 0x000000020e067825 */ /* 0x000fc600078e0210 */
[----:B0-----:R-:W4:Y:S04]  /*10b4d0*/  LDL.LU R29, [R1+0x4ba8] ;  /* 0x004ba800011d7983 */ /* 0x001f280000300800 */
[----:B------:R-:W3:Y:S04]  /*10b4e0*/  LDL R2, [R1+0x1ffc] ;  /* 0x001ffc0001027983 */ /* 0x000ee80000100800 */
[----:B------:R-:W4:Y:S04]  /*10b4f0*/  LDL.LU R3, [R1+0x368] ;  /* 0x0003680001037983 */ /* 0x000f280000300800 */
[----:B------:R0:W-:Y:S04]  /*10b500*/  @P3 STG.E.U16 desc[UR48][R6.64], R15 ;  /* 0x0000000f06003986 */ /* 0x0001e8000c101530 */
[----:B0-----:R-:W4:Y:S01]  /*10b510*/  LDL R7, [R1+0x2018] ;  /* 0x0020180001077983 */ /* 0x001f220000100800 */
[----:B--2---:R-:W-:Y:S01]  /*10b520*/  ISETP.LT.AND P1, PT, R0, UR52, !P1 ;  /* 0x0000003400007c0c */ /* 0x004fe2000cf21270 */
[----:B------:R-:W-:Y:S01]  /*10b530*/  VIADD R15, R14, UR70 ;  /* 0x000000460e0f7c36 */ /* 0x000fe20008000000 */
[----:B------:R-:W-:Y:S01]  /*10b540*/  ISETP.LT.AND P4, PT, R27, UR24, !P0 ;  /* 0x000000181b007c0c */ /* 0x000fe2000c781270 */
[----:B------:R-:W-:Y:S01]  /*10b550*/  UMOV UR57, UR44 ;  /* 0x0000002c00397c82 */ /* 0x000fe20008000000 */
[----:B------:R-:W0:Y:S01]  /*10b560*/  LDCU UR52, c[0x0][0x398] ;  /* 0x00007300ff3477ac */ /* 0x000e220008000800 */
[----:B------:R-:W-:Y:S01]  /*10b570*/  UMOV UR62, UR54 ;  /* 0x00000036003e7c82 */ /* 0x000fe20008000000 */
[----:B------:R-:W2:Y:S01]  /*10b580*/  LDCU UR54, c[0x0][0x398] ;  /* 0x00007300ff3677ac */ /* 0x000ea20008000800 */
[----:B------:R-:W0:Y:S01]  /*10b590*/  LDCU UR44, c[0x0][0x398] ;  /* 0x00007300ff2c77ac */ /* 0x000e220008000800 */
[----:B------:R-:W0:Y:S01]  /*10b5a0*/  LDCU UR24, c[0x0][0x398] ;  /* 0x00007300ff1877ac */ /* 0x000e220008000800 */
[----:B---3--:R-:W-:Y:S01]  /*10b5b0*/  ISETP.LT.AND P6, PT, R2, UR26, !P0 ;  /* 0x0000001a02007c0c */ /* 0x008fe2000c7c1270 */
[----:B------:R-:W3:Y:S03]  /*10b5c0*/  LDCU UR26, c[0x0][0x398] ;  /* 0x00007300ff1a77ac */ /* 0x000ee60008000800 */
[----:B----4-:R4:W-:Y:S01]  /*10b5d0*/  @P1 STG.E.U16 desc[UR48][R12.64], R3 ;  /* 0x000000030c001986 */ /* 0x0109e2000c101530 */
[----:B------:R-:W-:Y:S01]  /*10b5e0*/  ISETP.LT.AND P1, PT, R28, UR20, !P0 ;  /* 0x000000141c007c0c */ /* 0x000fe2000c721270 */
[----:B------:R-:W0:Y:S01]  /*10b5f0*/  LDCU UR20, c[0x0][0x398] ;  /* 0x00007300ff1477ac */ /* 0x000e220008000800 */
[----:B----4-:R-:W-:Y:S01]  /*10b600*/  PRMT R12, R3, 0x7632, R12 ;  /* 0x00007632030c7816 */ /* 0x010fe2000000000c */
[----:B------:R-:W-:Y:S01]  /*10b610*/  IMAD.WIDE R2, R14, 0x2, R8 ;  /* 0x000000020e027825 */ /* 0x000fe200078e0208 */
[----:B------:R-:W4:Y:S01]  /*10b620*/  LDL R13, [R1+0x1798] ;  /* 0x00179800010d7983 */ /* 0x000f220000100800 */
[----:B------:R-:W-:-:S03]  /*10b630*/  ISETP.LT.AND P3, PT, R7, UR58, !P0 ;  /* 0x0000003a07007c0c */ /* 0x000fc6000c761270 */
[----:B------:R0:W-:Y:S01]  /*10b640*/  STL [R1+0x4b9c], R28 ;  /* 0x004b9c1c01007387 */ /* 0x0001e20000100800 */
[----:B------:R-:W-:-:S03]  /*10b650*/  IMAD.WIDE R6, R15, 0x2, R4 ;  /* 0x000000020f067825 */ /* 0x000fc600078e0204 */
[----:B------:R-:W-:Y:S04]  /*10b660*/  @P5 STG.E.U16 desc[UR48][R2.64], R12 ;  /* 0x0000000c02005986 */ /* 0x000fe8000c101530 */
[----:B0-----:R-:W2:Y:S04]  /*10b670*/  LDL.LU R28, [R1+0x348] ;  /* 0x00034800011c7983 */ /* 0x001ea80000300800 */
[----:B------:R0:W-:Y:S04]  /*10b680*/  STL [R1+0x4ba0], R5 ;  /* 0x004ba00501007387 */ /* 0x0001e80000100800 */
[----:B0-----:R-:W3:Y:S04]  /*10b690*/  LDL R5, [R1+0x2008] ;  /* 0x0020080001057983 */ /* 0x001ee80000100800 */
[----:B------:R-:W3:Y:S01]  /*10b6a0*/  LDL.LU R3, [R1+0x358] ;  /* 0x0003580001037983 */ /* 0x000ee20000300800 */
[----:B------:R-:W-:Y:S01]  /*10b6b0*/  ISETP.LT.AND P5, PT, R11, UR5, !P0 ;  /* 0x000000050b007c0c */ /* 0x000fe2000c7a1270 */
[----:B------:R-:W-:-:S02]  /*10b6c0*/  UMOV UR58, UR75 ;  /* 0x0000004b003a7c82 */ /* 0x000fc40008000000 */
[----:B------:R-:W3:Y:S01]  /*10b6d0*/  LDL R11, [R1+0x338] ;  /* 0x00033800010b7983 */ /* 0x000ee20000100800 */
[----:B------:R-:W-:Y:S01]  /*10b6e0*/  ISETP.LT.AND P2, PT, R29, UR72, !P0 ;  /* 0x000000481d007c0c */ /* 0x000fe2000c741270 */
[----:B------:R-:W-:Y:S01]  /*10b6f0*/  UMOV UR75, UR73 ;  /* 0x00000049004b7c82 */ /* 0x000fe20008000000 */
[----:B------:R-:W0:Y:S01]  /*10b700*/  LDCU.64 UR72, c[0x0][0x398] ;  /* 0x00007300ff4877ac */ /* 0x000e220008000a00 */
[----:B------:R-:W0:Y:S01]  /*10b710*/  LDCU UR5, c[0x0][0x398] ;  /* 0x00007300ff0577ac */ /* 0x000e220008000800 */
[----:B----4-:R-:W-:Y:S01]  /*10b720*/  VIADD R13, R13, 0x1e ;  /* 0x0000001e0d0d7836 */ /* 0x010fe20000000000 */
[----:B--2---:R-:W-:Y:S01]  /*10b730*/  PRMT R14, R28, 0x7632, R14 ;  /* 0x000076321c0e7816 */ /* 0x004fe2000000000e */
[----:B---3--:R2:W-:Y:S01]  /*10b740*/  @P6 STG.E.U16 desc[UR48][R6.64], R3 ;  /* 0x0000000306006986 */ /* 0x0085e2000c101530 */
[----:B------:R-:W-:Y:S02]  /*10b750*/  PRMT R12, R3, 0x7632, R12 ;  /* 0x00007632030c7816 */ /* 0x000fe4000000000c */
[----:B------:R-:W-:-:S02]  /*10b760*/  ISETP.LT.AND P6, PT, R5, UR60, !P0 ;  /* 0x0000003c05007c0c */ /* 0x000fc4000c7c1270 */
[----:B------:R-:W3:Y:S01]  /*10b770*/  LDL.LU R5, [R1+0x328] ;  /* 0x0003280001057983 */ /* 0x000ee20000300800 */
[----:B--2---:R-:W-:-:S04]  /*10b780*/  IMAD.WIDE R2, R15, 0x2, R24 ;  /* 0x000000020f027825 */ /* 0x004fc800078e0218 */
[----:B------:R-:W-:Y:S01]  /*10b790*/  IMAD.WIDE R6, R15, 0x2, R22 ;  /* 0x000000020f067825 */ /* 0x000fe200078e0216 */
[----:B------:R2:W-:Y:S01]  /*10b7a0*/  @P4 STG.E.U16 desc[UR48][R2.64], R12 ;  /* 0x0000000c02004986 */ /* 0x0005e2000c101530 */
[----:B0-----:R-:W-:-:S03]  /*10b7b0*/  ISETP.GE.AND P4, PT, R13, UR73, PT ;  /* 0x000000490d007c0c */ /* 0x001fc6000bf86270 */
[----:B------:R-:W-:Y:S01]  /*10b7c0*/  @P5 STG.E.U16 desc[UR48][R6.64], R28 ;  /* 0x0000001c06005986 */ /* 0x000fe2000c101530 */
[----:B------:R-:W-:-:S03]  /*10b7d0*/  ISETP.LT.AND P5, PT, R29, UR66, !P4 ;  /* 0x000000421d007c0c */ /* 0x000fc6000e7a1270 */
[----:B------:R0:W-:Y:S01]  /*10b7e0*/  STL [R1+0x4b98], R29 ;  /* 0x004b981d01007387 */ /* 0x0001e20000100800 */
[----:B--2---:R-:W-:Y:S01]  /*10b7f0*/  IMAD.WIDE R2, R15, 0x2, R20 ;  /* 0x000000020f027825 */ /* 0x004fe200078e0214 */
[----:B------:R-:W-:Y:S02]  /*10b800*/  PRMT R26, R11, 0x7632, R26 ;  /* 0x000076320b1a7816 */ /* 0x000fe4000000001a */
[----:B0-----:R-:W2:Y:S04]  /*10b810*/  LDL R29, [R1+0x1ffc] ;  /* 0x001ffc00011d7983 */ /* 0x001ea80000100800 */
[----:B------:R-:W4:Y:S04]  /*10b820*/  LDL.LU R28, [R1+0x39c] ;  /* 0x00039c00011c7983 */ /* 0x000f280000300800 */
[----:B------:R-:W3:Y:S04]  /*10b830*/  LDL.LU R11, [R1+0x4ba4] ;  /* 0x004ba400010b7983 */ /* 0x000ee80000300800 */
[----:B------:R0:W-:Y:S04]  /*10b840*/  @P6 STG.E.U16 desc[UR48][R2.64], R14 ;  /* 0x0000000e02006986 */ /* 0x0001e8000c101530 */
[----:B0-----:R-:W3:Y:S04]  /*10b850*/  LDL.LU R2, [R1+0x338] ;  /* 0x0003380001027983 */ /* 0x001ee80000300800 */
[----:B------:R-:W4:Y:S01]  /*10b860*/  LDL R3, [R1+0x2018] ;  /* 0x0020180001037983 */ /* 0x000f220000100800 */
[----:B------:R-:W-:Y:S01]  /*10b870*/  ISETP.LT.AND P0, PT, R0, UR26, !P0 ;  /* 0x0000001a00007c0c */ /* 0x000fe2000c701270 */
[C---:B------:R-:W-:Y:S01]  /*10b880*/  IMAD.WIDE R6, R15.reuse, 0x2, R18 ;  /* 0x000000020f067825 */ /* 0x040fe200078e0212 */
[----:B------:R-:W-:Y:S01]  /*10b890*/  UMOV UR60, UR74 ;  /* 0x0000004a003c7c82 */ /* 0x000fe20008000000 */
[----:B------:R-:W-:Y:S01]  /*10b8a0*/  UMOV UR70, UR58 ;  /* 0x0000003a00467c82 */ /* 0x000fe20008000000 */
[----:B------:R-:W0:Y:S01]  /*10b8b0*/  LDCU UR26, c[0x0][0x398] ;  /* 0x00007300ff1a77ac */ /* 0x000e220008000800 */
[----:B------:R-:W-:Y:S01]  /*10b8c0*/  IMAD.WIDE R12, R15, 0x2, R16 ;  /* 0x000000020f0c7825 */ /* 0x000fe200078e0210 */
[----:B--2---:R-:W-:Y:S01]  /*10b8d0*/  ISETP.LT.AND P6, PT, R29, UR32, !P4 ;  /* 0x000000201d007c0c */ /* 0x004fe2000e7c1270 */
[----:B---3--:R2:W-:Y:S02]  /*10b8e0*/  @P2 STG.E.U16 desc[UR48][R6.64], R2 ;  /* 0x0000000206002986 */ /* 0x0085e4000c101530 */
[----:B------:R-:W-:Y:S01]  /*10b8f0*/  VIADD R14, R15, UR64 ;  /* 0x000000400f0e7c36 */ /* 0x000fe20008000000 */
[----:B------:R-:W-:Y:S01]  /*10b900*/  UMOV UR73, UR60 ;  /* 0x0000003c00497c82 */ /* 0x000fe20008000000 */
[----:B------:R-:W3:Y:S01]  /*10b910*/  LDCU UR58, c[0x0][0x398] ;  /* 0x00007300ff3a77ac */ /* 0x000ee20008000800 */
[----:B----4-:R-:W-:Y:S01]  /*10b920*/  ISETP.LT.AND P2, PT, R3, UR28, !P4 ;  /* 0x0000001c03007c0c */ /* 0x010fe2000e741270 */
[----:B------:R4:W-:Y:S01]  /*10b930*/  @P1 STG.E.U16 desc[UR48][R12.64], R26 ;  /* 0x0000001a0c001986 */ /* 0x0009e2000c101530 */
[----:B------:R-:W0:Y:S03]  /*10b940*/  LDCU UR74, c[0x0][0x398] ;  /* 0x00007300ff4a77ac */ /* 0x000e260008000800 */
[----:B------:R-:W3:Y:S01]  /*10b950*/  LDL R29, [R1+0x37c] ;  /* 0x00037c00011d7983 */ /* 0x000ee20000100800 */
[----:B------:R-:W-:Y:S01]  /*10b960*/  UMOV UR32, UR62 ;  /* 0x0000003e00207c82 */ /* 0x000fe20008000000 */
[----:B--2---:R-:W-:Y:S01]  /*10b970*/  IMAD.WIDE R2, R15, 0x2, R10 ;  /* 0x000000020f027825 */ /* 0x004fe200078e020a */
[----:B------:R-:W2:Y:S01]  /*10b980*/  LDCU UR64, c[0x0][0x398] ;  /* 0x00007300ff4077ac */ /* 0x000ea20008000800 */
[----:B----4-:R-:W4:Y:S01]  /*10b990*/  LDL R13, [R1+0x1798] ;  /* 0x00179800010d7983 */ /* 0x010f220000100800 */
[----:B------:R-:W-:Y:S01]  /*10b9a0*/  PRMT R12, R5, 0x7632, R12 ;  /* 0x00007632050c7816 */ /* 0x000fe2000000000c */
[----:B------:R-:W-:Y:S01]  /*10b9b0*/  IMAD.WIDE R6, R15, 0x2, R8 ;  /* 0x000000020f067825 */ /* 0x000fe200078e0208 */
[----:B------:R-:W-:Y:S01]  /*10b9c0*/  ISETP.LT.AND P1, PT, R27, UR34, !P4 ;  /* 0x000000221b007c0c */ /* 0x000fe2000e721270 */
[----:B------:R0:W-:Y:S01]  /*10b9d0*/  @P0 STG.E.U16 desc[UR48][R2.64], R5 ;  /* 0x0000000502000986 */ /* 0x0001e2000c101530 */
[----:B------:R-:W-:Y:S01]  /*10b9e0*/  UMOV UR28, UR70 ;  /* 0x00000046001c7c82 */ /* 0x000fe20008000000 */
[----:B------:R-:W1:Y:S02]  /*10b9f0*/  LDCU UR60, c[0x0][0x398] ;  /* 0x00007300ff3c77ac */ /* 0x000e640008000800 */
[----:B------:R1:W-:Y:S01]  /*10ba00*/  @P3 STG.E.U16 desc[UR48][R6.64], R12 ;  /* 0x0000000c06003986 */ /* 0x0003e2000c101530 */
[----:B------:R-:W1:Y:S03]  /*10ba10*/  LDCU UR62, c[0x0][0x398] ;  /* 0x00007300ff3e77ac */ /* 0x000e660008000800 */
[----:B0-----:R-:W2:Y:S01]  /*10ba20*/  LDL.LU R5, [R1+0x4ba0] ;  /* 0x004ba00001057983 */ /* 0x001ea20000300800 */
[----:B---3--:R-:W-:-:S03]  /*10ba30*/  PRMT R26, R29, 0x7632, R26 ;  /* 0x000076321d1a7816 */ /* 0x008fc6000000001a */
[----:B-1----:R-:W3:Y:S01]  /*10ba40*/  LDL R7, [R1+0x2004] ;  /* 0x0020040001077983 */ /* 0x002ee20000100800 */
[----:B------:R-:W-:Y:S01]  /*10ba50*/  PRMT R12, R28, 0x7632, R12 ;  /* 0x000076321c0c7816 */ /* 0x000fe2000000000c */
[----:B------:R-:W-:Y:S01]  /*10ba60*/  UMOV UR34, UR67 ;  /* 0x0000004300227c82 */ /* 0x000fe20008000000 */
[----:B------:R-:W0:Y:S01]  /*10ba70*/  LDCU.64 UR66, c[0x0][0x398] ;  /* 0x00007300ff4277ac */ /* 0x000e220008000a00 */
[----:B------:R-:W-:Y:S01]  /*10ba80*/  ISETP.LT.AND P0, PT, R0, UR6, !P4 ;  /* 0x0000000600007c0c */ /* 0x000fe2000e701270 */
[----:B----4-:R-:W-:Y:S01]  /*10ba90*/  VIADD R13, R13, 0x1f ;  /* 0x0000001f0d0d7836 */ /* 0x010fe20000000000 */
[----:B------:R-:W1:Y:S01]  /*10baa0*/  LDCU UR70, c[0x0][0x398] ;  /* 0x00007300ff4677ac */ /* 0x000e620008000800 */
[----:B--2---:R-:W-:-:S05]  /*10bab0*/  IMAD.WIDE R2, R14, 0x2, R4 ;  /* 0x000000020e027825 */ /* 0x004fca00078e0204 */
[----:B------:R2:W-:Y:S04]  /*10bac0*/  @P6 STG.E.U16 desc[UR48][R2.64], R28 ;  /* 0x0000001c02006986 */ /* 0x0005e8000c101530 */
[----:B--2---:R-:W2:Y:S04]  /*10bad0*/  LDL.LU R28, [R1+0x4b9c] ;  /* 0x004b9c00011c7983 */ /* 0x004ea80000300800 */
[----:B------:R-:W4:Y:S01]  /*10bae0*/  LDL R3, [R1+0x2008] ;  /* 0x0020080001037983 */ /* 0x000f220000100800 */
[----:B---3--:R-:W-:Y:S01]  /*10baf0*/  ISETP.LT.AND P3, PT, R7, UR30, !P4 ;  /* 0x0000001e07007c0c */ /* 0x008fe2000e761270 */
[----:B------:R-:W-:-:S05]  /*10bb00*/  IMAD.WIDE R6, R14, 0x2, R24 ;  /* 0x000000020e067825 */ /* 0x000fca00078e0218 */
[----:B------:R3:W-:Y:S04]  /*10bb10*/  @P1 STG.E.U16 desc[UR48][R6.64], R12 ;  /* 0x0000000c06001986 */ /* 0x0007e8000c101530 */
[----:B---3--:R-:W3:Y:S04]  /*10bb20*/  LDL.LU R7, [R1+0x38c] ;  /* 0x00038c0001077983 */ /* 0x008ee80000300800 */
[----:B------:R-:W2:Y:S01]  /*10bb30*/  LDL.LU R29, [R1+0x4b98] ;  /* 0x004b9800011d7983 */ /* 0x000ea20000300800 */
[----:B----4-:R-:W-:Y:S01]  /*10bb40*/  ISETP.LT.AND P6, PT, R3, UR14, !P4 ;  /* 0x0000000e03007c0c */ /* 0x010fe2000e7c1270 */
[----:B------:R-:W-:Y:S01]  /*10bb50*/  IMAD.WIDE R2, R14, 0x2, R22 ;  /* 0x000000020e027825 */ /* 0x000fe200078e0216 */
[----:B0-----:R-:W-:Y:S01]  /*10bb60*/  ISETP.GE.AND P1, PT, R13, UR67, PT ;  /* 0x000000430d007c0c */ /* 0x001fe2000bf26270 */
[----:B------:R-:W-:Y:S01]  /*10bb70*/  UMOV UR30, UR75 ;  /* 0x0000004b001e7c82 */ /* 0x000fe20008000000 */
[----:B------:R-:W-:Y:S01]  /*10bb80*/  UMOV UR6, UR68 ;  /* 0x0000004400067c82 */ /* 0x000fe20008000000 */
[----:B------:R-:W0:Y:S01]  /*10bb90*/  LDCU UR14, c[0x0][0x398] ;  /* 0x00007300ff0e77ac */ /* 0x000e220008000800 */
[----:B---3--:R3:W-:Y:S01]  /*10bba0*/  @P3 STG.E.U16 desc[UR48][R2.64], R7 ;  /* 0x0000000702003986 */ /* 0x0087e2000c101530 */
[----:B------:R-:W-:-:S02]  /*10bbb0*/  PRMT R15, R7, 0x7632, R15 ;  /* 0x00007632070f7816 */ /* 0x000fc4000000000f */
[----:B--2---:R-:W-:Y:S01]  /*10bbc0*/  ISETP.LT.AND P4, PT, R28, UR12, !P4 ;  /* 0x0000000c1c007c0c */ /* 0x004fe2000e781270 */
[C---:B------:R-:W-:Y:S01]  /*10bbd0*/  IMAD.WIDE R12, R14.reuse, 0x2, R16 ;  /* 0x000000020e0c7825 */ /* 0x040fe200078e0210 */
[----:B------:R-:W-:Y:S01]  /*10bbe0*/  UMOV UR67, UR34 ;  /* 0x0000002200437c82 */ /* 0x000fe20008000000 */
[----:B------:R-:W2:Y:S01]  /*10bbf0*/  LDCU UR68, c[0x0][0x398] ;  /* 0x00007300ff4477ac */ /* 0x000ea20008000800 */
[----:B------:R-:W4:Y:S01]  /*10bc00*/  LDCU UR75, c[0x0][0x398] ;  /* 0x00007300ff4b77ac */ /* 0x000f220008000800 */
[C---:B---3--:R-:W-:Y:S01]  /*10bc10*/  IMAD.WIDE R2, R14.reuse, 0x2, R20 ;  /* 0x000000020e027825 */ /* 0x048fe200078e0214 */
[----:B------:R-:W-:Y:S01]  /*10bc20*/  ISETP.LT.AND P3, PT, R29, UR56, !P1 ;  /* 0x000000381d007c0c */ /* 0x000fe2000cf61270 */
[----:B------:R-:W3:Y:S03]  /*10bc30*/  LDCU UR12, c[0x0][0x398] ;  /* 0x00007300ff0c77ac */ /* 0x000ee60008000800 */
[----:B------:R0:W-:Y:S01]  /*10bc40*/  @P6 STG.E.U16 desc[UR48][R2.64], R15 ;  /* 0x0000000f02006986 */ /* 0x0001e2000c101530 */
[C---:B------:R-:W-:Y:S01]  /*10bc50*/  IMAD.WIDE R6, R14.reuse, 0x2, R18 ;  /* 0x000000020e067825 */ /* 0x040fe200078e0212 */
[----:B------:R-:W1:Y:S02]  /*10bc60*/  LDCU UR34, c[0x0][0x398] ;  /* 0x00007300ff2277ac */ /* 0x000e640008000800 */
[----:B0-----:R-:W2:Y:S04]  /*10bc70*/  LDL.LU R2, [R1+0x37c] ;  /* 0x00037c0001027983 */ /* 0x001ea80000300800 */
[----:B------:R-:W3:Y:S04]  /*10bc80*/  LDL R3, [R1+0x2018] ;  /* 0x0020180001037983 */ /* 0x000ee80000100800 */
[----:B------:R-:W3:Y:S04]  /*10bc90*/  LDL R15, [R1+0x1ffc] ;  /* 0x001ffc00010f7983 */ /* 0x000ee80000100800 */
[----:B--2---:R-:W-:Y:S04]  /*10bca0*/  @P5 STG.E.U16 desc[UR48][R6.64], R2 ;  /* 0x0000000206005986 */ /* 0x004fe8000c101530 */
[----:B------:R0:W-:Y:S04]  /*10bcb0*/  @P4 STG.E.U16 desc[UR48][R12.64], R26 ;  /* 0x0000001a0c004986 */ /* 0x0001e8000c101530 */
[----:B0-----:R-:W2:Y:S01]  /*10bcc0*/  LDL.LU R13, [R1+0x36c] ;  /* 0x00036c00010d7983 */ /* 0x001ea20000300800 */
[----:B---3--:R-:W-:Y:S01]  /*10bcd0*/  ISETP.LT.AND P6, PT, R3, UR40, !P1 ;  /* 0x0000002803007c0c */ /* 0x008fe2000cfc1270 */
[----:B------:R-:W-:Y:S01]  /*10bce0*/  IMAD.WIDE R2, R14, 0x2, R10 ;  /* 0x000000020e027825 */ /* 0x000fe200078e020a */
[----:B------:R-:W-:Y:S01]  /*10bcf0*/  ISETP.LT.AND P4, PT, R0, UR38, !P1 ;  /* 0x0000002600007c0c */ /* 0x000fe2000cf81270 */
[----:B------:R0:W-:Y:S01]  /*10bd00*/  STL [R1+0x4b8c], R0 ;  /* 0x004b8c0001007387 */ /* 0x0001e20000100800 */
[----:B------:R-:W-:Y:S01]  /*10bd10*/  ISETP.LT.AND P5, PT, R15, UR50, !P1 ;  /* 0x000000320f007c0c */ /* 0x000fe2000cfa1270 */
[----:B------:R-:W-:-:S02]  /*10bd20*/  VIADD R6, R14, UR36 ;  /* 0x000000240e067c36 */ /* 0x000fc40008000000 */
[----:B0-----:R-:W3:Y:S04]  /*10bd30*/  LDL R0, [R1+0x1798] ;  /* 0x0017980001007983 */ /* 0x001ee80000100800 */
[----:B------:R0:W-:Y:S04]  /*10bd40*/  STL [R1+0x4b94], R11 ;  /* 0x004b940b01007387 */ /* 0x0001e80000100800 */
[----:B------:R-:W3:Y:S04]  /*10bd50*/  LDL.LU R15, [R1+0x34c] ;  /* 0x00034c00010f7983 */ /* 0x000ee80000300800 */
[----:B0-----:R-:W3:Y:S04]  /*10bd60*/  LDL R11, [R1+0x33c] ;  /* 0x00033c00010b7983 */ /* 0x001ee80000100800 */
[----:B--2---:R0:W-:Y:S01]  /*10bd70*/  @P0 STG.E.U16 desc[UR48][R2.64], R13 ;  /* 0x0000000d02000986 */ /* 0x0041e2000c101530 */
[----:B------:R-:W-:Y:S01]  /*10bd80*/  PRMT R7, R13, 0x7632, R7 ;  /* 0x000076320d077816 */ /* 0x000fe20000000007 */
[----:B0-----:R-:W-:-:S02]  /*10bd90*/  IMAD.WIDE R2, R14, 0x2, R8 ;  /* 0x000000020e027825 */ /* 0x001fc400078e0208 */
[----:B------:R-:W2:Y:S02]  /*10bda0*/  LDL R14, [R1+0x2008] ;  /* 0x00200800010e7983 */ /* 0x000ea40000100800 */
[----:B------:R-:W-:Y:S02]  /*10bdb0*/  IMAD.WIDE R12, R6, 0x2, R4 ;  /* 0x00000002060c7825 */ /* 0x000fe400078e0204 */
[----:B------:R0:W-:Y:S04]  /*10bdc0*/  STL [R1+0x4b90], R5 ;  /* 0x004b900501007387 */ /* 0x0001e80000100800 */
[----:B------:R1:W-:Y:S04]  /*10bdd0*/  @P2 STG.E.U16 desc[UR48][R2.64], R7 ;  /* 0x0000000702002986 */ /* 0x0003e8000c101530 */
[----:B0-----:R-:W2:Y:S04]  /*10bde0*/  LDL.LU R5, [R1+0x35c] ;  /* 0x00035c0001057983 */ /* 0x001ea80000300800 */
[----:B-1----:R-:W4:Y:S01]  /*10bdf0*/  LDL R3, [R1+0x2004] ;  /* 0x0020040001037983 */ /* 0x002f220000100800 */
[----:B------:R-:W-:Y:S01]  /*10be00*/  UMOV UR36, UR57 ;  /* 0x0000003900247c82 */ /* 0x000fe20008000000 */
[----:B------:R-:W0:Y:S01]  /*10be10*/  LDCU.64 UR56, c[0x0][0x398] ;  /* 0x00007300ff3877ac */ /* 0x000e220008000a00 */
[----:B------:R-:W-:-:S02]  /*10be20*/  ISETP.LT.AND P0, PT, R27, UR42, !P1 ;  /* 0x0000002a1b007c0c */ /* 0x000fc4000cf01270 */
[----:B---3--:R-:W-:Y:S01]  /*10be30*/  PRMT R26, R11, 0x7632, R26 ;  /* 0x000076320b1a7816 */ /* 0x008fe2000000001a */
[----:B--2---:R1:W-:Y:S01]  /*10be40*/  @P5 STG.E.U16 desc[UR48][R12.64], R5 ;  /* 0x000000050c005986 */ /* 0x0043e2000c101530 */
[----:B------:R-:W-:Y:S02]  /*10be50*/  ISETP.LT.AND P5, PT, R28, UR8, !P1 ;  /* 0x000000081c007c0c */ /* 0x000fe4000cfa1270 */
[----:B----4-:R-:W-:Y:S01]  /*10be60*/  ISETP.LT.AND P2, PT, R3, UR22, !P1 ;  /* 0x0000001603007c0c */ /* 0x010fe2000cf41270 */
[----:B------:R-:W-:Y:S01]  /*10be70*/  IMAD.WIDE R2, R6, 0x2, R22 ;  /* 0x0000000206027825 */ /* 0x000fe200078e0216 */
[----:B------:R-:W-:Y:S02]  /*10be80*/  ISETP.LT.AND P1, PT, R14, UR16, !P1 ;  /* 0x000000100e007c0c */ /* 0x000fe4000cf21270 */
[----:B------:R-:W-:Y:S01]  /*10be90*/  PRMT R7, R5, 0x7632, R7 ;  /* 0x0000763205077816 */ /* 0x000fe20000000007 */
[----:B------:R-:W-:Y:S01]  /*10bea0*/  VIADD R14, R0, 0x20 ;  /* 0x00000020000e7836 */ /* 0x000fe20000000000 */
[----:B-1----:R-:W2:Y:S01]  /*10beb0*/  LDL.LU R5, [R1+0x32c] ;  /* 0x00032c0001057983 */ /* 0x002ea20000300800 */
[----:B------:R-:W-:Y:S01]  /*10bec0*/  IMAD.WIDE R12, R6, 0x2, R24 ;  /* 0x00000002060c7825 */ /* 0x000fe200078e0218 */
[----:B------:R-:W-:Y:S01]  /*10bed0*/  UMOV UR42, UR28 ;  /* 0x0000001c002a7c82 */ /* 0x000fe20008000000 */
[----:B------:R-:W-:Y:S01]  /*10bee0*/  UMOV UR50, UR32 ;  /* 0x0000002000327c82 */ /* 0x000fe20008000000 */
[----:B------:R-:W3:Y:S01]  /*10bef0*/  LDL.LU R0, [R1+0x310] ;  /* 0x0003100001007983 */ /* 0x000ee20000300800 */
[----:B------:R-:W-:Y:S01]  /*10bf00*/  UMOV UR38, UR30 ;  /* 0x0000001e00267c82 */ /* 0x000fe20008000000 */
[----:B------:R-:W-:Y:S01]  /*10bf10*/  UMOV UR40, UR6 ;  /* 0x0000000600287c82 */ /* 0x000fe20008000000 */
[----:B------:R-:W1:Y:S01]  /*10bf20*/  LDCU UR28, c[0x0][0x398] ;  /* 0x00007300ff1c77ac */ /* 0x000e620008000800 */
[----:B------:R4:W-:Y:S01]  /*10bf30*/  @P0 STG.E.U16 desc[UR48][R12.64], R7 ;  /* 0x000000070c000986 */ /* 0x0009e2000c101530 */
[----:B0-----:R-:W-:Y:S01]  /*10bf40*/  ISETP.GE.AND P0, PT, R14, UR57, PT ;  /* 0x000000390e007c0c */ /* 0x001fe2000bf06270 */
[----:B------:R-:W0:Y:S02]  /*10bf50*/  LDCU UR6, c[0x0][0x3b8] ;  /* 0x00007700ff0677ac */ /* 0x000e240008000800 */
[----:B------:R1:W-:Y:S01]  /*10bf60*/  @P2 STG.E.U16 desc[UR48][R2.64], R15 ;  /* 0x0000000f02002986 */ /* 0x0003e2000c101530 */
[----:B------:R-:W-:Y:S01]  /*10bf70*/  ISETP.LT.AND P2, PT, R29, UR72, !P0 ;  /* 0x000000481d007c0c */ /* 0x000fe2000c741270 */
[----:B------:R-:W0:Y:S02]  /*10bf80*/  LDCU UR22, c[0x0][0x398] ;  /* 0x00007300ff1677ac */ /* 0x000e240008000800 */
[----:B------:R1:W-:Y:S01]  /*10bf90*/  STL [R1+0x4b88], R29 ;  /* 0x004b881d01007387 */ /* 0x0003e20000100800 */
[----:B------:R-:W0:Y:S01]  /*10bfa0*/  LDCU UR30, c[0x0][0x398] ;  /* 0x00007300ff1e77ac */ /* 0x000e220008000800 */
[----:B----4-:R-:W-:Y:S01]  /*10bfb0*/  PRMT R7, R15, 0x7632, R7 ;  /* 0x000076320f077816 */ /* 0x010fe20000000007 */
[----:B------:R-:W4:Y:S01]  /*10bfc0*/  LDCU UR8, c[0x0][0x398] ;  /* 0x00007300ff0877ac */ /* 0x000f220008000800 */
[C---:B-1----:R-:W-:Y:S01]  /*10bfd0*/  IMAD.WIDE R2, R6.reuse, 0x2, R20 ;  /* 0x0000000206027825 */ /* 0x042fe200078e0214 */
[----:B------:R-:W3:Y:S01]  /*10bfe0*/  LDL R29, [R1+0x1ffc] ;  /* 0x001ffc00011d7983 */ /* 0x000ee20000100800 */
[----:B------:R-:W1:Y:S03]  /*10bff0*/  LDCU UR16, c[0x0][0x398] ;  /* 0x00007300ff1077ac */ /* 0x000e660008000800 */
[----:B------:R-:W4:Y:S01]  /*10c000*/  LDL.LU R11, [R1+0x4b94] ;  /* 0x004b9400010b7983 */ /* 0x000f220000300800 */
[----:B------:R-:W0:Y:S03]  /*10c010*/  LDCU UR32, c[0x0][0x3b8] ;  /* 0x00007700ff2077ac */ /* 0x000e260008000800 */
[----:B------:R1:W-:Y:S04]  /*10c020*/  @P1 STG.E.U16 desc[UR48][R2.64], R7 ;  /* 0x0000000702001986 */ /* 0x0003e8000c101530 */
[----:B-1----:R-:W4:Y:S01]  /*10c030*/  LDL.LU R7, [R1+0x33c] ;  /* 0x00033c0001077983 */ /* 0x002f220000300800 */
[----:B------:R-:W-:-:S03]  /*10c040*/  IMAD.WIDE R12, R6, 0x2, R18 ;  /* 0x00000002060c7825 */ /* 0x000fc600078e0212 */
[----:B------:R-:W4:Y:S01]  /*10c050*/  LDL R3, [R1+0x2018] ;  /* 0x0020180001037983 */ /* 0x000f220000100800 */
[C---:B------:R-:W-:Y:S01]  /*10c060*/  IMAD.WIDE R14, R6.reuse, 0x2, R16 ;  /* 0x00000002060e7825 */ /* 0x040fe200078e0210 */
[----:B--2---:R-:W-:Y:S02]  /*10c070*/  PRMT R2, R5, 0x7632, R2 ;  /* 0x0000763205027816 */ /* 0x004fe40000000002 */
[----:B---3--:R-:W-:Y:S01]  /*10c080*/  ISETP.LT.AND P1, PT, R29, UR52, !P0 ;  /* 0x000000341d007c0c */ /* 0x008fe2000c721270 */
[----:B------:R-:W-:Y:S01]  /*10c090*/  UMOV UR57, UR73 ;  /* 0x0000004900397c82 */ /* 0x000fe20008000000 */
[----:B------:R-:W1:Y:S01]  /*10c0a0*/  LDCU.64 UR72, c[0x0][0x398] ;  /* 0x00007300ff4877ac */ /* 0x000e620008000a00 */
[----:B------:R-:W2:Y:S01]  /*10c0b0*/  LDCU UR52, c[0x0][0x398] ;  /* 0x00007300ff3477ac */ /* 0x000ea20008000800 */
[----:B----4-:R3:W-:Y:S04]  /*10c0c0*/  @P3 STG.E.U16 desc[UR48][R12.64], R7 ;  /* 0x000000070c003986 */ /* 0x0107e8000c101530 */
[----:B------:R4:W-:Y:S01]  /*10c0d0*/  @P5 STG.E.U16 desc[UR48][R14.64], R26 ;  /* 0x0000001a0e005986 */ /* 0x0009e2000c101530 */
[----:B---3--:R-:W-:-:S03]  /*10c0e0*/  IMAD.WIDE R12, R6, 0x2, R10 ;  /* 0x00000002060c7825 */ /* 0x008fc600078e020a */
[----:B----4-:R-:W3:Y:S04]  /*10c0f0*/  LDL.LU R15, [R1+0x300] ;  /* 0x00030000010f7983 */ /* 0x010ee80000300800 */
[----:B------:R-:W4:Y:S04]  /*10c100*/  LDL.LU R29, [R1+0x2f0] ;  /* 0x0002f000011d7983 */ /* 0x000f280000300800 */
[----:B------:R0:W-:Y:S04]  /*10c110*/  @P4 STG.E.U16 desc[UR48][R12.64], R5 ;  /* 0x000000050c004986 */ /* 0x0001e8000c101530 */
[----:B0-----:R-:W2:Y:S01]  /*10c120*/  LDL.LU R5, [R1+0x4b90] ;  /* 0x004b900001057983 */ /* 0x001ea20000300800 */
[----:B------:R-:W-:Y:S01]  /*10c130*/  ISETP.LT.AND P3, PT, R3, UR46, !P0 ;  /* 0x0000002e03007c0c */ /* 0x000fe2000c761270 */
[----:B------:R-:W-:-:S02]  /*10c140*/  VIADD R3, R6, UR76 ;  /* 0x0000004c06037c36 */ /* 0x000fc40008000000 */
[----:B------:R-:W-:Y:S01]  /*10c150*/  IMAD.WIDE R6, R6, 0x2, R8 ;  /* 0x0000000206067825 */ /* 0x000fe200078e0208 */
[----:B------:R-:W3:Y:S04]  /*10c160*/  LDL R12, [R1+0x2008] ;  /* 0x00200800010c7983 */ /* 0x000ee80000100800 */
[----:B------:R0:W-:Y:S04]  /*10c170*/  @P6 STG.E.U16 desc[UR48][R6.64], R2 ;  /* 0x0000000206006986 */ /* 0x0001e8000c101530 */
[----:B------:R-:W3:Y:S01]  /*10c180*/  LDL R13, [R1+0x2004] ;  /* 0x00200400010d7983 */ /* 0x000ee20000100800 */
[----:B0-----:R-:W-:Y:S01]  /*10c190*/  PRMT R2, R0, 0x7632, R2 ;  /* 0x0000763200027816 */ /* 0x001fe20000000002 */
[----:B--2---:R-:W-:-:S05]  /*10c1a0*/  IMAD.WIDE R6, R3, 0x2, R4 ;  /* 0x0000000203067825 */ /* 0x004fca00078e0204 */
[----:B------:R0:W-:Y:S04]  /*10c1b0*/  @P1 STG.E.U16 desc[UR48][R6.64], R0 ;  /* 0x0000000006001986 */ /* 0x0001e8000c101530 */
[----:B0-----:R-:W2:Y:S04]  /*10c1c0*/  LDL.LU R0, [R1+0x4b8c] ;  /* 0x004b8c0001007983 */ /* 0x001ea80000300800 */
[----:B------:R-:W2:Y:S01]  /*10c1d0*/  LDL R7, [R1+0x1798] ;  /* 0x0017980001077983 */ /* 0x000ea20000100800 */
[----:B------:R-:W-:Y:S02]  /*10c1e0*/  ISETP.LT.AND P5, PT, R27, UR54, !P0 ;  /* 0x000000361b007c0c */ /* 0x000fe4000c7a1270 */
[----:B---3--:R-:W-:-:S02]  /*10c1f0*/  ISETP.LT.AND P4, PT, R12, UR18, !P0 ;  /* 0x000000120c007c0c */ /* 0x008fc4000c781270 */
[----:B------:R-:W-:Y:S01]  /*10c200*/  ISETP.LT.AND P6, PT, R13, UR44, !P0 ;  /* 0x0000002c0d007c0c */ /* 0x000fe2000c7c1270 */
[----:B------:R-:W-:Y:S01]  /*10c210*/  IMAD.WIDE R12, R3, 0x2, R24 ;  /* 0x00000002030c7825 */ /* 0x000fe200078e0218 */
[----:B------:R-:W-:Y:S01]  /*10c220*/  PRMT R14, R15, 0x7632, R14 ;  /* 0x000076320f0e7816 */ /* 0x000fe2000000000e */
[----:B------:R-:W-:Y:S01]  /*10c230*/  STL [R1+0x4b84], R11 ;  /* 0x004b840b01007387 */ /* 0x000fe20000100800 */
[----:B------:R-:W-:Y:S01]  /*10c240*/  ISETP.LT.AND P1, PT, R28, UR10, !P0 ;  /* 0x0000000a1c007c0c */ /* 0x000fe2000c721270 */
[----:B------:R-:W-:Y:S01]  /*10c250*/  UMOV UR54, UR42 ;  /* 0x0000002a00367c82 */ /* 0x000fe20008000000 */
[----:B------:R-:W-:Y:S01]  /*10c260*/  UMOV UR46, UR36 ;  /* 0x00000024002e7c82 */ /* 0x000fe20008000000 */
[----:B------:R-:W0:Y:S02]  /*10c270*/  LDCU UR44, c[0x0][0x398] ;  /* 0x00007300ff2c77ac */ /* 0x000e240008000800 */
[----:B------:R3:W-:Y:S01]  /*10c280*/  @P5 STG.E.U16 desc[UR48][R12.64], R2 ;  /* 0x000000020c005986 */ /* 0x0007e2000c101530 */
[----:B------:R-:W-:Y:S01]  /*10c290*/  UMOV UR42, UR50 ;  /* 0x00000032002a7c82 */ /* 0x000fe20008000000 */
[----:B------:R-:W0:Y:S01]  /*10c2a0*/  LDCU UR36, c[0x0][0x398] ;  /* 0x00007300ff2477ac */ /* 0x000e220008000800 */
[----:B------:R-:W0:Y:S01]  /*10c2b0*/  LDCU UR10, c[0x0][0x398] ;  /* 0x00007300ff0a77ac */ /* 0x000e220008000800 */
[----:B------:R-:W0:Y:S01]  /*10c2c0*/  LDCU UR18, c[0x0][0x398] ;  /* 0x00007300ff1277ac */ /* 0x000e220008000800 */
[----:B---3--:R-:W-:-:S04]  /*10c2d0*/  IMAD.WIDE R12, R3, 0x2, R20 ;  /* 0x00000002030c7825 */ /* 0x008fc800078e0214 */
[----:B--2---:R-:W-:Y:S02]  /*10c2e0*/  VIADD R2, R7, 0x21 ;  /* 0x0000002107027836 */ /* 0x004fe40000000000 */
[----:B------:R-:W-:-:S05]  /*10c2f0*/  IMAD.WIDE R6, R3, 0x2, R22 ;  /* 0x0000000203067825 */ /* 0x000fca00078e0216 */
[----:B------:R2:W-:Y:S01]  /*10c300*/  @P6 STG.E.U16 desc[UR48][R6.64], R15 ;  /* 0x0000000f06006986 */ /* 0x0005e2000c101530 */
[----:B-1----:R-:W-:-:S03]  /*10c310*/  ISETP.GE.AND P5, PT, R2, UR73, PT ;  /* 0x0000004902007c0c */ /* 0x002fc6000bfa6270 */
[----:B------:R1:W-:Y:S01]  /*10c320*/  @P4 STG.E.U16 desc[UR48][R12.64], R14 ;  /* 0x0000000e0c004986 */ /* 0x0003e2000c101530 */
[----:B----4-:R-:W-:Y:S01]  /*10c330*/  PRMT R2, R29, 0x7632, R2 ;  /* 0x000076321d027816 */ /* 0x010fe20000000002 */
[----:B--2---:R-:W-:-:S04]  /*10c340*/  IMAD.WIDE R6, R3, 0x2, R18 ;  /* 0x0000000203067825 */ /* 0x004fc800078e0212 */
[C---:B-1----:R-:W-:Y:S01]  /*10c350*/  IMAD.WIDE R14, R3.reuse, 0x2, R10 ;  /* 0x00000002030e7825 */ /* 0x042fe200078e020a */
[----:B------:R1:W-:Y:S04]  /*10c360*/  @P2 STG.E.U16 desc[UR48][R6.64], R29 ;  /* 0x0000001d06002986 */ /* 0x0003e8000c101530 */
[----:B------:R-:W2:Y:S01]  /*10c370*/  LDL.LU R11, [R1+0x2d0] ;  /* 0x0002d000010b7983 */ /* 0x000ea20000300800 */
[----:B------:R-:W-:-:S03]  /*10c380*/  IMAD.WIDE R12, R3, 0x2, R16 ;  /* 0x00000002030c7825 */ /* 0x000fc600078e0210 */
[----:B-1----:R-:W3:Y:S04]  /*10c390*/  LDL.LU R29, [R1+0x4b88] ;  /* 0x004b8800011d7983 */ /* 0x002ee80000300800 */
[----:B------:R-:W4:Y:S04]  /*10c3a0*/  LDL R6, [R1+0x1ffc] ;  /* 0x001ffc0001067983 */ /* 0x000f280000100800 */
[----:B------:R-:W2:Y:S04]  /*10c3b0*/  LDL.LU R7, [R1+0x2e0] ;  /* 0x0002e00001077983 */ /* 0x000ea80000300800 */
[----:B------:R1:W-:Y:S04]  /*10c3c0*/  @P1 STG.E.U16 desc[UR48][R12.64], R2 ;  /* 0x000000020c001986 */ /* 0x0003e8000c101530 */
[----:B-1----:R-:W2:Y:S01]  /*10c3d0*/  LDL R13, [R1+0x2018] ;  /* 0x00201800010d7983 */ /* 0x002ea20000100800 */
[----:B------:R-:W-:Y:S01]  /*10c3e0*/  UMOV UR50, UR38 ;  /* 0x0000002600327c82 */ /* 0x000fe20008000000 */
[----:B------:R-:W-:Y:S01]  /*10c3f0*/  ISETP.LT.AND P0, PT, R0, UR77, !P0 ;  /* 0x0000004d00007c0c */ /* 0x000fe2000c701270 */
[----:B------:R-:W-:Y:S01]  /*10c400*/  UMOV UR76, UR50 ;  /* 0x00000032004c7c82 */ /* 0x000fe20008000000 */
[----:B------:R-:W-:Y:S01]  /*10c410*/  ISETP.LT.AND P1, PT, R28, UR24, !P5 ;  /* 0x000000181c007c0c */ /* 0x000fe2000ef21270 */
[----:B------:R-:W1:Y:S01]  /*10c420*/  LDCU UR50, c[0x0][0x3b8] ;  /* 0x00007700ff3277ac */ /* 0x000e620008000800 */
[----:B----4-:R-:W-:Y:S01]  /*10c430*/  ISETP.LT.AND P4, PT, R6, UR26, !P5 ;  /* 0x0000001a06007c0c */ /* 0x010fe2000ef81270 */
[----:B------:R-:W-:Y:S01]  /*10c440*/  UMOV UR73, UR46 ;  /* 0x0000002e00497c82 */ /* 0x000fe20008000000 */
[----:B---3--:R-:W-:Y:S01]  /*10c450*/  ISETP.LT.AND P2, PT, R29, UR66, !P5 ;  /* 0x000000421d007c0c */ /* 0x008fe2000ef41270 */
[----:B------:R-:W3:Y:S06]  /*10c460*/  LDCU UR38, c[0x0][0x398] ;  /* 0x00007300ff2677ac */ /* 0x000eec0008000800 */
[----:B--2---:R2:W-:Y:S01]  /*10c470*/  @P0 STG.E.U16 desc[UR48][R14.64], R7 ;  /* 0x000000070e000986 */ /* 0x0045e2000c101530 */
[----:B-1----:R-:W-:Y:S01]  /*10c480*/  VIADD R2, R3, UR50 ;  /* 0x0000003203027c36 */ /* 0x002fe20008000000 */
[----:B------:R-:W-:-:S02]  /*10c490*/  ISETP.LT.AND P6, PT, R13, UR20, !P5 ;  /* 0x000000140d007c0c */ /* 0x000fc4000efc1270 */
[----:B--2---:R-:W2:Y:S01]  /*10c4a0*/  LDL.LU R15, [R1+0x2c0] ;  /* 0x0002c000010f7983 */ /* 0x004ea20000300800 */
[----:B------:R-:W-:Y:S01]  /*10c4b0*/  PRMT R14, R7, 0x7632, R14 ;  /* 0x00007632070e7816 */ /* 0x000fe2000000000e */
[----:B------:R-:W-:Y:S01]  /*10c4c0*/  IMAD.WIDE R6, R3, 0x2, R8 ;  /* 0x0000000203067825 */ /* 0x000fe200078e0208 */
[----:B------:R-:W-:Y:S01]  /*10c4d0*/  UMOV UR26, UR57 ;  /* 0x00000039001a7c82 */ /* 0x000fe20008000000 */
[----:B------:R1:W-:Y:S01]  /*10c4e0*/  STL [R1+0x4b7c], R28 ;  /* 0x004b7c1c01007387 */ /* 0x0003e20000100800 */
[----:B------:R-:W-:Y:S01]  /*10c4f0*/  ISETP.LT.AND P0, PT, R27, UR5, !P5 ;  /* 0x000000051b007c0c */ /* 0x000fe2000ef01270 */
[C---:B------:R-:W-:Y:S01]  /*10c500*/  IMAD.WIDE R12, R2.reuse, 0x2, R4 ;  /* 0x00000002020c7825 */ /* 0x040fe200078e0204 */
[----:B------:R-:W-:Y:S01]  /*10c510*/  UMOV UR46, UR40 ;  /* 0x00000028002e7c82 */ /* 0x000fe20008000000 */
[----:B------:R4:W-:Y:S01]  /*10c520*/  @P3 STG.E.U16 desc[UR48][R6.64], R14 ;  /* 0x0000000e06003986 */ /* 0x0009e2000c101530 */
[----:B------:R-:W-:Y:S01]  /*10c530*/  PRMT R3, R11, 0x7632, R3 ;  /* 0x000076320b037816 */ /* 0x000fe20000000003 */
[----:B------:R-:W-:Y:S01]  /*10c540*/  UMOV UR57, UR67 ;  /* 0x0000004300397c82 */ /* 0x000fe20008000000 */
[----:B------:R-:W0:Y:S01]  /*10c550*/  LDCU.64 UR66, c[0x0][0x398] ;  /* 0x00007300ff4277ac */ /* 0x000e220008000a00 */
[----:B-1----:R-:W2:Y:S01]  /*10c560*/  LDL R28, [R1+0x1798] ;  /* 0x00179800011c7983 */ /* 0x002ea20000100800 */
[----:B------:R-:W-:Y:S01]  /*10c570*/  UMOV UR77, UR42 ;  /* 0x0000002a004d7c82 */ /* 0x000fe20008000000 */
[----:B------:R-:W1:Y:S02]  /*10c580*/  LDCU UR42, c[0x0][0x398] ;  /* 0x00007300ff2a77ac */ /* 0x000e640008000800 */
[----:B------:R3:W-:Y:S01]  /*10c590*/  STL [R1+0x4b80], R5 ;  /* 0x004b800501007387 */ /* 0x0007e20000100800 */
[----:B------:R-:W0:Y:S03]  /*10c5a0*/  LDCU UR40, c[0x0][0x398] ;  /* 0x00007300ff2877ac */ /* 0x000e260008000800 */
[----:B----4-:R-:W4:Y:S01]  /*10c5b0*/  LDL R7, [R1+0x2004] ;  /* 0x0020040001077983 */ /* 0x010f220000100800 */
[----:B------:R-:W0:Y:S03]  /*10c5c0*/  LDCU UR20, c[0x0][0x3b8] ;  /* 0x00007700ff1477ac */ /* 0x000e260008000800 */
[----:B---3--:R-:W3:Y:S01]  /*10c5d0*/  LDL R5, [R1+0x2008] ;  /* 0x0020080001057983 */ /* 0x008ee20000100800 */
[----:B------:R-:W0:Y:S03]  /*10c5e0*/  LDCU UR50, c[0x0][0x398] ;  /* 0x00007300ff3277ac */ /* 0x000e260008000800 */
[----:B------:R1:W-:Y:S01]  /*10c5f0*/  @P4 STG.E.U16 desc[UR48][R12.64], R11 ;  /* 0x0000000b0c004986 */ /* 0x0003e2000c101530 */
[----:B------:R-:W0:Y:S01]  /*10c600*/  LDCU UR5, c[0x0][0x398] ;  /* 0x00007300ff0577ac */ /* 0x000e220008000800 */
[----:B------:R-:W0:Y:S02]  /*10c610*/  LDCU UR24, c[0x0][0x398] ;  /* 0x00007300ff1877ac */ /* 0x000e240008000800 */
[----:B-1----:R-:W3:Y:S01]  /*10c620*/  LDL R11, [R1+0x2b0] ;  /* 0x0002b000010b7983 */ /* 0x002ee20000100800 */
[----:B------:R-:W-:-:S04]  /*10c630*/  IMAD.WIDE R12, R2, 0x2, R22 ;  /* 0x00000002020c7825 */ /* 0x000fc800078e0216 */
[----:B--2---:R-:W-:Y:S01]  /*10c640*/  VIADD R14, R28, 0x22 ;  /* 0x000000221c0e7836 */ /* 0x004fe20000000000 */
[----:B----4-:R-:W-:Y:S01]  /*10c650*/  ISETP.LT.AND P3, PT, R7, UR58, !P5 ;  /* 0x0000003a07007c0c */ /* 0x010fe2000ef61270 */
[----:B------:R-:W-:Y:S01]  /*10c660*/  IMAD.WIDE R6, R2, 0x2, R24 ;  /* 0x0000000202067825 */ /* 0x000fe200078e0218 */
[----:B------:R-:W1:Y:S01]  /*10c670*/  LDCU UR58, c[0x0][0x398] ;  /* 0x00007300ff3a77ac */ /* 0x000e620008000800 */
[----:B---3--:R-:W-:-:S03]  /*10c680*/  ISETP.LT.AND P4, PT, R5, UR74, !P5 ;  /* 0x0000004a05007c0c */ /* 0x008fc6000ef81270 */
[----:B------:R2:W-:Y:S01]  /*10c690*/  @P0 STG.E.U16 desc[UR48][R6.64], R3 ;  /* 0x0000000306000986 */ /* 0x0005e2000c101530 */
[----:B0-----:R-:W-:-:S03]  /*10c6a0*/  ISETP.GE.AND P0, PT, R14, UR67, PT ;  /* 0x000000430e007c0c */ /* 0x001fc6000bf06270 */
[----:B------:R-:W3:Y:S04]  /*10c6b0*/  LDL.LU R5, [R1+0x2a0] ;  /* 0x0002a00001057983 */ /* 0x000ee80000300800 */
[----:B------:R-:W4:Y:S01]  /*10c6c0*/  LDL.LU R28, [R1+0x314] ;  /* 0x00031400011c7983 */ /* 0x000f220000300800 */
[----:B--2---:R-:W-:Y:S01]  /*10c6d0*/  PRMT R3, R15, 0x7632, R3 ;  /* 0x000076320f037816 */ /* 0x004fe20000000003 */
[C---:B------:R-:W-:Y:S02]  /*10c6e0*/  IMAD.WIDE R6, R2.reuse, 0x2, R20 ;  /* 0x0000000202067825 */ /* 0x040fe400078e0214 */
[----:B------:R-:W-:Y:S01]  /*10c6f0*/  @P3 STG.E.U16 desc[UR48][R12.64], R15 ;  /* 0x0000000f0c003986 */ /* 0x000fe2000c101530 */
[----:B------:R-:W-:Y:S02]  /*10c700*/  ISETP.LT.AND P3, PT, R29, UR56, !P0 ;  /* 0x000000381d007c0c */ /* 0x000fe4000c761270 */
[----:B------:R-:W-:Y:S01]  /*10c710*/  PRMT R26, R11, 0x7632, R26 ;  /* 0x000076320b1a7816 */ /* 0x000fe2000000001a */
[----:B------:R0:W-:Y:S04]  /*10c720*/  STL [R1+0x4b78], R29 ;  /* 0x004b781d01007387 */ /* 0x0001e80000100800 */
[----:B------:R2:W-:Y:S04]  /*10c730*/  @P4 STG.E.U16 desc[UR48][R6.64], R3 ;  /* 0x0000000306004986 */ /* 0x0005e8000c101530 */
[----:B0-----:R-:W3:Y:S04]  /*10c740*/  LDL R29, [R1+0x2018] ;  /* 0x00201800011d7983 */ /* 0x001ee80000100800 */
[----:B------:R-:W3:Y:S04]  /*10c750*/  LDL.LU R11, [R1+0x4b84] ;  /* 0x004b8400010b7983 */ /* 0x000ee80000300800 */
[----:B--2---:R-:W2:Y:S01]  /*10c760*/  LDL.LU R7, [R1+0x2b0] ;  /* 0x0002b00001077983 */ /* 0x004ea20000300800 */
[----:B------:R-:W-:Y:S01]  /*10c770*/  IMAD.WIDE R12, R2, 0x2, R18 ;  /* 0x00000002020c7825 */ /* 0x000fe200078e0212 */
[----:B-1----:R-:W-:Y:S01]  /*10c780*/  ISETP.LT.AND P5, PT, R0, UR58, !P5 ;  /* 0x0000003a00007c0c */ /* 0x002fe2000efa1270 */
[----:B------:R-:W-:-:S02]  /*10c790*/  UMOV UR74, UR46 ;  /* 0x0000002e004a7c82 */ /* 0x000fc40008000000 */
[C---:B------:R-:W-:Y:S01]  /*10c7a0*/  IMAD.WIDE R14, R2.reuse, 0x2, R16 ;  /* 0x00000002020e7825 */ /* 0x040fe200078e0210 */
[----:B--2---:R0:W-:Y:S01]  /*10c7b0*/  @P2 STG.E.U16 desc[UR48][R12.64], R7 ;  /* 0x000000070c002986 */ /* 0x0041e2000c101530 */
[----:B------:R-:W-:Y:S01]  /*10c7c0*/  ISETP.LT.AND P4, PT, R27, UR12, !P0 ;  /* 0x0000000c1b007c0c */ /* 0x000fe2000c781270 */
[----:B------:R-:W-:Y:S01]  /*10c7d0*/  UMOV UR67, UR54 ;  /* 0x0000003600437c82 */ /* 0x000fe20008000000 */
[----:B------:R-:W1:Y:S01]  /*10c7e0*/  LDCU UR58, c[0x0][0x398] ;  /* 0x00007300ff3a77ac */ /* 0x000e620008000800 */
[----:B------:R-:W2:Y:S01]  /*10c7f0*/  LDCU UR46, c[0x0][0x398] ;  /* 0x00007300ff2e77ac */ /* 0x000ea20008000800 */
[----:B0-----:R-:W2:Y:S01]  /*10c800*/  LDL R13, [R1+0x1ffc] ;  /* 0x001ffc00010d7983 */ /* 0x001ea20000100800 */
[----:B---3--:R-:W-:Y:S01]  /*10c810*/  ISETP.LT.AND P2, PT, R29, UR64, !P0 ;  /* 0x000000401d007c0c */ /* 0x008fe2000c741270 */
[----:B------:R-:W-:Y:S01]  /*10c820*/  UMOV UR64, UR57 ;  /* 0x0000003900407c82 */ /* 0x000fe20008000000 */
[----:B------:R-:W0:Y:S01]  /*10c830*/  LDCU UR57, c[0x0][0x3b8] ;  /* 0x00007700ff3977ac */ /* 0x000e220008000800 */
[C---:B------:R-:W-:Y:S01]  /*10c840*/  IMAD.WIDE R6, R2.reuse, 0x2, R10 ;  /* 0x0000000202067825 */ /* 0x040fe200078e020a */
[----:B------:R3:W-:Y:S01]  /*10c850*/  @P1 STG.E.U16 desc[UR48][R14.64], R26 ;  /* 0x0000001a0e001986 */ /* 0x0007e2000c101530 */
[----:B------:R-:W-:Y:S01]  /*10c860*/  UMOV UR56, UR74 ;  /* 0x0000004a00387c82 */ /* 0x000fe20008000000 */
[----:B------:R-:W1:Y:S02]  /*10c870*/  LDCU UR54, c[0x0][0x398] ;  /* 0x00007300ff3677ac */ /* 0x000e640008000800 */
[----:B------:R-:W4:Y:S04]  /*10c880*/  LDL.LU R29, [R1+0x2f4] ;  /* 0x0002f400011d7983 */ /* 0x000f280000300800 */
[----:B------:R1:W-:Y:S04]  /*10c890*/  @P5 STG.E.U16 desc[UR48][R6.64], R5 ;  /* 0x0000000506005986 */ /* 0x0003e8000c101530 */
[----:B---3--:R-:W3:Y:S01]  /*10c8a0*/  LDL.LU R15, [R1+0x304] ;  /* 0x00030400010f7983 */ /* 0x008ee20000300800 */
[C---:B0-----:R-:W-:Y:S01]  /*10c8b0*/  VIADD R3, R2.reuse, UR57 ;  /* 0x0000003902037c36 */ /* 0x041fe20008000000 */
[----:B--2---:R-:W-:Y:S01]  /*10c8c0*/  ISETP.LT.AND P1, PT, R13, UR60, !P0 ;  /* 0x0000003c0d007c0c */ /* 0x004fe2000c721270 */
[----:B------:R-:W-:Y:S01]  /*10c8d0*/  IMAD.WIDE R12, R2, 0x2, R8 ;  /* 0x00000002020c7825 */ /* 0x000fe200078e0208 */
[----:B------:R-:W-:-:S02]  /*10c8e0*/  PRMT R2, R5, 0x7632, R2 ;  /* 0x0000763205027816 */ /* 0x000fc40000000002 */
[----:B-1----:R-:W2:Y:S04]  /*10c8f0*/  LDL.LU R5, [R1+0x4b80] ;  /* 0x004b800001057983 */ /* 0x002ea80000300800 */
[----:B------:R-:W2:Y:S04]  /*10c900*/  LDL R6, [R1+0x2008] ;  /* 0x0020080001067983 */ /* 0x000ea80000100800 */
[----:B------:R-:W3:Y:S04]  /*10c910*/  LDL R7, [R1+0x2004] ;  /* 0x0020040001077983 */ /* 0x000ee80000100800 */
[----:B------:R4:W-:Y:S02]  /*10c920*/  @P6 STG.E.U16 desc[UR48][R12.64], R2 ;  /* 0x000000020c006986 */ /* 0x0009e4000c101530 */
[----:B----4-:R-:W-:-:S02]  /*10c930*/  PRMT R2, R28, 0x7632, R2 ;  /* 0x000076321c027816 */ /* 0x010fc40000000002 */
[----:B--2---:R-:W-:Y:S01]  /*10c940*/  ISETP.LT.AND P5, PT, R6, UR68, !P0 ;  /* 0x0000004406007c0c */ /* 0x004fe2000c7a1270 */
[----:B------:R-:W-:Y:S01]  /*10c950*/  UMOV UR12, UR56 ;  /* 0x00000038000c7c82 */ /* 0x000fe20008000000 */
[----:B------:R-:W0:Y:S01]  /*10c960*/  LDCU.64 UR56, c[0x0][0x398] ;  /* 0x00007300ff3877ac */ /* 0x000e220008000a00 */
[----:B---3--:R-:W-:Y:S01]  /*10c970*/  ISETP.LT.AND P6, PT, R7, UR62, !P0 ;  /* 0x0000003e07007c0c */ /* 0x008fe2000c7c1270 */
[----:B------:R-:W-:Y:S01]  /*10c980*/  IMAD.WIDE R6, R3, 0x2, R4 ;  /* 0x0000000203067825 */ /* 0x000fe200078e0204 */
[----:B------:R-:W-:Y:S01]  /*10c990*/  PRMT R14, R15, 0x7632, R14 ;  /* 0x000076320f0e7816 */ /* 0x000fe2000000000e */
[----:B------:R-:W-:Y:S01]  /*10c9a0*/  UMOV UR60, UR73 ;  /* 0x00000049003c7c82 */ /* 0x000fe20008000000 */
[----:B------:R-:W-:Y:S01]  /*10c9b0*/  UMOV UR74, UR26 ;  /* 0x0000001a004a7c82 */ /* 0x000fe20008000000 */
[C---:B------:R-:W-:Y:S01]  /*10c9c0*/  IMAD.WIDE R12, R3.reuse, 0x2, R24 ;  /* 0x00000002030c7825 */ /* 0x040fe200078e0218 */
[----:B------:R1:W-:Y:S01]  /*10c9d0*/  @P1 STG.E.U16 desc[UR48][R6.64], R28 ;  /* 0x0000001c06001986 */ /* 0x0003e2000c101530 */
[----:B------:R-:W2:Y:S01]  /*10c9e0*/  LDCU UR26, c[0x0][0x3b8] ;  /* 0x00007700ff1a77ac */ /* 0x000ea20008000800 */
[----:B------:R-:W3:Y:S01]  /*10c9f0*/  LDCU UR62, c[0x0][0x398] ;  /* 0x00007300ff3e77ac */ /* 0x000ee20008000800 */
[----:B------:R-:W4:Y:S01]  /*10ca00*/  LDCU UR68, c[0x0][0x398] ;  /* 0x00007300ff4477ac */ /* 0x000f220008000800 */
[----:B-1----:R-:W2:Y:S04]  /*10ca10*/  LDL.LU R28, [R1+0x4b7c] ;  /* 0x004b7c00011c7983 */ /* 0x002ea80000300800 */
[----:B------:R-:W2:Y:S04]  /*10ca20*/  LDL R7, [R1+0x1798] ;  /* 0x0017980001077983 */ /* 0x000ea80000100800 */
[----:B------:R1:W-:Y:S04]  /*10ca30*/  @P4 STG.E.U16 desc[UR48][R12.64], R2 ;  /* 0x000000020c004986 */ /* 0x0003e8000c101530 */
[----:B------:R-:W-:Y:S01]  /*10ca40*/  STL [R1+0x4b74], R11 ;  /* 0x004b740b01007387 */ /* 0x000fe20000100800 */
[----:B-1----:R-:W-:-:S04]  /*10ca50*/  IMAD.WIDE R12, R3, 0x2, R20 ;  /* 0x00000002030c7825 */ /* 0x002fc800078e0214 */
[----:B--2---:R-:W-:Y:S02]  /*10ca60*/  VIADD R2, R7, 0x23 ;  /* 0x0000002307027836 */ /* 0x004fe40000000000 */
[----:B------:R-:W-:-:S05]  /*10ca70*/  IMAD.WIDE R6, R3, 0x2, R22 ;  /* 0x0000000203067825 */ /* 0x000fca00078e0216 */
[----:B------:R1:W-:Y:S01]  /*10ca80*/  @P6 STG.E.U16 desc[UR48][R6.64], R15 ;  /* 0x0000000f06006986 */ /* 0x0003e2000c101530 */
[----:B0-----:R-:W-:-:S03]  /*10ca90*/  ISETP.GE.AND P4, PT, R2, UR57, PT ;  /* 0x0000003902007c0c */ /* 0x001fc6000bf86270 */
[----:B------:R0:W-:Y:S01]  /*10caa0*/  @P5 STG.E.U16 desc[UR48][R12.64], R14 ;  /* 0x0000000e0c005986 */ /* 0x0001e2000c101530 */
[----:B------:R-:W-:Y:S01]  /*10cab0*/  PRMT R2, R29, 0x7632, R2 ;  /* 0x000076321d027816 */ /* 0x000fe20000000002 */
[----:B-1----:R-:W-:-:S04]  /*10cac0*/  IMAD.WIDE R6, R3, 0x2, R18 ;  /* 0x0000000203067825 */ /* 0x002fc800078e0212 */
[C---:B0-----:R-:W-:Y:S01]  /*10cad0*/  IMAD.WIDE R14, R3.reuse, 0x2, R10 ;  /* 0x00000002030e7825 */ /* 0x041fe200078e020a */
[----:B------:R0:W-:Y:S04]  /*10cae0*/  @P3 STG.E.U16 desc[UR48][R6.64], R29 ;  /* 0x0000001d06003986 */ /* 0x0001e8000c101530 */
[----:B------:R-:W2:Y:S04]  /*10caf0*/  LDL.LU R11, [R1+0x2e4] ;  /* 0x0002e400010b7983 */ /* 0x000ea80000300800 */
[----:B0-----:R-:W2:Y:S04]  /*10cb00*/  LDL.LU R29, [R1+0x4b78] ;  /* 0x004b7800011d7983 */ /* 0x001ea80000300800 */
[----:B------:R-:W2:Y:S04]  /*10cb10*/  LDL R6, [R1+0x2018] ;  /* 0x0020180001067983 */ /* 0x000ea80000100800 */
[----:B------:R-:W3:Y:S01]  /*10cb20*/  LDL R7, [R1+0x1ffc] ;  /* 0x001ffc0001077983 */ /* 0x000ee20000100800 */
[----:B------:R-:W-:Y:S01]  /*10cb30*/  ISETP.LT.AND P1, PT, R28, UR70, !P0 ;  /* 0x000000461c007c0c */ /* 0x000fe2000c721270 */
[C---:B------:R-:W-:Y:S01]  /*10cb40*/  IMAD.WIDE R12, R3.reuse, 0x2, R16 ;  /* 0x00000002030c7825 */ /* 0x040fe200078e0210 */
[----:B------:R-:W-:Y:S01]  /*10cb50*/  ISETP.LT.AND P0, PT, R0, UR75, !P0 ;  /* 0x0000004b00007c0c */ /* 0x000fe2000c701270 */
[----:B------:R-:W-:Y:S01]  /*10cb60*/  UMOV UR57, UR12 ;  /* 0x0000000c00397c82 */ /* 0x000fe20008000000 */
[----:B------:R-:W0:Y:S09]  /*10cb70*/  LDCU UR70, c[0x0][0x398] ;  /* 0x00007300ff4677ac */ /* 0x000e320008000800 */
[----:B------:R1:W-:Y:S02]  /*10cb80*/  @P1 STG.E.U16 desc[UR48][R12.64], R2 ;  /* 0x000000020c001986 */ /* 0x0003e4000c101530 */
[----:B-1----:R-:W-:Y:S01]  /*10cb90*/  VIADD R2, R3, UR6 ;  /* 0x0000000603027c36 */ /* 0x002fe20008000000 */
[----:B--2---:R-:W-:Y:S01]  /*10cba0*/  ISETP.LT.AND P6, PT, R6, UR28, !P4 ;  /* 0x0000001c06007c0c */ /* 0x004fe2000e7c1270 */
[----:B------:R1:W-:Y:S01]  /*10cbb0*/  @P0 STG.E.U16 desc[UR48][R14.64], R11 ;  /* 0x0000000b0e000986 */ /* 0x0003e2000c101530 */
[----:B---3--:R-:W-:Y:S01]  /*10cbc0*/  ISETP.LT.AND P5, PT, R7, UR34, !P4 ;  /* 0x0000002207007c0c */ /* 0x008fe2000e7a1270 */
[----:B------:R-:W-:Y:S01]  /*10cbd0*/  IMAD.WIDE R6, R3, 0x2, R8 ;  /* 0x0000000203067825 */ /* 0x000fe200078e0208 */
[----:B------:R-:W-:-:S02]  /*10cbe0*/  ISETP.LT.AND P0, PT, R28, UR22, !P4 ;  /* 0x000000161c007c0c */ /* 0x000fc4000e701270 */
[----:B------:R-:W-:Y:S01]  /*10cbf0*/  ISETP.LT.AND P3, PT, R29, UR72, !P4 ;  /* 0x000000481d007c0c */ /* 0x000fe2000e761270 */
[----:B------:R-:W-:Y:S01]  /*10cc00*/  IMAD.WIDE R12, R2, 0x2, R4 ;  /* 0x00000002020c7825 */ /* 0x000fe200078e0204 */
[----:B------:R-:W-:Y:S01]  /*10cc10*/  ISETP.LT.AND P1, PT, R27, UR30, !P4 ;  /* 0x0000001e1b007c0c */ /* 0x000fe2000e721270 */
[----:B------:R-:W2:Y:S01]  /*10cc20*/  LDCU.64 UR72, c[0x0][0x398] ;  /* 0x00007300ff4877ac */ /* 0x000ea20008000a00 */
[----:B-1----:R-:W-:Y:S01]  /*10cc30*/  PRMT R14, R11, 0x7632, R14 ;  /* 0x000076320b0e7816 */ /* 0x002fe2000000000e */
[----:B------:R-:W3:Y:S01]  /*10cc40*/  LDL.LU R15, [R1+0x2c4] ;  /* 0x0002c400010f7983 */ /* 0x000ee20000300800 */
[----:B------:R-:W-:Y:S01]  /*10cc50*/  UMOV UR12, UR64 ;  /* 0x00000040000c7c82 */ /* 0x000fe20008000000 */
[----:B------:R-:W1:Y:S02]  /*10cc60*/  LDCU UR6, c[0x0][0x398] ;  /* 0x00007300ff0677ac */ /* 0x000e640008000800 */
[----:B------:R0:W-:Y:S01]  /*10cc70*/  STL [R1+0x4b6c], R28 ;  /* 0x004b6c1c01007387 */ /* 0x0001e20000100800 */
[----:B------:R-:W1:Y:S03]  /*10cc80*/  LDCU UR22, c[0x0][0x398] ;  /* 0x00007300ff1677ac */ /* 0x000e660008000800 */
[----:B------:R-:W2:Y:S01]  /*10cc90*/  LDL R11, [R1+0x2b4] ;  /* 0x0002b400010b7983 */ /* 0x000ea20000100800 */
[----:B------:R-:W1:Y:S03]  /*10cca0*/  LDCU UR28, c[0x0][0x398] ;  /* 0x00007300ff1c77ac */ /* 0x000e660008000800 */
[----:B------:R4:W-:Y:S01]  /*10ccb0*/  @P2 STG.E.U16 desc[UR48][R6.64], R14 ;  /* 0x0000000e06002986 */ /* 0x0009e2000c101530 */
[----:B------:R-:W1:Y:S03]  /*10ccc0*/  LDCU UR30, c[0x0][0x398] ;  /* 0x00007300ff1e77ac */ /* 0x000e660008000800 */
[----:B0-----:R-:W3:Y:S01]  /*10ccd0*/  LDL R28, [R1+0x1798] ;  /* 0x00179800011c7983 */ /* 0x001ee20000100800 */
[----:B------:R-:W0:Y:S03]  /*10cce0*/  LDCU UR34, c[0x0][0x398] ;  /* 0x00007300ff2277ac */ /* 0x000e260008000800 */
[----:B------:R1:W-:Y:S01]  /*10ccf0*/  STL [R1+0x4b70], R5 ;  /* 0x004b700501007387 */ /* 0x0003e20000100800 */
[----:B------:R-:W0:Y:S03]  /*10cd00*/  LDCU UR64, c[0x0][0x398] ;  /* 0x00007300ff4077ac */ /* 0x000e260008000800 */
[----:B----4-:R-:W4:Y:S04]  /*10cd10*/  LDL R6, [R1+0x2004] ;  /* 0x0020040001067983 */ /* 0x010f280000100800 */
[----:B-1----:R-:W3:Y:S04]  /*10cd20*/  LDL R5, [R1+0x2008] ;  /* 0x0020080001057983 */ /* 0x002ee80000100800 */
[----:B------:R-:W3:Y:S01]  /*10cd30*/  LDL.LU R7, [R1+0x2d4] ;  /* 0x0002d40001077983 */ /* 0x000ee20000300800 */
[----:B--2---:R-:W-:-:S02]  /*10cd40*/  PRMT R26, R11, 0x7632, R26 ;  /* 0x000076320b1a7816 */ /* 0x004fc4000000001a */
[----:B----4-:R-:W-:Y:S01]  /*10cd50*/  ISETP.LT.AND P2, PT, R6, UR8, !P4 ;  /* 0x0000000806007c0c */ /* 0x010fe2000e741270 */
[----:B---3--:R-:W-:Y:S01]  /*10cd60*/  VIADD R14, R28, 0x24 ;  /* 0x000000241c0e7836 */ /* 0x008fe20000000000 */
[----:B------:R-:W1:Y:S01]  /*10cd70*/  LDCU UR8, c[0x0][0x398] ;  /* 0x00007300ff0877ac */ /* 0x000e620008000800 */
[----:B------:R2:W-:Y:S01]  /*10cd80*/  @P5 STG.E.U16 desc[UR48][R12.64], R7 ;  /* 0x000000070c005986 */ /* 0x0005e2000c101530 */
[----:B------:R-:W-:Y:S01]  /*10cd90*/  ISETP.LT.AND P5, PT, R5, UR16, !P4 ;  /* 0x0000001005007c0c */ /* 0x000fe2000e7a1270 */
[----:B------:R-:W3:Y:S01]  /*10cda0*/  LDCU UR16, c[0x0][0x398] ;  /* 0x00007300ff1077ac */ /* 0x000ee20008000800 */
[----:B------:R-:W-:Y:S01]  /*10cdb0*/  PRMT R3, R7, 0x7632, R3 ;  /* 0x0000763207037816 */ /* 0x000fe20000000003 */
[----:B------:R-:W4:Y:S04]  /*10cdc0*/  LDL.LU R5, [R1+0x2a4] ;  /* 0x0002a40001057983 */ /* 0x000f280000300800 */
[----:B------:R-:W3:Y:S01]  /*10cdd0*/  LDL.LU R28, [R1+0x318] ;  /* 0x00031800011c7983 */ /* 0x000ee20000300800 */
[----:B--2---:R-:W-:-:S03]  /*10cde0*/  IMAD.WIDE R6, R2, 0x2, R24 ;  /* 0x0000000202067825 */ /* 0x004fc600078e0218 */
[----:B------:R-:W2:Y:S01]  /*10cdf0*/  LDL.LU R11, [R1+0x4b74] ;  /* 0x004b7400010b7983 */ /* 0x000ea20000300800 */
[----:B------:R-:W-:-:S03]  /*10ce00*/  IMAD.WIDE R12, R2, 0x2, R22 ;  /* 0x00000002020c7825 */ /* 0x000fc600078e0216 */
[----:B------:R0:W-:Y:S04]  /*10ce10*/  @P1 STG.E.U16 desc[UR48][R6.64], R3 ;  /* 0x0000000306001986 */ /* 0x0001e8000c101530 */
[----:B------:R-:W-:Y:S01]  /*10ce20*/  @P2 STG.E.U16 desc[UR48][R12.64], R15 ;  /* 0x0000000f0c002986 */ /* 0x000fe2000c101530 */
[----:B0-----:R-:W-:Y:S01]  /*10ce30*/  PRMT R3, R15, 0x7632, R3 ;  /* 0x000076320f037816 */ /* 0x001fe20000000003 */
[----:B------:R-:W-:-:S05]  /*10ce40*/  IMAD.WIDE R6, R2, 0x2, R20 ;  /* 0x0000000202067825 */ /* 0x000fca00078e0214 */
[----:B------:R0:W-:Y:S04]  /*10ce50*/  @P5 STG.E.U16 desc[UR48][R6.64], R3 ;  /* 0x0000000306005986 */ /* 0x0001e8000c101530 */
[----:B0-----:R-:W2:Y:S01]  /*10ce60*/  LDL.LU R6, [R1+0x2b4] ;  /* 0x0002b40001067983 */ /* 0x001ea20000300800 */
[----:B------:R-:W-:-:S03]  /*10ce70*/  IMAD.WIDE R12, R2, 0x2, R18 ;  /* 0x00000002020c7825 */ /* 0x000fc600078e0212 */
[----:B------:R-:W3:Y:S01]  /*10ce80*/  LDL R7, [R1+0x2018] ;  /* 0x0020180001077983 */ /* 0x000ee20000100800 */
[----:B------:R-:W-:Y:S02]  /*10ce90*/  ISETP.LT.AND P4, PT, R0, UR14, !P4 ;  /* 0x0000000e00007c0c */ /* 0x000fe4000e781270 */
[----:B------:R-:W-:Y:S01]  /*10cea0*/  ISETP.GE.AND P1, PT, R14, UR73, PT ;  /* 0x000000490e007c0c */ /* 0x000fe2000bf26270 */
[----:B--2---:R0:W-:Y:S01]  /*10ceb0*/  @P3 STG.E.U16 desc[UR48][R12.64], R6 ;  /* 0x000000060c003986 */ /* 0x0041e2000c101530 */
[C---:B------:R-:W-:Y:S01]  /*10cec0*/  VIADD R3, R2.reuse, UR32 ;  /* 0x0000002002037c36 */ /* 0x040fe20008000000 */
[----:B------:R-:W2:Y:S02]  /*10ced0*/  LDCU UR14, c[0x0][0x398] ;  /* 0x00007300ff0e77ac */ /* 0x000ea40008000800 */
[----:B0-----:R-:W2:Y:S01]  /*10cee0*/  LDL R13, [R1+0x1ffc] ;  /* 0x001ffc00010d7983 */ /* 0x001ea20000100800 */
[----:B------:R-:W-:Y:S01]  /*10cef0*/  IMAD.WIDE R14, R2, 0x2, R16 ;  /* 0x00000002020e7825 */ /* 0x000fe200078e0210 */
[----:B---3--:R-:W-:-:S03]  /*10cf00*/  ISETP.LT.AND P5, PT, R7, UR36, !P1 ;  /* 0x0000002407007c0c */ /* 0x008fc6000cfa1270 */
[----:B------:R-:W-:Y:S01]  /*10cf10*/  IMAD.WIDE R6, R2, 0x2, R10 ;  /* 0x0000000202067825 */ /* 0x000fe200078e020a */
[----:B------:R0:W-:Y:S01]  /*10cf20*/  @P0 STG.E.U16 desc[UR48][R14.64], R26 ;  /* 0x0000001a0e000986 */ /* 0x0001e2000c101530 */
[----:B------:R-:W-:-:S03]  /*10cf30*/  ISETP.LT.AND P0, PT, R27, UR44, !P1 ;  /* 0x0000002c1b007c0c */ /* 0x000fc6000cf01270 */
[----:B----4-:R3:W-:Y:S04]  /*10cf40*/  @P4 STG.E.U16 desc[UR48][R6.64], R5 ;  /* 0x0000000506004986 */ /* 0x0107e8000c101530 */
[----:B0-----:R-:W4:Y:S04]  /*10cf50*/  LDL.LU R15, [R1+0x308] ;  /* 0x00030800010f7983 */ /* 0x001f280000300800 */
[----:B------:R-:W4:Y:S04]  /*10cf60*/  LDL R26, [R1+0x1798] ;  /* 0x00179800011a7983 */ /* 0x000f280000100800 */
[----:B------:R-:W4:Y:S01]  /*10cf70*/  LDL.LU R27, [R1+0x2f8] ;  /* 0x0002f800011b7983 */ /* 0x000f220000300800 */
[----:B--2---:R-:W-:Y:S01]  /*10cf80*/  ISETP.LT.AND P3, PT, R13, UR42, !P1 ;  /* 0x0000002a0d007c0c */ /* 0x004fe2000cf61270 */
[----:B------:R-:W-:Y:S01]  /*10cf90*/  IMAD.WIDE R12, R2, 0x2, R8 ;  /* 0x00000002020c7825 */ /* 0x000fe200078e0208 */
[----:B------:R-:W-:-:S02]  /*10cfa0*/  PRMT R2, R5, 0x7632, R2 ;  /* 0x0000763205027816 */ /* 0x000fc40000000002 */
[----:B---3--:R-:W2:Y:S04]  /*10cfb0*/  LDL.LU R5, [R1+0x4b70] ;  /* 0x004b700001057983 */ /* 0x008ea80000300800 */
[----:B------:R-:W3:Y:S04]  /*10cfc0*/  LDL R7, [R1+0x2004] ;  /* 0x0020040001077983 */ /* 0x000ee80000100800 */
[----:B------:R-:W2:Y:S01]  /*10cfd0*/  LDL R6, [R1+0x2008] ;  /* 0x0020080001067983 */ /* 0x000ea20000100800 */
[----:B------:R-:W-:Y:S01]  /*10cfe0*/  ISETP.LT.AND P2, PT, R29, UR66, !P1 ;  /* 0x000000421d007c0c */ /* 0x000fe2000cf41270 */
[----:B------:R-:W-:Y:S01]  /*10cff0*/  UMOV UR44, UR67 ;  /* 0x00000043002c7c82 */ /* 0x000fe20008000000 */
[----:B------:R-:W0:Y:S01]  /*10d000*/  LDCU.64 UR66, c[0x0][0x398] ;  /* 0x00007300ff4277ac */ /* 0x000e220008000a00 */
[----:B------:R1:W-:Y:S01]  /*10d010*/  @P6 STG.E.U16 desc[UR48][R12.64], R2 ;  /* 0x000000020c006986 */ /* 0x0003e2000c101530 */
[----:B----4-:R-:W-:Y:S01]  /*10d020*/  PRMT R14, R15, 0x7632, R14 ;  /* 0x000076320f0e7816 */ /* 0x010fe2000000000e */
[----:B-1----:R-:W-:Y:S01]  /*10d030*/  IMAD.WIDE R12, R3, 0x2, R24 ;  /* 0x00000002030c7825 */ /* 0x002fe200078e0218 */
[----:B------:R-:W-:-:S02]  /*10d040*/  PRMT R2, R28, 0x7632, R2 ;  /* 0x000076321c027816 */ /* 0x000fc40000000002 */
[----:B---3--:R-:W-:Y:S02]  /*10d050*/  ISETP.LT.AND P6, PT, R7, UR40, !P1 ;  /* 0x0000002807007c0c */ /* 0x008fe4000cfc1270 */
[----:B--2---:R-:W-:Y:S01]  /*10d060*/  ISETP.LT.AND P4, PT, R6, UR38, !P1 ;  /* 0x0000002606007c0c */ /* 0x004fe2000cf81270 */
[----:B------:R-:W-:Y:S01]  /*10d070*/  IMAD.WIDE R6, R3, 0x2, R4 ;  /* 0x0000000203067825 */ /* 0x000fe200078e0204 */
[----:B------:R-:W-:Y:S01]  /*10d080*/  UMOV UR36, UR57 ;  /* 0x0000003900247c82 */ /* 0x000fe20008000000 */
[----:B------:R-:W-:Y:S01]  /*10d090*/  UMOV UR42, UR74 ;  /* 0x0000004a002a7c82 */ /* 0x000fe20008000000 */
[----:B------:R-:W1:Y:S02]  /*10d0a0*/  LDCU.64 UR74, c[0x0][0x398] ;  /* 0x00007300ff4a77ac */ /* 0x000e640008000a00 */
[----:B------:R2:W-:Y:S01]  /*10d0b0*/  @P3 STG.E.U16 desc[UR48][R6.64], R28 ;  /* 0x0000001c06003986 */ /* 0x0005e2000c101530 */
[----:B------:R-:W-:Y:S01]  /*10d0c0*/  UMOV UR32, UR12 ;  /* 0x0000000c00207c82 */ /* 0x000fe20008000000 */
[----:B------:R-:W-:-:S02]  /*10d0d0*/  UMOV UR40, UR36 ;  /* 0x0000002400287c82 */ /* 0x000fc40008000000 */
[----:B------:R3:W-:Y:S01]  /*10d0e0*/  @P0 STG.E.U16 desc[UR48][R12.64], R2 ;  /* 0x000000020c000986 */ /* 0x0007e2000c101530 */
[----:B------:R-:W4:Y:S01]  /*10d0f0*/  LDCU UR36, c[0x0][0x398] ;  /* 0x00007300ff2477ac */ /* 0x000f220008000800 */
[----:B------:R-:W-:Y:S01]  /*10d100*/  UMOV UR73, UR60 ;  /* 0x0000003c00497c82 */ /* 0x000fe20008000000 */
[----:B------:R-:W0:Y:S01]  /*10d110*/  LDCU UR38, c[0x0][0x398] ;  /* 0x00007300ff2677ac */ /* 0x000e220008000800 */
[----:B--2---:R-:W2:Y:S01]  /*10d120*/  LDL.LU R28, [R1+0x4b6c] ;  /* 0x004b6c00011c7983 */ /* 0x004ea20000300800 */
[C---:B------:R-:W-:Y:S01]  /*10d130*/  IMAD.WIDE R6, R3.reuse, 0x2, R22 ;  /* 0x0000000203067825 */ /* 0x040fe200078e0216 */
[----:B------:R-:W1:Y:S03]  /*10d140*/  LDCU UR12, c[0x0][0x398] ;  /* 0x00007300ff0c77ac */ /* 0x000e660008000800 */
[C---:B---3--:R-:W-:Y:S01]  /*10d150*/  IMAD.WIDE R12, R3.reuse, 0x2, R20 ;  /* 0x00000002030c7825 */ /* 0x048fe200078e0214 */
[----:B------:R3:W-:Y:S01]  /*10d160*/  @P6 STG.E.U16 desc[UR48][R6.64], R15 ;  /* 0x0000000f06006986 */ /* 0x0007e2000c101530 */
[----:B------:R-:W1:Y:S02]  /*10d170*/  LDCU UR60, c[0x0][0x398] ;  /* 0x00007300ff3c77ac */ /* 0x000e640008000800 */
[----:B------:R-:W-:Y:S01]  /*10d180*/  VIADD R2, R26, 0x25 ;  /* 0x000000251a027836 */ /* 0x000fe20000000000 */
[----:B------:R4:W-:Y:S04]  /*10d190*/  @P4 STG.E.U16 desc[UR48][R12.64], R14 ;  /* 0x0000000e0c004986 */ /* 0x0009e8000c101530 */
[----:B0-----:R-:W-:Y:S01]  /*10d1a0*/  ISETP.GE.AND P0, PT, R2, UR67, PT ;  /* 0x0000004302007c0c */ /* 0x001fe2000bf06270 */
[----:B---3--:R-:W-:Y:S01]  /*10d1b0*/  IMAD.WIDE R6, R3, 0x2, R18 ;  /* 0x0000000203067825 */ /* 0x008fe200078e0212 */
[----:B------:R0:W-:Y:S01]  /*10d1c0*/  STL [R1+0x4b64], R11 ;  /* 0x004b640b01007387 */ /* 0x0001e20000100800 */
[----:B------:R-:W-:-:S02]  /*10d1d0*/  PRMT R2, R27, 0x7632, R2 ;  /* 0x000076321b027816 */ /* 0x000fc40000000002 */
[C---:B----4-:R-:W-:Y:S01]  /*10d1e0*/  IMAD.WIDE R14, R3.reuse, 0x2, R10 ;  /* 0x00000002030e7825 */ /* 0x050fe200078e020a */
[----:B------:R3:W-:Y:S04]  /*10d1f0*/  @P2 STG.E.U16 desc[UR48][R6.64], R27 ;  /* 0x0000001b06002986 */ /* 0x0007e8000c101530 */
[----:B0-----:R-:W4:Y:S04]  /*10d200*/  LDL R11, [R1+0x2000] ;  /* 0x00200000010b7983 */ /* 0x001f280000100800 */
[----:B---3--:R-:W3:Y:S04]  /*10d210*/  LDL.LU R27, [R1+0x4b68] ;  /* 0x004b6800011b7983 */ /* 0x008ee80000300800 */
[----:B------:R-:W3:Y:S04]  /*10d220*/  LDL R6, [R1+0x1ffc] ;  /* 0x001ffc0001067983 */ /* 0x000ee80000100800 */
[----:B------:R-:W4:Y:S01]  /*10d230*/  LDL.LU R7, [R1+0x2e8] ;  /* 0x0002e80001077983 */ /* 0x000f220000300800 */
[----:B------:R-:W-:Y:S01]  /*10d240*/  IMAD.WIDE R12, R3, 0x2, R16 ;  /* 0x00000002030c7825 */ /* 0x000fe200078e0210 */
[----:B--2---:R-:W-:Y:S01]  /*10d250*/  ISETP.LT.AND P3, PT, R28, UR10, !P1 ;  /* 0x0000000a1c007c0c */ /* 0x004fe2000cf61270 */
[----:B------:R-:W0:Y:S01]  /*10d260*/  LDCU UR10, c[0x0][0x398] ;  /* 0x00007300ff0a77ac */ /* 0x000e220008000800 */
[----:B------:R-:W-:-:S02]  /*10d270*/  ISETP.LT.AND P1, PT, R0, UR18, !P1 ;  /* 0x0000001200007c0c */ /* 0x000fc4000cf21270 */
[----:B------:R-:W-:Y:S01]  /*10d280*/  ISETP.LT.AND P2, PT, R29, UR56, !P0 ;  /* 0x000000381d007c0c */ /* 0x000fe2000c741270 */
[----:B------:R-:W2:Y:S01]  /*10d290*/  LDCU.64 UR56, c[0x0][0x398] ;  /* 0x00007300ff3877ac */ /* 0x000ea20008000a00 */
[----:B------:R-:W0:Y:S07]  /*10d2a0*/  LDCU UR18, c[0x0][0x398] ;  /* 0x00007300ff1277ac */ /* 0x000e2e0008000800 */
[----:B------:R0:W-:Y:S04]  /*10d2b0*/  @P3 STG.E.U16 desc[UR48][R12.64], R2 ;  /* 0x000000020c003986 */ /* 0x0001e8000c101530 */
[----:B0-----:R-:W2:Y:S01]  /*10d2c0*/  LDL R13, [R1+0x2018] ;  /* 0x00201800010d7983 */ /* 0x001ea20000100800 */
[----:B---3--:R-:W-:-:S03]  /*10d2d0*/  ISETP.LT.AND P6, PT, R6, UR58, !P0 ;  /* 0x0000003a06007c0c */ /* 0x008fc6000c7c1270 */
[----:B----4-:R0:W-:Y:S01]  /*10d2e0*/  @P1 STG.E.U16 desc[UR48][R14.64], R7 ;  /* 0x000000070e001986 */ /* 0x0101e2000c101530 */
[----:B------:R-:W-:Y:S01]  /*10d2f0*/  ISETP.LT.AND P1, PT, R11, UR54, !P0 ;  /* 0x000000360b007c0c */ /* 0x000fe2000c721270 */
[----:B------:R-:W-:Y:S01]  /*10d300*/  VIADD R2, R3, UR20 ;  /* 0x0000001403027c36 */ /* 0x000fe20008000000 */
[----:B------:R-:W-:Y:S01]  /*10d310*/  ISETP.LT.AND P3, PT, R0, UR52, !P0 ;  /* 0x0000003400007c0c */ /* 0x000fe2000c761270 */
[----:B------:R-:W3:Y:S01]  /*10d320*/  LDCU UR20, c[0x0][0x398] ;  /* 0x00007300ff1477ac */ /* 0x000ee20008000800 */
[----:B0-----:R-:W-:Y:S01]  /*10d330*/  PRMT R14, R7, 0x7632, R14 ;  /* 0x00007632070e7816 */ /* 0x001fe2000000000e */
[----:B------:R-:W-:Y:S01]  /*10d340*/  IMAD.WIDE R6, R3, 0x2, R8 ;  /* 0x0000000203067825 */ /* 0x000fe200078e0208 */
[----:B------:R-:W4:Y:S01]  /*10d350*/  LDL.LU R15, [R1+0x2c8] ;  /* 0x0002c800010f7983 */ /* 0x000f220000300800 */
[----:B--2---:R-:W-:-:S03]  /*10d360*/  ISETP.LT.AND P4, PT, R13, UR50, !P0 ;  /* 0x000000320d007c0c */ /* 0x004fc6000c781270 */
[----:B------:R0:W-:Y:S01]  /*10d370*/  @P5 STG.E.U16 desc[UR48][R6.64], R14 ;  /* 0x0000000e06005986 */ /* 0x0001e2000c101530 */
[----:B------:R-:W-:Y:S01]  /*10d380*/  UMOV UR58, UR32 ;  /* 0x00000020003a7c82 */ /* 0x000fe20008000000 */
[----:B------:R-:W2:Y:S02]  /*10d390*/  LDCU UR54, c[0x0][0x398] ;  /* 0x00007300ff3677ac */ /* 0x000ea40008000800 */
[----:B------:R-:W2:Y:S04]  /*10d3a0*/  LDL R11, [R1+0x2b8] ;  /* 0x0002b800010b7983 */ /* 0x000ea80000100800 */
[----:B0-----:R-:W2:Y:S04]  /*10d3b0*/  LDL R14, [R1+0x2004] ;  /* 0x00200400010e7983 */ /* 0x001ea80000100800 */
[----:B------:R-:W2:Y:S01]  /*10d3c0*/  LDL R6, [R1+0x2008] ;  /* 0x0020080001067983 */ /* 0x000ea20000100800 */
[----:B------:R-:W-:Y:S01]  /*10d3d0*/  IMAD.WIDE R12, R2, 0x2, R4 ;  /* 0x00000002020c7825 */ /* 0x000fe200078e0204 */
[----:B------:R-:W-:Y:S01]  /*10d3e0*/  ISETP.LT.AND P5, PT, R28, UR5, !P0 ;  /* 0x000000051c007c0c */ /* 0x000fe2000c7a1270 */
[----:B------:R-:W0:Y:S01]  /*10d3f0*/  LDCU UR32, c[0x0][0x398] ;  /* 0x00007300ff2077ac */ /* 0x000e220008000800 */
[----:B------:R-:W2:Y:S01]  /*10d400*/  LDL.LU R7, [R1+0x2d8] ;  /* 0x0002d80001077983 */ /* 0x000ea20000300800 */
[----:B------:R-:W-:Y:S01]  /*10d410*/  UMOV UR52, UR77 ;  /* 0x0000004d00347c82 */ /* 0x000fe20008000000 */
[----:B------:R-:W0:Y:S02]  /*10d420*/  LDCU UR5, c[0x0][0x398] ;  /* 0x00007300ff0577ac */ /* 0x000e240008000800 */
[----:B--2---:R2:W-:Y:S01]  /*10d430*/  @P6 STG.E.U16 desc[UR48][R12.64], R7 ;  /* 0x000000070c006986 */ /* 0x0045e2000c101530 */
[----:B------:R-:W-:-:S02]  /*10d440*/  ISETP.LT.AND P6, PT, R14, UR46, !P0 ;  /* 0x0000002e0e007c0c */ /* 0x000fc4000c7c1270 */
[----:B------:R-:W-:Y:S02]  /*10d450*/  ISETP.LT.AND P0, PT, R6, UR24, !P0 ;  /* 0x0000001806007c0c */ /* 0x000fe4000c701270 */
[----:B------:R-:W-:Y:S01]  /*10d460*/  PRMT R3, R7, 0x7632, R3 ;  /* 0x0000763207037816 */ /* 0x000fe20000000003 */
[C---:B--2---:R-:W-:Y:S01]  /*10d470*/  IMAD.WIDE R12, R2.reuse, 0x2, R22 ;  /* 0x00000002020c7825 */ /* 0x044fe200078e0216 */
[----:B------:R-:W-:Y:S01]  /*10d480*/  PRMT R27, R11, 0x7632, R27 ;  /* 0x000076320b1b7816 */ /* 0x000fe2000000001b */
[----:B------:R-:W2:Y:S01]  /*10d490*/  LDCU UR24, c[0x0][0x398] ;  /* 0x00007300ff1877ac */ /* 0x000ea20008000800 */
[----:B------:R-:W2:Y:S01]  /*10d4a0*/  LDL.LU R11, [R1+0x4b64] ;  /* 0x004b6400010b7983 */ /* 0x000ea20000300800 */
[----:B------:R-:W-:-:S05]  /*10d4b0*/  IMAD.WIDE R6, R2, 0x2, R24 ;  /* 0x0000000202067825 */ /* 0x000fca00078e0218 */
[----:B------:R0:W-:Y:S04]  /*10d4c0*/  @P1 STG.E.U16 desc[UR48][R6.64], R3 ;  /* 0x0000000306001986 */ /* 0x0001e8000c101530 */
[----:B----4-:R-:W-:Y:S01]  /*10d4d0*/  @P6 STG.E.U16 desc[UR48][R12.64], R15 ;  /* 0x0000000f0c006986 */ /* 0x010fe2000c101530 */
[----:B0-----:R-:W-:Y:S02]  /*10d4e0*/  VIADD R3, R26, 0x42 ;  /* 0x000000421a037836 */ /* 0x001fe40000000000 */
[----:B------:R-:W-:-:S03]  /*10d4f0*/  IMAD.WIDE R6, R2, 0x2, R20 ;  /* 0x0000000202067825 */ /* 0x000fc600078e0214 */
[----:B------:R-:W-:Y:S02]  /*10d500*/  ISETP.GE.AND P6, PT, R3, UR57, PT ;  /* 0x0000003903007c0c */ /* 0x000fe4000bfc6270 */
[----:B------:R-:W-:-:S05]  /*10d510*/  PRMT R3, R15, 0x7632, R3 ;  /* 0x000076320f037816 */ /* 0x000fca0000000003 */
[----:B------:R0:W-:Y:S04]  /*10d520*/  @P0 STG.E.U16 desc[UR48][R6.64], R3 ;  /* 0x0000000306000986 */ /* 0x0001e8000c101530 */
[----:B0-----:R-:W4:Y:S01]  /*10d530*/  LDL.LU R7, [R1+0x2b8] ;  /* 0x0002b80001077983 */ /* 0x001f220000300800 */
[C---:B------:R-:W-:Y:S02]  /*10d540*/  VIADD R14, R26.reuse, 0x4b ;  /* 0x0000004b1a0e7836 */ /* 0x040fe40000000000 */
[----:B------:R-:W-:Y:S02]  /*10d550*/  VIADD R26, R26, 0x26 ;  /* 0x000000261a1a7836 */ /* 0x000fe40000000000 */
[----:B------:R-:W-:Y:S01]  /*10d560*/  IMAD.WIDE R12, R2, 0x2, R18 ;  /* 0x00000002020c7825 */ /* 0x000fe200078e0212 */
[----:B------:R-:W-:-:S03]  /*10d570*/  ISETP.GE.AND P1, PT, R14, UR42, PT ;  /* 0x0000002a0e007c0c */ /* 0x000fc6000bf26270 */
[----:B------:R-:W-:Y:S01]  /*10d580*/  IMAD.WIDE R14, R2, 0x2, R16 ;  /* 0x00000002020e7825 */ /* 0x000fe200078e0210 */
[----:B-1----:R-:W-:Y:S01]  /*10d590*/  ISETP.GE.AND P0, PT, R26, UR75, PT ;  /* 0x0000004b1a007c0c */ /* 0x002fe2000bf06270 */
[----:B------:R0:W-:Y:S04]  /*10d5a0*/  STL [R1+0x4a44], R26 ;  /* 0x004a441a01007387 */ /* 0x0001e80000100800 */
[----:B0-----:R-:W2:Y:S04]  /*10d5b0*/  LDL R26, [R1+0x1798] ;  /* 0x00179800011a7983 */ /* 0x001ea80000100800 */
[----:B----4-:R0:W-:Y:S04]  /*10d5c0*/  @P2 STG.E.U16 desc[UR48][R12.64], R7 ;  /* 0x000000070c002986 */ /* 0x0101e8000c101530 */
[----:B------:R1:W-:Y:S04]  /*10d5d0*/  @P5 STG.E.U16 desc[UR48][R14.64], R27 ;  /* 0x0000001b0e005986 */ /* 0x0003e8000c101530 */
[----:B0-----:R-:W4:Y:S04]  /*10d5e0*/  LDL R13, [R1+0x1ffc] ;  /* 0x001ffc00010d7983 */ /* 0x001f280000100800 */
[----:B-1----:R-:W3:Y:S04]  /*10d5f0*/  LDL.LU R14, [R1+0x2a8] ;  /* 0x0002a800010e7983 */ /* 0x002ee80000300800 */
[----:B------:R-:W3:Y:S01]  /*10d600*/  LDL R15, [R1+0x2000] ;  /* 0x00200000010f7983 */ /* 0x000ee20000100800 */
[----:B--2---:R-:W-:-:S03]  /*10d610*/  IMAD.WIDE R6, R2, 0x2, R10 ;  /* 0x0000000202067825 */ /* 0x004fc600078e020a */
[----:B------:R0:W-:Y:S04]  /*10d620*/  STL [R1+0x4a28], R27 ;  /* 0x004a281b01007387 */ /* 0x0001e80000100800 */
[----:B0-----:R-:W2:Y:S01]  /*10d630*/  LDL R27, [R1+0x2008] ;  /* 0x00200800011b7983 */ /* 0x001ea20000100800 */
[----:B----4-:R-:W-:Y:S01]  /*10d640*/  ISETP.LT.AND P5, PT, R13, UR36, !P0 ;  /* 0x000000240d007c0c */ /* 0x010fe2000c7a1270 */
[----:B------:R-:W-:Y:S01]  /*10d650*/  IMAD.WIDE R12, R2, 0x2, R8 ;  /* 0x00000002020c7825 */ /* 0x000fe200078e0208 */
[----:B------:R-:W-:Y:S01]  /*10d660*/  UMOV UR42, UR76 ;  /* 0x0000004c002a7c82 */ /* 0x000fe20008000000 */
[----:B------:R-:W0:Y:S01]  /*10d670*/  LDCU.64 UR76, c[0x0][0x398] ;  /* 0x00007300ff4c77ac */ /* 0x000e220008000a00 */
[----:B---3--:R-:W-:Y:S01]  /*10d680*/  PRMT R3, R14, 0x7632, R3 ;  /* 0x000076320e037816 */ /* 0x008fe20000000003 */
[----:B------:R1:W-:Y:S01]  /*10d690*/  @P3 STG.E.U16 desc[UR48][R6.64], R14 ;  /* 0x0000000e06003986 */ /* 0x0003e2000c101530 */
[----:B------:R-:W-:Y:S01]  /*10d6a0*/  ISETP.LT.AND P3, PT, R29, UR72, !P0 ;  /* 0x000000481d007c0c */ /* 0x000fe2000c761270 */
[----:B------:R-:W3:Y:S01]  /*10d6b0*/  LDCU UR36, c[0x0][0x398] ;  /* 0x00007300ff2477ac */ /* 0x000ee20008000800 */
[----:B------:R-:W-:Y:S01]  /*10d6c0*/  ISETP.LT.AND P2, PT, R15, UR20, !P0 ;  /* 0x000000140f007c0c */ /* 0x000fe2000c741270 */
[----:B------:R4:W-:Y:S01]  /*10d6d0*/  STL [R1+0x4b60], R15 ;  /* 0x004b600f01007387 */ /* 0x0009e20000100800 */
[----:B------:R-:W0:Y:S03]  /*10d6e0*/  LDCU UR20, c[0x0][0x398] ;  /* 0x00007300ff1477ac */ /* 0x000e260008000800 */
[----:B------:R0:W-:Y:S01]  /*10d6f0*/  @P4 STG.E.U16 desc[UR48][R12.64], R3 ;  /* 0x000000030c004986 */ /* 0x0001e2000c101530 */
[----:B-1----:R-:W-:-:S03]  /*10d700*/  VIADD R14, R2, UR26 ;  /* 0x0000001a020e7c36 */ /* 0x002fc60008000000 */
[----:B------:R-:W2:Y:S01]  /*10d710*/  LDL R7, [R1+0x2004] ;  /* 0x0020040001077983 */ /* 0x000ea20000100800 */
[----:B------:R-:W1:Y:S03]  /*10d720*/  LDCU UR26, c[0x0][0x398] ;  /* 0x00007300ff1a77ac */ /* 0x000e660008000800 */
[----:B----4-:R-:W1:Y:S04]  /*10d730*/  LDL R15, [R1+0x2018] ;  /* 0x00201800010f7983 */ /* 0x010e680000100800 */
[----:B------:R4:W-:Y:S01]  /*10d740*/  STL [R1+0x4b58], R29 ;  /* 0x004b581d01007387 */ /* 0x0009e20000100800 */
[----:B0-----:R-:W-:-:S03]  /*10d750*/  IMAD.WIDE R2, R14, 0x2, R4 ;  /* 0x000000020e027825 */ /* 0x001fc600078e0204 */
[----:B----4-:R-:W4:Y:S04]  /*10d760*/  LDL.LU R29, [R1+0x30c] ;  /* 0x00030c00011d7983 */ /* 0x010f280000300800 */
[----:B------:R0:W-:Y:S04]  /*10d770*/  STL [R1+0x4b5c], R5 ;  /* 0x004b5c0501007387 */ /* 0x0001e80000100800 */
[----:B0-----:R-:W3:Y:S01]  /*10d780*/  LDL.LU R5, [R1+0x31c] ;  /* 0x00031c0001057983 */ /* 0x001ee20000300800 */
[----:B--2---:R-:W-:Y:S01]  /*10d790*/  ISETP.LT.AND P4, PT, R7, UR24, !P0 ;  /* 0x0000001807007c0c */ /* 0x004fe2000c781270 */
[----:B------:R-:W0:Y:S01]  /*10d7a0*/  LDCU UR24, c[0x0][0x398] ;  /* 0x00007300ff1877ac */ /* 0x000e220008000800 */
[----:B------:R-:W-:Y:S01]  /*10d7b0*/  IMAD.WIDE R6, R14, 0x2, R24 ;  /* 0x000000020e067825 */ /* 0x000fe200078e0218 */
[----:B----4-:R-:W-:Y:S01]  /*10d7c0*/  PRMT R13, R29, 0x7632, R13 ;  /* 0x000076321d0d7816 */ /* 0x010fe2000000000d */
[----:B---3--:R2:W-:Y:S01]  /*10d7d0*/  @P5 STG.E.U16 desc[UR48][R2.64], R5 ;  /* 0x0000000502005986 */ /* 0x0085e2000c101530 */
[----:B------:R-:W-:Y:S01]  /*10d7e0*/  ISETP.LT.AND P5, PT, R27, UR32, !P0 ;  /* 0x000000201b007c0c */ /* 0x000fe2000c7a1270 */
[----:B------:R-:W3:Y:S01]  /*10d7f0*/  LDCU UR32, c[0x0][0x3b8] ;  /* 0x00007700ff2077ac */ /* 0x000ee20008000800 */
[----:B------:R-:W-:-:S05]  /*10d800*/  PRMT R12, R5, 0x7632, R12 ;  /* 0x00007632050c7816 */ /* 0x000fca000000000c */
[----:B------:R4:W-:Y:S01]  /*10d810*/  @P2 STG.E.U16 desc[UR48][R6.64], R12 ;  /* 0x0000000c06002986 */ /* 0x0009e2000c101530 */
[----:B--2---:R-:W-:-:S03]  /*10d820*/  IMAD.WIDE R2, R14, 0x2, R22 ;  /* 0x000000020e027825 */ /* 0x004fc600078e0216 */
[----:B------:R-:W2:Y:S01]  /*10d830*/  LDL R5, [R1+0x1ffc] ;  /* 0x001ffc0001057983 */ /* 0x000ea20000100800 */
[----:B----4-:R-:W-:-:S03]  /*10d840*/  IMAD.WIDE R6, R14, 0x2, R20 ;  /* 0x000000020e067825 */ /* 0x010fc600078e0214 */
[----:B------:R4:W-:Y:S04]  /*10d850*/  @P4 STG.E.U16 desc[UR48][R2.64], R29 ;  /* 0x0000001d02004986 */ /* 0x0009e8000c101530 */
[----:B------:R1:W-:Y:S01]  /*10d860*/  @P5 STG.E.U16 desc[UR48][R6.64], R13 ;  /* 0x0000000d06005986 */ /* 0x0003e2000c101530 */
[----:B------:R-:W-:Y:S01]  /*10d870*/  ISETP.LT.AND P2, PT, R28, UR20, !P0 ;  /* 0x000000141c007c0c */ /* 0x000fe2000c741270 */
[----:B------:R-:W-:Y:S01]  /*10d880*/  VIADD R12, R26, 0x27 ;  /* 0x000000271a0c7836 */ /* 0x000fe20000000000 */
[----:B0-----:R-:W-:Y:S01]  /*10d890*/  ISETP.LT.AND P5, PT, R0, UR24, !P0 ;  /* 0x0000001800007c0c */ /* 0x001fe2000c7a1270 */
[----:B------:R-:W2:Y:S01]  /*10d8a0*/  LDCU UR20, c[0x0][0x398] ;  /* 0x00007300ff1477ac */ /* 0x000ea20008000800 */
[----:B----4-:R-:W4:Y:S02]  /*10d8b0*/  LDL.LU R29, [R1+0x2dc] ;  /* 0x0002dc00011d7983 */ /* 0x010f240000300800 */
[----:B------:R-:W-:Y:S01]  /*10d8c0*/  ISETP.GE.AND P4, PT, R12, UR77, PT ;  /* 0x0000004d0c007c0c */ /* 0x000fe2000bf86270 */
[C---:B------:R-:W-:Y:S01]  /*10d8d0*/  IMAD.WIDE R2, R14.reuse, 0x2, R18 ;  /* 0x000000020e027825 */ /* 0x040fe200078e0212 */
[----:B------:R-:W-:Y:S01]  /*10d8e0*/  UMOV UR50, UR73 ;  /* 0x0000004900327c82 */ /* 0x000fe20008000000 */
[----:B-1----:R-:W2:Y:S01]  /*10d8f0*/  LDL.LU R13, [R1+0x2fc] ;  /* 0x0002fc00010d7983 */ /* 0x002ea20000300800 */
[----:B------:R-:W-:Y:S01]  /*10d900*/  ISETP.LT.AND P0, PT, R15, UR26, !P0 ;  /* 0x0000001a0f007c0c */ /* 0x000fe2000c701270 */
[C---:B------:R-:W-:Y:S01]  /*10d910*/  IMAD.WIDE R6, R14.reuse, 0x2, R16 ;  /* 0x000000020e067825 */ /* 0x040fe200078e0210 */
[----:B------:R-:W0:Y:S01]  /*10d920*/  LDCU.64 UR72, c[0x0][0x398] ;  /* 0x00007300ff4877ac */ /* 0x000e220008000a00 */
[----:B------:R-:W3:Y:S01]  /*10d930*/  LDL.LU R15, [R1+0x4b60] ;  /* 0x004b6000010f7983 */ /* 0x000ee20000300800 */
[----:B------:R-:W1:Y:S01]  /*10d940*/  LDCU UR26, c[0x0][0x398] ;  /* 0x00007300ff1a77ac */ /* 0x000e620008000800 */
[----:B------:R-:W0:Y:S01]  /*10d950*/  LDCU UR24, c[0x0][0x398] ;  /* 0x00007300ff1877ac */ /* 0x000e220008000800 */
[----:B--2---:R-:W-:Y:S01]  /*10d960*/  PRMT R12, R13, 0x7632, R12 ;  /* 0x000076320d0c7816 */ /* 0x004fe2000000000c */
[----:B------:R2:W-:Y:S04]  /*10d970*/  @P3 STG.E.U16 desc[UR48][R2.64], R13 ;  /* 0x0000000d02003986 */ /* 0x0005e8000c101530 */
[----:B------:R-:W-:Y:S01]  /*10d980*/  @P2 STG.E.U16 desc[UR48][R6.64], R12 ;  /* 0x0000000c06002986 */ /* 0x000fe2000c101530 */
[----:B---3--:R-:W-:Y:S01]  /*10d990*/  ISETP.LT.AND P2, PT, R15, UR5, !P4 ;  /* 0x000000050f007c0c */ /* 0x008fe2000e741270 */
[----:B------:R-:W3:Y:S02]  /*10d9a0*/  LDCU UR5, c[0x0][0x398] ;  /* 0x00007300ff0577ac */ /* 0x000ee40008000800 */
[----:B--2---:R-:W2:Y:S04]  /*10d9b0*/  LDL.LU R13, [R1+0x2cc] ;  /* 0x0002cc00010d7983 */ /* 0x004ea80000300800 */
[----:B------:R0:W-:Y:S04]  /*10d9c0*/  STL [R1+0x4b54], R15 ;  /* 0x004b540f01007387 */ /* 0x0001e80000100800 */
[----:B0-----:R-:W2:Y:S01]  /*10d9d0*/  LDL.LU R15, [R1+0x2ec] ;  /* 0x0002ec00010f7983 */ /* 0x001ea20000300800 */
[C---:B------:R-:W-:Y:S01]  /*10d9e0*/  IMAD.WIDE R2, R14.reuse, 0x2, R10 ;  /* 0x000000020e027825 */ /* 0x040fe200078e020a */
[----:B------:R-:W-:Y:S01]  /*10d9f0*/  ISETP.LT.AND P3, PT, R5, UR20, !P4 ;  /* 0x0000001405007c0c */ /* 0x000fe2000e761270 */
[----:B------:R-:W0:Y:S01]  /*10da00*/  LDCU UR20, c[0x0][0x398] ;  /* 0x00007300ff1477ac */ /* 0x000e220008000800 */
[----:B------:R-:W3:Y:S01]  /*10da10*/  LDL.LU R5, [R1+0x4b5c] ;  /* 0x004b5c0001057983 */ /* 0x000ee20000300800 */
[----:B------:R-:W-:-:S03]  /*10da20*/  IMAD.WIDE R6, R14, 0x2, R8 ;  /* 0x000000020e067825 */ /* 0x000fc600078e0208 */
[----:B--2---:R2:W-:Y:S04]  /*10da30*/  @P5 STG.E.U16 desc[UR48][R2.64], R15 ;  /* 0x0000000f02005986 */ /* 0x0045e8000c101530 */
[----:B--2---:R-:W2:Y:S01]  /*10da40*/  LDL R3, [R1+0x2004] ;  /* 0x0020040001037983 */ /* 0x004ea20000100800 */
[----:B------:R-:W-:Y:S01]  /*10da50*/  PRMT R12, R15, 0x7632, R12 ;  /* 0x000076320f0c7816 */ /* 0x000fe2000000000c */
[----:B------:R-:W-:Y:S01]  /*10da60*/  VIADD R14, R14, UR32 ;  /* 0x000000200e0e7c36 */ /* 0x000fe20008000000 */
[----:B------:R-:W-:Y:S01]  /*10da70*/  ISETP.LT.AND P5, PT, R27, UR18, !P4 ;  /* 0x000000121b007c0c */ /* 0x000fe2000e7a1270 */
[----:B------:R-:W3:Y:S01]  /*10da80*/  LDL.LU R15, [R1+0x2bc] ;  /* 0x0002bc00010f7983 */ /* 0x000ee20000300800 */
[----:B------:R-:W0:Y:S03]  /*10da90*/  LDCU UR18, c[0x0][0x398] ;  /* 0x00007300ff1277ac */ /* 0x000e260008000800 */
[----:B------:R4:W-:Y:S01]  /*10daa0*/  @P0 STG.E.U16 desc[UR48][R6.64], R12 ;  /* 0x0000000c06000986 */ /* 0x0009e2000c101530 */
[----:B------:R-:W0:Y:S01]  /*10dab0*/  LDCU UR32, c[0x0][0x3b8] ;  /* 0x00007700ff2077ac */ /* 0x000e220008000800 */
[----:B----4-:R-:W-:-:S02]  /*10dac0*/  PRMT R12, R29, 0x7632, R12 ;  /* 0x000076321d0c7816 */ /* 0x010fc4000000000c */
[----:B--2---:R-:W-:Y:S01]  /*10dad0*/  ISETP.LT.AND P0, PT, R3, UR36, !P4 ;  /* 0x0000002403007c0c */ /* 0x004fe2000e701270 */
[C---:B---3--:R-:W-:Y:S01]  /*10dae0*/  IMAD.WIDE R2, R14.reuse, 0x2, R4 ;  /* 0x000000020e027825 */ /* 0x048fe200078e0204 */
[----:B------:R-:W2:Y:S04]  /*10daf0*/  LDCU UR36, c[0x0][0x398] ;  /* 0x00007300ff2477ac */ /* 0x000ea80008000800 */
[----:B------:R3:W-:Y:S04]  /*10db00*/  @P3 STG.E.U16 desc[UR48][R2.64], R29 ;  /* 0x0000001d02003986 */ /* 0x0007e8000c101530 */
[----:B---3--:R-:W3:Y:S01]  /*10db10*/  LDL.LU R29, [R1+0x4b58] ;  /* 0x004b5800011d7983 */ /* 0x008ee20000300800 */
[----:B------:R-:W-:-:S05]  /*10db20*/  IMAD.WIDE R6, R14, 0x2, R24 ;  /* 0x000000020e067825 */ /* 0x000fca00078e0218 */
[----:B------:R-:W-:Y:S01]  /*10db30*/  @P2 STG.E.U16 desc[UR48][R6.64], R12 ;  /* 0x0000000c06002986 */ /* 0x000fe2000c101530 */
[----:B------:R-:W-:Y:S01]  /*10db40*/  ISETP.LT.AND P2, PT, R28, UR5, !P4 ;  /* 0x000000051c007c0c */ /* 0x000fe2000e741270 */
[C---:B------:R-:W-:Y:S01]  /*10db50*/  IMAD.WIDE R2, R14.reuse, 0x2, R22 ;  /* 0x000000020e027825 */ /* 0x040fe200078e0216 */
[----:B------:R-:W4:Y:S01]  /*10db60*/  LDCU UR5, c[0x0][0x398] ;  /* 0x00007300ff0577ac */ /* 0x000f220008000800 */
[----:B---3--:R-:W-:Y:S04]  /*10db70*/  STL [R1+0x4b50], R29 ;  /* 0x004b501d01007387 */ /* 0x008fe80000100800 */
[----:B------:R3:W-:Y:S04]  /*10db80*/  STL [R1+0x4b4c], R28 ;  /* 0x004b4c1c01007387 */ /* 0x0007e80000100800 */
[----:B---3--:R-:W0:Y:S01]  /*10db90*/  LDL R28, [R1+0x2018] ;  /* 0x00201800011c7983 */ /* 0x008e220000100800 */
[----:B------:R-:W-:Y:S01]  /*10dba0*/  ISETP.LT.AND P3, PT, R29, UR66, !P4 ;  /* 0x000000421d007c0c */ /* 0x000fe2000e761270 */
[----:B------:R-:W-:Y:S01]  /*10dbb0*/  IMAD.WIDE R6, R14, 0x2, R20 ;  /* 0x000000020e067825 */ /* 0x000fe200078e0214 */
[----:B------:R-:W-:Y:S01]  /*10dbc0*/  PRMT R12, R13, 0x7632, R12 ;  /* 0x000076320d0c7816 */ /* 0x000fe2000000000c */
[----:B------:R3:W-:Y:S01]  /*10dbd0*/  @P0 STG.E.U16 desc[UR48][R2.64], R13 ;  /* 0x0000000d02000986 */ /* 0x0007e2000c101530 */
[----:B-1----:R-:W-:Y:S01]  /*10dbe0*/  ISETP.LT.AND P0, PT, R0, UR26, !P4 ;  /* 0x0000001a00007c0c */ /* 0x002fe2000e701270 */
[----:B------:R-:W1:Y:S02]  /*10dbf0*/  LDCU UR26, c[0x0][0x398] ;  /* 0x00007300ff1a77ac */ /* 0x000e640008000800 */
[----:B------:R2:W-:Y:S01]  /*10dc00*/  @P5 STG.E.U16 desc[UR48][R6.64], R12 ;  /* 0x0000000c06005986 */ /* 0x0005e2000c101530 */
[----:B------:R-:W0:Y:S03]  /*10dc10*/  LDCU.64 UR66, c[0x0][0x398] ;  /* 0x00007300ff4277ac */ /* 0x000e260008000a00 */
[----:B------:R-:W4:Y:S01]  /*10dc20*/  LDL.LU R29, [R1+0x290] ;  /* 0x00029000011d7983 */ /* 0x000f220000300800 */
[----:B---3--:R-:W-:-:S02]  /*10dc30*/  VIADD R13, R26, 0x28 ;  /* 0x000000281a0d7836 */ /* 0x008fc40000000000 */
[C---:B------:R-:W-:Y:S01]  /*10dc40*/  IMAD.WIDE R2, R14.reuse, 0x2, R18 ;  /* 0x000000020e027825 */ /* 0x040fe200078e0212 */
[----:B--2---:R-:W-:Y:S02]  /*10dc50*/  PRMT R12, R15, 0x7632, R12 ;  /* 0x000076320f0c7816 */ /* 0x004fe4000000000c */
[----:B------:R-:W-:Y:S01]  /*10dc60*/  ISETP.GE.AND P5, PT, R13, UR73, PT ;  /* 0x000000490d007c0c */ /* 0x000fe2000bfa6270 */
[C---:B------:R-:W-:Y:S01]  /*10dc70*/  IMAD.WIDE R6, R14.reuse, 0x2, R16 ;  /* 0x000000020e067825 */ /* 0x040fe200078e0210 */
[----:B------:R-:W1:Y:S04]  /*10dc80*/  LDL R13, [R1+0x2004] ;  /* 0x00200400010d7983 */ /* 0x000e680000100800 */
[----:B------:R2:W-:Y:S04]  /*10dc90*/  @P3 STG.E.U16 desc[UR48][R2.64], R15 ;  /* 0x0000000f02003986 */ /* 0x0005e8000c101530 */
[----:B------:R-:W-:Y:S04]  /*10dca0*/  @P2 STG.E.U16 desc[UR48][R6.64], R12 ;  /* 0x0000000c06002986 */ /* 0x000fe8000c101530 */
[----:B--2---:R-:W2:Y:S01]  /*10dcb0*/  LDL.LU R15, [R1+0x4b54] ;  /* 0x004b5400010f7983 */ /* 0x004ea20000300800 */
[----:B------:R-:W-:Y:S01]  /*10dcc0*/  IMAD.WIDE R2, R14, 0x2, R10 ;  /* 0x000000020e027825 */ /* 0x000fe200078e020a */
[----:B0-----:R-:W-:Y:S01]  /*10dcd0*/  ISETP.LT.AND P4, PT, R28, UR18, !P4 ;  /* 0x000000121c007c0c */ /* 0x001fe2000e781270 */
[----:B------:R-:W0:Y:S01]  /*10dce0*/  LDCU UR18, c[0x0][0x398] ;  /* 0x00007300ff1277ac */ /* 0x000e220008000800 */
[----:B------:R-:W3:Y:S04]  /*10dcf0*/  LDL.LU R28, [R1+0x280] ;  /* 0x00028000011c7983 */ /* 0x000ee80000300800 */
[----:B------:R4:W-:Y:S04]  /*10dd00*/  STL [R1+0x4b48], R11 ;  /* 0x004b480b01007387 */ /* 0x0009e80000100800 */
[----:B----4-:R-:W4:Y:S04]  /*10dd10*/  LDL R11, [R1+0x1ffc] ;  /* 0x001ffc00010b7983 */ /* 0x010f280000100800 */
[----:B------:R-:W3:Y:S01]  /*10dd20*/  LDL.LU R7, [R1+0x2ac] ;  /* 0x0002ac0001077983 */ /* 0x000ee20000300800 */
[----:B--2---:R-:W-:Y:S01]  /*10dd30*/  ISETP.LT.AND P2, PT, R15, UR20, !P5 ;  /* 0x000000140f007c0c */ /* 0x004fe2000ef41270 */
[----:B------:R-:W2:Y:S02]  /*10dd40*/  LDCU UR20, c[0x0][0x398] ;  /* 0x00007300ff1477ac */ /* 0x000ea40008000800 */
[----:B---3--:R3:W-:Y:S01]  /*10dd50*/  @P0 STG.E.U16 desc[UR48][R2.64], R7 ;  /* 0x0000000702000986 */ /* 0x0087e2000c101530 */
[----:B----4-:R-:W-:Y:S01]  /*10dd60*/  ISETP.LT.AND P0, PT, R11, UR5, !P5 ;  /* 0x000000050b007c0c */ /* 0x010fe2000ef01270 */
[----:B------:R-:W4:Y:S02]  /*10dd70*/  LDCU UR5, c[0x0][0x398] ;  /* 0x00007300ff0577ac */ /* 0x000f240008000800 */
[----:B------:R-:W2:Y:S01]  /*10dd80*/  LDL.LU R11, [R1+0x270] ;  /* 0x00027000010b7983 */ /* 0x000ea20000300800 */
[----:B---3--:R-:W-:Y:S01]  /*10dd90*/  PRMT R3, R7, 0x7632, R3 ;  /* 0x0000763207037816 */ /* 0x008fe20000000003 */
[----:B------:R-:W-:-:S04]  /*10dda0*/  IMAD.WIDE R6, R14, 0x2, R8 ;  /* 0x000000020e067825 */ /* 0x000fc800078e0208 */
[----:B------:R-:W-:Y:S01]  /*10ddb0*/  VIADD R2, R14, UR32 ;  /* 0x000000200e027c36 */ /* 0x000fe20008000000 */
[----:B------:R3:W-:Y:S01]  /*10ddc0*/  @P4 STG.E.U16 desc[UR48][R6.64], R3 ;  /* 0x0000000306004986 */ /* 0x0007e2000c101530 */
[----:B-1----:R-:W-:Y:S01]  /*10ddd0*/  ISETP.LT.AND P4, PT, R13, UR26, !P5 ;  /* 0x0000001a0d007c0c */ /* 0x002fe2000ef81270 */
[----:B------:R-:W1:Y:S01]  /*10dde0*/  LDCU UR32, c[0x0][0x398] ;  /* 0x00007300ff2077ac */ /* 0x000e620008000800 */
[C---:B------:R-:W-:Y:S01]  /*10ddf0*/  IMAD.WIDE R12, R2.reuse, 0x2, R24 ;  /* 0x00000002020c7825 */ /* 0x040fe200078e0218 */
[----:B------:R-:W-:Y:S02]  /*10de00*/  PRMT R14, R29, 0x7632, R14 ;  /* 0x000076321d0e7816 */ /* 0x000fe4000000000e */
[----:B------:R-:W-:Y:S01]  /*10de10*/  ISETP.LT.AND P3, PT, R27, UR24, !P5 ;  /* 0x000000181b007c0c */ /* 0x000fe2000ef61270 */
[----:B------:R-:W0:Y:S01]  /*10de20*/  LDCU UR26, c[0x0][0x398] ;  /* 0x00007300ff1a77ac */ /* 0x000e220008000800 */
[----:B------:R-:W0:Y:S01]  /*10de30*/  LDCU UR24, c[0x0][0x398] ;  /* 0x00007300ff1877ac */ /* 0x000e220008000800 */
[----:B---3--:R-:W-:-:S04]  /*10de40*/  IMAD.WIDE R6, R2, 0x2, R4 ;  /* 0x0000000202067825 */ /* 0x008fc800078e0204 */
[----:B------:R-:W-:Y:S01]  /*10de50*/  VIADD R3, R26, 0x29 ;  /* 0x000000291a037836 */ /* 0x000fe20000000000 */
[----:B------:R3:W-:Y:S04]  /*10de60*/  @P0 STG.E.U16 desc[UR48][R6.64], R29 ;  /* 0x0000001d06000986 */ /* 0x0007e8000c101530 */
[----:B------:R-:W-:Y:S01]  /*10de70*/  ISETP.GE.AND P0, PT, R3, UR67, PT ;  /* 0x0000004303007c0c */ /* 0x000fe2000bf06270 */
[----:B------:R-:W-:Y:S01]  /*10de80*/  @P2 STG.E.U16 desc[UR48][R12.64], R14 ;  /* 0x0000000e0c002986 */ /* 0x000fe2000c101530 */
[----:B------:R-:W-:-:S03]  /*10de90*/  PRMT R3, R28, 0x7632, R3 ;  /* 0x000076321c037816 */ /* 0x000fc60000000003 */
[----:B---3--:R-:W3:Y:S01]  /*10dea0*/  LDL.LU R29, [R1+0x4b50] ;  /* 0x004b5000011d7983 */ /* 0x008ee20000300800 */
[----:B------:R-:W-:-:S05]  /*10deb0*/  IMAD.WIDE R6, R2, 0x2, R22 ;  /* 0x0000000202067825 */ /* 0x000fca00078e0216 */
[----:B------:R0:W-:Y:S04]  /*10dec0*/  @P4 STG.E.U16 desc[UR48][R6.64], R28 ;  /* 0x0000001c06004986 */ /* 0x0001e8000c101530 */
[----:B0-----:R-:W4:Y:S04]  /*10ded0*/  LDL.LU R28, [R1+0x4b4c] ;  /* 0x004b4c00011c7983 */ /* 0x001f280000300800 */
[----:B------:R-:W4:Y:S01]  /*10dee0*/  LDL R7, [R1+0x2018] ;  /* 0x0020180001077983 */ /* 0x000f220000100800 */
[----:B------:R-:W-:-:S05]  /*10def0*/  IMAD.WIDE R12, R2, 0x2, R20 ;  /* 0x00000002020c7825 */ /* 0x000fca00078e0214 */
[----:B------:R2:W-:Y:S02]  /*10df00*/  @P3 STG.E.U16 desc[UR48][R12.64], R3 ;  /* 0x000000030c003986 */ /* 0x0005e4000c101530 */
[----:B--2---:R-:W-:Y:S02]  /*10df10*/  PRMT R3, R11, 0x7632, R3 ;  /* 0x000076320b037816 */ /* 0x004fe40000000003 */
[----:B---3--:R-:W-:Y:S02]  /*10df20*/  ISETP.LT.AND P2, PT, R29, UR74, !P5 ;  /* 0x0000004a1d007c0c */ /* 0x008fe4000ef41270 */
[----:B----4-:R-:W-:Y:S01]  /*10df30*/  ISETP.LT.AND P4, PT, R7, UR5, !P5 ;  /* 0x0000000507007c0c */ /* 0x010fe2000ef81270 */
[----:B------:R-:W-:Y:S01]  /*10df40*/  IMAD.WIDE R6, R2, 0x2, R18 ;  /* 0x0000000202067825 */ /* 0x000fe200078e0212 */
[----:B------:R-:W-:Y:S01]  /*10df50*/  ISETP.LT.AND P3, PT, R28, UR26, !P5 ;  /* 0x0000001a1c007c0c */ /* 0x000fe2000ef61270 */
[----:B------:R-:W0:Y:S08]  /*10df60*/  LDCU UR26, c[0x0][0x3b8] ;  /* 0x00007700ff1a77ac */ /* 0x000e300008000800 */
[----:B------:R2:W-:Y:S01]  /*10df70*/  @P2 STG.E.U16 desc[UR48][R6.64], R11 ;  /* 0x0000000b06002986 */ /* 0x0005e2000c101530 */
[----:B-1----:R-:W-:Y:S01]  /*10df80*/  ISETP.LT.AND P2, PT, R15, UR32, !P0 ;  /* 0x000000200f007c0c */ /* 0x002fe2000c741270 */
[----:B------:R-:W-:Y:S01]  /*10df90*/  IMAD.WIDE R12, R2, 0x2, R16 ;  /* 0x00000002020c7825 */ /* 0x000fe200078e0210 */
[----:B------:R-:W-:Y:S01]  /*10dfa0*/  ISETP.LT.AND P5, PT, R0, UR20, !P5 ;  /* 0x0000001400007c0c */ /* 0x000fe2000efa1270 */
[----:B------:R-:W1:Y:S01]  /*10dfb0*/  LDCU UR5, c[0x0][0x398] ;  /* 0x00007300ff0577ac */ /* 0x000e620008000800 */
[----:B------:R-:W3:Y:S01]  /*10dfc0*/  LDCU UR20, c[0x0][0x398] ;  /* 0x00007300ff1477ac */ /* 0x000ee20008000800 */
[----:B--2---:R-:W2:Y:S01]  /*10dfd0*/  LDL.LU R11, [R1+0x4b48] ;  /* 0x004b4800010b7983 */ /* 0x004ea20000300800 */
[----:B------:R-:W4:Y:S03]  /*10dfe0*/  LDCU UR32, c[0x0][0x398] ;  /* 0x00007300ff2077ac */ /* 0x000f260008000800 */
[----:B------:R-:W3:Y:S01]  /*10dff0*/  LDL R7, [R1+0x1ffc] ;  /* 0x001ffc0001077983 */ /* 0x000ee20000100800 */
[----:B------:R-:W0:Y:S03]  /*10e000*/  LDCU.64 UR74, c[0x0][0x398] ;  /* 0x00007300ff4a77ac */ /* 0x000e260008000a00 */
[----:B------:R1:W-:Y:S04]  /*10e010*/  STL [R1+0x4b40], R15 ;  /* 0x004b400f01007387 */ /* 0x0003e80000100800 */
[----:B-1----:R-:W4:Y:S04]  /*10e020*/  LDL.LU R15, [R1+0x260] ;  /* 0x00026000010f7983 */ /* 0x002f280000300800 */
[----:B------:R2:W-:Y:S02]  /*10e030*/  @P3 STG.E.U16 desc[UR48][R12.64], R3 ;  /* 0x000000030c003986 */ /* 0x0005e4000c101530 */
[----:B--2---:R-:W-:-:S02]  /*10e040*/  IMAD.WIDE R12, R2, 0x2, R10 ;  /* 0x00000002020c7825 */ /* 0x004fc400078e020a */
[----:B------:R1:W-:Y:S01]  /*10e050*/  STL [R1+0x4b44], R11 ;  /* 0x004b440b01007387 */ /* 0x0003e20000100800 */
[----:B---3--:R-:W-:Y:S01]  /*10e060*/  ISETP.LT.AND P3, PT, R7, UR36, !P0 ;  /* 0x0000002407007c0c */ /* 0x008fe2000c761270 */
[C---:B------:R-:W-:Y:S01]  /*10e070*/  IMAD.WIDE R6, R2.reuse, 0x2, R8 ;  /* 0x0000000202067825 */ /* 0x040fe200078e0208 */
[----:B------:R-:W2:Y:S03]  /*10e080*/  LDCU UR36, c[0x0][0x398] ;  /* 0x00007300ff2477ac */ /* 0x000ea60008000800 */
[----:B0-----:R-:W-:Y:S01]  /*10e090*/  VIADD R2, R2, UR26 ;  /* 0x0000001a02027c36 */ /* 0x001fe20008000000 */
[----:B------:R-:W0:Y:S01]  /*10e0a0*/  LDCU UR26, c[0x0][0x398] ;  /* 0x00007300ff1a77ac */ /* 0x000e220008000800 */
[----:B-1----:R-:W3:Y:S01]  /*10e0b0*/  LDL R11, [R1+0x2018] ;  /* 0x00201800010b7983 */ /* 0x002ee20000100800 */
[----:B----4-:R-:W-:-:S03]  /*10e0c0*/  PRMT R3, R15, 0x7632, R3 ;  /* 0x000076320f037816 */ /* 0x010fc60000000003 */
[----:B------:R1:W-:Y:S01]  /*10e0d0*/  @P5 STG.E.U16 desc[UR48][R12.64], R15 ;  /* 0x0000000f0c005986 */ /* 0x0003e2000c101530 */
[----:B------:R-:W-:Y:S01]  /*10e0e0*/  ISETP.LT.AND P5, PT, R29, UR76, !P0 ;  /* 0x0000004c1d007c0c */ /* 0x000fe2000c7a1270 */
[----:B------:R-:W4:Y:S02]  /*10e0f0*/  LDCU.64 UR76, c[0x0][0x398] ;  /* 0x00007300ff4c77ac */ /* 0x000f240008000a00 */
[----:B------:R0:W-:Y:S04]  /*10e100*/  @P4 STG.E.U16 desc[UR48][R6.64], R3 ;  /* 0x0000000306004986 */ /* 0x0001e8000c101530 */
[----:B-1----:R-:W2:Y:S04]  /*10e110*/  LDL R13, [R1+0x2004] ;  /* 0x00200400010d7983 */ /* 0x002ea80000100800 */
[----:B------:R-:W2:Y:S01]  /*10e120*/  LDL.LU R15, [R1+0x230] ;  /* 0x00023000010f7983 */ /* 0x000ea20000300800 */
[----:B0-----:R-:W-:-:S03]  /*10e130*/  IMAD.WIDE R6, R2, 0x2, R4 ;  /* 0x0000000202067825 */ /* 0x001fc600078e0204 */
[----:B------:R0:W-:Y:S04]  /*10e140*/  STL [R1+0x4b38], R29 ;  /* 0x004b381d01007387 */ /* 0x0001e80000100800 */
[----:B0-----:R-:W2:Y:S04]  /*10e150*/  LDL.LU R29, [R1+0x240] ;  /* 0x00024000011d7983 */ /* 0x001ea80000300800 */
[----:B------:R0:W-:Y:S04]  /*10e160*/  STL [R1+0x4b3c], R5 ;  /* 0x004b3c0501007387 */ /* 0x0001e80000100800 */
[----:B0-----:R-:W2:Y:S02]  /*10e170*/  LDL.LU R5, [R1+0x250] ;  /* 0x0002500001057983 */ /* 0x001ea40000300800 */
[----:B--2---:R-:W-:-:S02]  /*10e180*/  PRMT R3, R5, 0x7632, R3 ;  /* 0x0000763205037816 */ /* 0x004fc40000000003 */
[----:B------:R0:W-:Y:S04]  /*10e190*/  @P3 STG.E.U16 desc[UR48][R6.64], R5 ;  /* 0x0000000506003986 */ /* 0x0001e8000c101530 */
[----:B0-----:R-:W2:Y:S01]  /*10e1a0*/  LDL R5, [R1+0x1ffc] ;  /* 0x001ffc0001057983 */ /* 0x001ea20000100800 */
[----:B------:R-:W-:Y:S01]  /*10e1b0*/  ISETP.LT.AND P4, PT, R13, UR5, !P0 ;  /* 0x000000050d007c0c */ /* 0x000fe2000c781270 */
[----:B------:R-:W0:Y:S01]  /*10e1c0*/  LDCU UR5, c[0x0][0x398] ;  /* 0x00007300ff0577ac */ /* 0x000e220008000800 */
[----:B------:R-:W-:Y:S01]  /*10e1d0*/  ISETP.LT.AND P3, PT, R27, UR20, !P0 ;  /* 0x000000141b007c0c */ /* 0x000fe2000c761270 */
[----:B------:R-:W3:Y:S01]  /*10e1e0*/  LDCU UR20, c[0x0][0x398] ;  /* 0x00007300ff1477ac */ /* 0x000ee20008000800 */
[----:B------:R-:W-:Y:S01]  /*10e1f0*/  IMAD.WIDE R12, R2, 0x2, R24 ;  /* 0x00000002020c7825 */ /* 0x000fe200078e0218 */
[----:B------:R-:W-:-:S03]  /*10e200*/  PRMT R14, R29, 0x7632, R14 ;  /* 0x000076321d0e7816 */ /* 0x000fc6000000000e */
[----:B------:R-:W-:Y:S01]  /*10e210*/  IMAD.WIDE R6, R2, 0x2, R22 ;  /* 0x0000000202067825 */ /* 0x000fe200078e0216 */
[----:B------:R1:W-:Y:S01]  /*10e220*/  @P2 STG.E.U16 desc[UR48][R12.64], R3 ;  /* 0x000000030c002986 */ /* 0x0003e2000c101530 */
[----:B------:R-:W-:Y:S01]  /*10e230*/  ISETP.LT.AND P2, PT, R28, UR32, !P0 ;  /* 0x000000201c007c0c */ /* 0x000fe2000c741270 */
[----:B------:R-:W0:Y:S02]  /*10e240*/  LDCU UR32, c[0x0][0x3b8] ;  /* 0x00007700ff2077ac */ /* 0x000e240008000800 */
[----:B------:R3:W-:Y:S01]  /*10e250*/  @P4 STG.E.U16 desc[UR48][R6.64], R29 ;  /* 0x0000001d06004986 */ /* 0x0007e2000c101530 */
[----:B-1----:R-:W-:-:S04]  /*10e260*/  IMAD.WIDE R12, R2, 0x2, R20 ;  /* 0x00000002020c7825 */ /* 0x002fc800078e0214 */
[----:B------:R-:W-:Y:S01]  /*10e270*/  VIADD R3, R26, 0x2a ;  /* 0x0000002a1a037836 */ /* 0x000fe20000000000 */
[----:B---3--:R-:W3:Y:S01]  /*10e280*/  LDL.LU R29, [R1+0x294] ;  /* 0x00029400011d7983 */ /* 0x008ee20000300800 */
[----:B------:R-:W-:-:S03]  /*10e290*/  IMAD.WIDE R6, R2, 0x2, R18 ;  /* 0x0000000202067825 */ /* 0x000fc600078e0212 */
[----:B------:R1:W-:Y:S01]  /*10e2a0*/  @P3 STG.E.U16 desc[UR48][R12.64], R14 ;  /* 0x0000000e0c003986 */ /* 0x0003e2000c101530 */
[----:B0-----:R-:W-:Y:S01]  /*10e2b0*/  ISETP.LT.AND P3, PT, R0, UR5, !P0 ;  /* 0x0000000500007c0c */ /* 0x001fe2000c761270 */
[----:B------:R-:W0:Y:S01]  /*10e2c0*/  LDCU UR5, c[0x0][0x398] ;  /* 0x00007300ff0577ac */ /* 0x000e220008000800 */
[----:B----4-:R-:W-:Y:S01]  /*10e2d0*/  ISETP.GE.AND P4, PT, R3, UR77, PT ;  /* 0x0000004d03007c0c */ /* 0x010fe2000bf86270 */
[----:B------:R4:W-:Y:S01]  /*10e2e0*/  STL [R1+0x4b34], R14 ;  /* 0x004b340e01007387 */ /* 0x0009e20000100800 */
[----:B------:R-:W-:Y:S01]  /*10e2f0*/  ISETP.LT.AND P0, PT, R11, UR20, !P0 ;  /* 0x000000140b007c0c */ /* 0x000fe2000c701270 */
[----:B------:R-:W0:Y:S01]  /*10e300*/  LDCU UR20, c[0x0][0x398] ;  /* 0x00007300ff1477ac */ /* 0x000e220008000800 */
[----:B------:R-:W-:Y:S01]  /*10e310*/  PRMT R3, R15, 0x7632, R3 ;  /* 0x000076320f037816 */ /* 0x000fe20000000003 */
[----:B------:R0:W-:Y:S01]  /*10e320*/  @P5 STG.E.U16 desc[UR48][R6.64], R15 ;  /* 0x0000000f06005986 */ /* 0x0001e2000c101530 */
[----:B-1----:R-:W-:-:S03]  /*10e330*/  IMAD.WIDE R12, R2, 0x2, R16 ;  /* 0x00000002020c7825 */ /* 0x002fc600078e0210 */
[----:B----4-:R-:W4:Y:S04]  /*10e340*/  LDL.LU R14, [R1+0x220] ;  /* 0x00022000010e7983 */ /* 0x010f280000300800 */
[----:B------:R-:W3:Y:S04]  /*10e350*/  LDL.LU R11, [R1+0x4b44] ;  /* 0x004b4400010b7983 */ /* 0x000ee80000300800 */
[----:B------:R4:W-:Y:S04]  /*10e360*/  @P2 STG.E.U16 desc[UR48][R12.64], R3 ;  /* 0x000000030c002986 */ /* 0x0009e8000c101530 */
[----:B0-----:R-:W3:Y:S01]  /*10e370*/  LDL.LU R15, [R1+0x4b40] ;  /* 0x004b4000010f7983 */ /* 0x001ee20000300800 */
[----:B--2---:R-:W-:Y:S01]  /*10e380*/  ISETP.LT.AND P2, PT, R5, UR26, !P4 ;  /* 0x0000001a05007c0c */ /* 0x004fe2000e741270 */
[----:B------:R-:W-:-:S02]  /*10e390*/  IMAD.WIDE R6, R2, 0x2, R8 ;  /* 0x0000000202067825 */ /* 0x000fc400078e0208 */
[----:B------:R-:W2:Y:S01]  /*10e3a0*/  LDL.LU R5, [R1+0x4b3c] ;  /* 0x004b3c0001057983 */ /* 0x000ea20000300800 */
[----:B------:R-:W0:Y:S01]  /*10e3b0*/  LDCU UR26, c[0x0][0x398] ;  /* 0x00007300ff1a77ac */ /* 0x000e220008000800 */
[----:B----4-:R-:W-:Y:S01]  /*10e3c0*/  PRMT R3, R14, 0x7632, R3 ;  /* 0x000076320e037816 */ /* 0x010fe20000000003 */
[----:B---3--:R-:W-:-:S04]  /*10e3d0*/  IMAD.WIDE R12, R2, 0x2, R10 ;  /* 0x00000002020c7825 */ /* 0x008fc800078e020a */
[----:B------:R-:W-:Y:S01]  /*10e3e0*/  VIADD R2, R2, UR32 ;  /* 0x0000002002027c36 */ /* 0x000fe20008000000 */
[----:B------:R1:W-:Y:S01]  /*10e3f0*/  @P3 STG.E.U16 desc[UR48][R12.64], R14 ;  /* 0x0000000e0c003986 */ /* 0x0003e2000c101530 */
[----:B------:R-:W3:Y:S03]  /*10e400*/  LDCU UR32, c[0x0][0x3b8] ;  /* 0x00007700ff2077ac */ /* 0x000ee60008000800 */
[----:B------:R4:W-:Y:S04]  /*10e410*/  @P0 STG.E.U16 desc[UR48][R6.64], R3 ;  /* 0x0000000306000986 */ /* 0x0009e8000c101530 */
[----:B-1----:R-:W3:Y:S04]  /*10e420*/  LDL R13, [R1+0x2004] ;  /* 0x00200400010d7983 */ /* 0x002ee80000100800 */
[----:B------:R-:W3:Y:S01]  /*10e430*/  LDL.LU R14, [R1+0x274] ;  /* 0x00027400010e7983 */ /* 0x000ee20000300800 */
[----:B----4-:R-:W-:Y:S01]  /*10e440*/  PRMT R3, R29, 0x7632, R3 ;  /* 0x000076321d037816 */ /* 0x010fe20000000003 */
[----:B--2---:R-:W-:-:S05]  /*10e450*/  IMAD.WIDE R6, R2, 0x2, R4 ;  /* 0x0000000202067825 */ /* 0x004fca00078e0204 */
[----:B------:R1:W-:Y:S04]  /*10e460*/  @P2 STG.E.U16 desc[UR48][R6.64], R29 ;  /* 0x0000001d06002986 */ /* 0x0003e8000c101530 */
[----:B-1----:R-:W2:Y:S01]  /*10e470*/  LDL.LU R29, [R1+0x4b38] ;  /* 0x004b3800011d7983 */ /* 0x002ea20000300800 */
[----:B------:R-:W-:Y:S02]  /*10e480*/  ISETP.LT.AND P5, PT, R15, UR24, !P4 ;  /* 0x000000180f007c0c */ /* 0x000fe4000e7a1270 */
[----:B---3--:R-:W-:Y:S01]  /*10e490*/  ISETP.LT.AND P3, PT, R13, UR36, !P4 ;  /* 0x000000240d007c0c */ /* 0x008fe2000e761270 */
[----:B------:R-:W-:Y:S01]  /*10e4a0*/  IMAD.WIDE R12, R2, 0x2, R24 ;  /* 0x00000002020c7825 */ /* 0x000fe200078e0218 */
[----:B------:R-:W-:Y:S01]  /*10e4b0*/  ISETP.LT.AND P0, PT, R27, UR18, !P4 ;  /* 0x000000121b007c0c */ /* 0x000fe2000e701270 */
[----:B------:R-:W1:Y:S08]  /*10e4c0*/  LDCU UR36, c[0x0][0x398] ;  /* 0x00007300ff2477ac */ /* 0x000e700008000800 */
[----:B------:R3:W-:Y:S01]  /*10e4d0*/  @P5 STG.E.U16 desc[UR48][R12.64], R3 ;  /* 0x000000030c005986 */ /* 0x0007e2000c101530 */
[----:B------:R-:W-:Y:S01]  /*10e4e0*/  ISETP.LT.AND P5, PT, R28, UR20, !P4 ;  /* 0x000000141c007c0c */ /* 0x000fe2000e7a1270 */
[C---:B------:R-:W-:Y:S01]  /*10e4f0*/  IMAD.WIDE R6, R2.reuse, 0x2, R22 ;  /* 0x0000000202067825 */ /* 0x040fe200078e0216 */
[----:B------:R-:W4:Y:S01]  /*10e500*/  LDCU UR18, c[0x0][0x398] ;  /* 0x00007300ff1277ac */ /* 0x000f220008000800 */
[----:B------:R-:W0:Y:S01]  /*10e510*/  LDCU UR24, c[0x0][0x398] ;  /* 0x00007300ff1877ac */ /* 0x000e220008000800 */
[----:B------:R-:W0:Y:S01]  /*10e520*/  LDCU UR20, c[0x0][0x398] ;  /* 0x00007300ff1477ac */ /* 0x000e220008000800 */
[----:B--2---:R-:W-:Y:S01]  /*10e530*/  ISETP.LT.AND P2, PT, R29, UR72, !P4 ;  /* 0x000000481d007c0c */ /* 0x004fe2000e741270 */
[----:B------:R2:W-:Y:S01]  /*10e540*/  STL [R1+0x4b30], R29 ;  /* 0x004b301d01007387 */ /* 0x0005e20000100800 */
[----:B---3--:R-:W-:Y:S01]  /*10e550*/  IMAD.WIDE R12, R2, 0x2, R20 ;  /* 0x00000002020c7825 */ /* 0x008fe200078e0214 */
[----:B------:R-:W3:Y:S02]  /*10e560*/  LDCU.64 UR72, c[0x0][0x398] ;  /* 0x00007300ff4877ac */ /* 0x000ee40008000a00 */
[----:B--2---:R-:W2:Y:S04]  /*10e570*/  LDL.LU R29, [R1+0x284] ;  /* 0x00028400011d7983 */ /* 0x004ea80000300800 */
[----:B------:R0:W-:Y:S04]  /*10e580*/  STL [R1+0x4b2c], R28 ;  /* 0x004b2c1c01007387 */ /* 0x0001e80000100800 */
[----:B0-----:R-:W1:Y:S01]  /*10e590*/  LDL R28, [R1+0x2018] ;  /* 0x00201800011c7983 */ /* 0x001e620000100800 */
[----:B--2---:R-:W-:-:S03]  /*10e5a0*/  PRMT R3, R29, 0x7632, R3 ;  /* 0x000076321d037816 */ /* 0x004fc60000000003 */
[----:B------:R0:W-:Y:S04]  /*10e5b0*/  @P3 STG.E.U16 desc[UR48][R6.64], R29 ;  /* 0x0000001d06003986 */ /* 0x0001e8000c101530 */
[----:B------:R2:W-:Y:S01]  /*10e5c0*/  @P0 STG.E.U16 desc[UR48][R12.64], R3 ;  /* 0x000000030c000986 */ /* 0x0005e2000c101530 */
[----:B------:R-:W-:Y:S01]  /*10e5d0*/  ISETP.LT.AND P3, PT, R0, UR26, !P4 ;  /* 0x0000001a00007c0c */ /* 0x000fe2000e761270 */
[----:B------:R-:W3:Y:S01]  /*10e5e0*/  LDCU UR26, c[0x0][0x398] ;  /* 0x00007300ff1a77ac */ /* 0x000ee20008000800 */
[----:B0-----:R-:W-:Y:S01]  /*10e5f0*/  VIADD R6, R26, 0x2b ;  /* 0x0000002b1a067836 */ /* 0x001fe20000000000 */
[----:B------:R-:W3:Y:S01]  /*10e600*/  LDL.LU R29, [R1+0x254] ;  /* 0x00025400011d7983 */ /* 0x000ee20000300800 */
[----:B--2---:R-:W-:-:S03]  /*10e610*/  IMAD.WIDE R12, R2, 0x2, R18 ;  /* 0x00000002020c7825 */ /* 0x004fc600078e0212 */
[----:B------:R-:W-:Y:S02]  /*10e620*/  ISETP.GE.AND P0, PT, R6, UR75, PT ;  /* 0x0000004b06007c0c */ /* 0x000fe4000bf06270 */
[----:B------:R-:W-:Y:S01]  /*10e630*/  PRMT R3, R14, 0x7632, R3 ;  /* 0x000076320e037816 */ /* 0x000fe20000000003 */
[----:B------:R-:W-:Y:S01]  /*10e640*/  IMAD.WIDE R6, R2, 0x2, R16 ;  /* 0x0000000202067825 */ /* 0x000fe200078e0210 */
[----:B------:R0:W-:Y:S01]  /*10e650*/  @P2 STG.E.U16 desc[UR48][R12.64], R14 ;  /* 0x0000000e0c002986 */ /* 0x0001e2000c101530 */
[----:B-1----:R-:W-:Y:S01]  /*10e660*/  ISETP.LT.AND P4, PT, R28, UR36, !P4 ;  /* 0x000000241c007c0c */ /* 0x002fe2000e781270 */
[----:B------:R-:W1:Y:S02]  /*10e670*/  LDCU UR36, c[0x0][0x398] ;  /* 0x00007300ff2477ac */ /* 0x000e640008000800 */
[----:B------:R-:W-:Y:S04]  /*10e680*/  @P5 STG.E.U16 desc[UR48][R6.64], R3 ;  /* 0x0000000306005986 */ /* 0x000fe8000c101530 */
[----:B0-----:R-:W3:Y:S01]  /*10e690*/  LDL.LU R14, [R1+0x4b34] ;  /* 0x004b3400010e7983 */ /* 0x001ee20000300800 */
[----:B------:R-:W-:-:S03]  /*10e6a0*/  IMAD.WIDE R12, R2, 0x2, R10 ;  /* 0x00000002020c7825 */ /* 0x000fc600078e020a */
[----:B------:R-:W2:Y:S04]  /*10e6b0*/  LDL.LU R28, [R1+0x244] ;  /* 0x00024400011c7983 */ /* 0x000ea80000300800 */
[----:B------:R0:W-:Y:S04]  /*10e6c0*/  STL [R1+0x4b28], R11 ;  /* 0x004b280b01007387 */ /* 0x0001e80000100800 */
[----:B0-----:R-:W4:Y:S04]  /*10e6d0*/  LDL R11, [R1+0x1ffc] ;  /* 0x001ffc00010b7983 */ /* 0x001f280000100800 */
[----:B------:R-:W2:Y:S04]  /*10e6e0*/  LDL.LU R7, [R1+0x264] ;  /* 0x0002640001077983 */ /* 0x000ea80000300800 */
[----:B--2---:R0:W-:Y:S04]  /*10e6f0*/  @P3 STG.E.U16 desc[UR48][R12.64], R7 ;  /* 0x000000070c003986 */ /* 0x0041e8000c101530 */
[----:B0-----:R-:W2:Y:S01]  /*10e700*/  LDL R13, [R1+0x2004] ;  /* 0x00200400010d7983 */ /* 0x001ea20000100800 */
[----:B------:R-:W-:Y:S01]  /*10e710*/  PRMT R3, R7, 0x7632, R3 ;  /* 0x0000763207037816 */ /* 0x000fe20000000003 */
[C---:B------:R-:W-:Y:S01]  /*10e720*/  IMAD.WIDE R6, R2.reuse, 0x2, R8 ;  /* 0x0000000202067825 */ /* 0x040fe200078e0208 */
[----:B----4-:R-:W-:Y:S01]  /*10e730*/  ISETP.LT.AND P3, PT, R11, UR18, !P0 ;  /* 0x000000120b007c0c */ /* 0x010fe2000c761270 */
[----:B------:R-:W0:Y:S01]  /*10e740*/  LDCU UR18, c[0x0][0x398] ;  /* 0x00007300ff1277ac */ /* 0x000e220008000800 */
[----:B------:R-:W-:Y:S01]  /*10e750*/  ISETP.LT.AND P2, PT, R15, UR24, !P0 ;  /* 0x000000180f007c0c */ /* 0x000fe2000c741270 */
[----:B------:R-:W-:Y:S01]  /*10e760*/  VIADD R2, R2, UR32 ;  /* 0x0000002002027c36 */ /* 0x000fe20008000000 */
[----:B------:R4:W-:Y:S01]  /*10e770*/  @P4 STG.E.U16 desc[UR48][R6.64], R3 ;  /* 0x0000000306004986 */ /* 0x0009e2000c101530 */
[----:B---3--:R-:W-:Y:S01]  /*10e780*/  PRMT R14, R29, 0x7632, R14 ;  /* 0x000076321d0e7816 */ /* 0x008fe2000000000e */
[----:B------:R-:W3:Y:S02]  /*10e790*/  LDCU UR32, c[0x0][0x398] ;  /* 0x00007300ff2077ac */ /* 0x000ee40008000800 */
[----:B------:R-:W3:Y:S01]  /*10e7a0*/  LDL.LU R11, [R1+0x234] ;  /* 0x00023400010b7983 */ /* 0x000ee20000300800 */
[----:B------:R-:W-:Y:S01]  /*10e7b0*/  ISETP.LT.AND P5, PT, R27, UR5, !P0 ;  /* 0x000000051b007c0c */ /* 0x000fe2000c7a1270 */
[----:B------:R-:W0:Y:S01]  /*10e7c0*/  LDCU UR5, c[0x0][0x398] ;  /* 0x00007300ff0577ac */ /* 0x000e220008000800 */
[----:B------:R-:W0:Y:S01]  /*10e7d0*/  LDCU UR24, c[0x0][0x398] ;  /* 0x00007300ff1877ac */ /* 0x000e220008000800 */
[----:B----4-:R-:W-:-:S04]  /*10e7e0*/  IMAD.WIDE R6, R2, 0x2, R4 ;  /* 0x0000000202067825 */ /* 0x010fc800078e0204 */
[----:B------:R-:W-:Y:S01]  /*10e7f0*/  VIADD R3, R26, 0x2c ;  /* 0x0000002c1a037836 */ /* 0x000fe20000000000 */
[----:B------:R4:W-:Y:S04]  /*10e800*/  @P3 STG.E.U16 desc[UR48][R6.64], R29 ;  /* 0x0000001d06003986 */ /* 0x0009e8000c101530 */
[----:B------:R-:W-:Y:S02]  /*10e810*/  ISETP.GE.AND P3, PT, R3, UR73, PT ;  /* 0x0000004903007c0c */ /* 0x000fe4000bf66270 */
[----:B------:R-:W-:Y:S01]  /*10e820*/  PRMT R3, R28, 0x7632, R3 ;  /* 0x000076321c037816 */ /* 0x000fe20000000003 */
[----:B----4-:R-:W4:Y:S01]  /*10e830*/  LDL.LU R29, [R1+0x4b30] ;  /* 0x004b3000011d7983 */ /* 0x010f220000300800 */
[----:B------:R-:W-:Y:S01]  /*10e840*/  IMAD.WIDE R6, R2, 0x2, R22 ;  /* 0x0000000202067825 */ /* 0x000fe200078e0216 */
[----:B--2---:R-:W-:-:S03]  /*10e850*/  ISETP.LT.AND P4, PT, R13, UR26, !P0 ;  /* 0x0000001a0d007c0c */ /* 0x004fc6000c781270 */
[C---:B------:R-:W-:Y:S01]  /*10e860*/  IMAD.WIDE R12, R2.reuse, 0x2, R24 ;  /* 0x00000002020c7825 */ /* 0x040fe200078e0218 */
[----:B------:R-:W2:Y:S04]  /*10e870*/  LDCU UR26, c[0x0][0x398] ;  /* 0x00007300ff1a77ac */ /* 0x000ea80008000800 */
[----:B------:R-:W-:Y:S05]  /*10e880*/  @P2 STG.E.U16 desc[UR48][R12.64], R14 ;  /* 0x0000000e0c002986 */ /* 0x000fea000c101530 */
[----:B------:R0:W-:Y:S04]  /*10e890*/  @P4 STG.E.U16 desc[UR48][R6.64], R28 ;  /* 0x0000001c06004986 */ /* 0x0001e8000c101530 */
[----:B0-----:R-:W2:Y:S04]  /*10e8a0*/  LDL.LU R28, [R1+0x4b2c] ;  /* 0x004b2c00011c7983 */ /* 0x001ea80000300800 */
[----:B------:R-:W2:Y:S01]  /*10e8b0*/  LDL R7, [R1+0x2018] ;  /* 0x0020180001077983 */ /* 0x000ea20000100800 */
[----:B------:R-:W-:Y:S01]  /*10e8c0*/  IMAD.WIDE R12, R2, 0x2, R20 ;  /* 0x00000002020c7825 */ /* 0x000fe200078e0214 */
[----:B----4-:R-:W-:-:S04]  /*10e8d0*/  ISETP.LT.AND P2, PT, R29, UR66, !P0 ;  /* 0x000000421d007c0c */ /* 0x010fc8000c741270 */
[----:B------:R3:W-:Y:S01]  /*10e8e0*/  @P5 STG.E.U16 desc[UR48][R12.64], R3 ;  /* 0x000000030c005986 */ /* 0x0007e2000c101530 */
[----:B------:R-:W0:Y:S01]  /*10e8f0*/  LDCU.64 UR66, c[0x0][0x398] ;  /* 0x00007300ff4277ac */ /* 0x000e220008000a00 */
[----:B---3--:R-:W-:Y:S02]  /*10e900*/  PRMT R3, R11, 0x7632, R3 ;  /* 0x000076320b037816 */ /* 0x008fe40000000003 */
[----:B--2---:R-:W-:Y:S01]  /*10e910*/  ISETP.LT.AND P5, PT, R7, UR5, !P0 ;  /* 0x0000000507007c0c */ /* 0x004fe2000c7a1270 */
[----:B------:R-:W-:Y:S01]  /*10e920*/  IMAD.WIDE R6, R2, 0x2, R18 ;  /* 0x0000000202067825 */ /* 0x000fe200078e0212 */
[----:B------:R-:W-:Y:S01]  /*10e930*/  ISETP.LT.AND P4, PT, R28, UR26, !P0 ;  /* 0x0000001a1c007c0c */ /* 0x000fe2000c781270 */
[----:B------:R-:W2:Y:S03]  /*10e940*/  LDCU UR26, c[0x0][0x3b8] ;  /* 0x00007700ff1a77ac */ /* 0x000ea60008000800 */
[----:B------:R3:W-:Y:S01]  /*10e950*/  @P2 STG.E.U16 desc[UR48][R6.64], R11 ;  /* 0x0000000b06002986 */ /* 0x0007e2000c101530 */
[----:B------:R-:W-:Y:S01]  /*10e960*/  ISETP.LT.AND P2, PT, R15, UR32, !P3 ;  /* 0x000000200f007c0c */ /* 0x000fe2000df41270 */
[----:B------:R-:W-:Y:S01]  /*10e970*/  IMAD.WIDE R12, R2, 0x2, R16 ;  /* 0x00000002020c7825 */ /* 0x000fe200078e0210 */
[----:B------:R-:W-:Y:S01]  /*10e980*/  ISETP.LT.AND P0, PT, R0, UR18, !P0 ;  /* 0x0000001200007c0c */ /* 0x000fe2000c701270 */
[----:B------:R-:W4:Y:S01]  /*10e990*/  LDCU UR5, c[0x0][0x398] ;  /* 0x00007300ff0577ac */ /* 0x000f220008000800 */
[----:B------:R-:W0:Y:S01]  /*10e9a0*/  LDCU UR18, c[0x0][0x398] ;  /* 0x00007300ff1277ac */ /* 0x000e220008000800 */
[----:B---3--:R-:W3:Y:S01]  /*10e9b0*/  LDL.LU R11, [R1+0x4b28] ;  /* 0x004b2800010b7983 */ /* 0x008ee20000300800 */
[----:B------:R-:W0:Y:S03]  /*10e9c0*/  LDCU UR32, c[0x0][0x398] ;  /* 0x00007300ff2077ac */ /* 0x000e260008000800 */
[----:B------:R-:W1:Y:S04]  /*10e9d0*/  LDL R7, [R1+0x1ffc] ;  /* 0x001ffc0001077983 */ /* 0x000e680000100800 */
[----:B------:R2:W-:Y:S04]  /*10e9e0*/  STL [R1+0x4b20], R15 ;  /* 0x004b200f01007387 */ /* 0x0005e80000100800 */
[----:B--2---:R-:W2:Y:S04]  /*10e9f0*/  LDL.LU R15, [R1+0x224] ;  /* 0x00022400010f7983 */ /* 0x004ea80000300800 */
[----:B------:R3:W-:Y:S02]  /*10ea00*/  @P4 STG.E.U16 desc[UR48][R12.64], R3 ;  /* 0x000000030c004986 */ /* 0x0007e4000c101530 */
[----:B---3--:R-:W-:-:S02]  /*10ea10*/  IMAD.WIDE R12, R2, 0x2, R10 ;  /* 0x00000002020c7825 */ /* 0x008fc400078e020a */
[----:B------:R3:W-:Y:S01]  /*10ea20*/  STL [R1+0x4b24], R11 ;  /* 0x004b240b01007387 */ /* 0x0007e20000100800 */
[----:B-1----:R-:W-:Y:S01]  /*10ea30*/  ISETP.LT.AND P4, PT, R7, UR36, !P3 ;  /* 0x0000002407007c0c */ /* 0x002fe2000df81270 */
[C---:B------:R-:W-:Y:S01]  /*10ea40*/  IMAD.WIDE R6, R2.reuse, 0x2, R8 ;  /* 0x0000000202067825 */ /* 0x040fe200078e0208 */
[----:B------:R-:W1:Y:S03]  /*10ea50*/  LDCU UR36, c[0x0][0x398] ;  /* 0x00007300ff2477ac */ /* 0x000e660008000800 */
[----:B------:R-:W-:Y:S01]  /*10ea60*/  VIADD R2, R2, UR26 ;  /* 0x0000001a02027c36 */ /* 0x000fe20008000000 */
[----:B------:R-:W0:Y:S01]  /*10ea70*/  LDCU UR26, c[0x0][0x398] ;  /* 0x00007300ff1a77ac */ /* 0x000e220008000800 */
[----:B---3--:R-:W3:Y:S01]  /*10ea80*/  LDL R11, [R1+0x2018] ;  /* 0x00201800010b7983 */ /* 0x008ee20000100800 */
[----:B--2---:R-:W-:-:S03]  /*10ea90*/  PRMT R3, R15, 0x7632, R3 ;  /* 0x000076320f037816 */ /* 0x004fc60000000003 */
[----:B------:R2:W-:Y:S01]  /*10eaa0*/  @P0 STG.E.U16 desc[UR48][R12.64], R15 ;  /* 0x0000000f0c000986 */ /* 0x0005e2000c101530 */
[----:B------:R-:W-:Y:S01]  /*10eab0*/  ISETP.LT.AND P0, PT, R29, UR76, !P3 ;  /* 0x0000004c1d007c0c */ /* 0x000fe2000df01270 */
[----:B------:R-:W0:Y:S02]  /*10eac0*/  LDCU.64 UR76, c[0x0][0x398] ;  /* 0x00007300ff4c77ac */ /* 0x000e240008000a00 */
[----:B------:R1:W-:Y:S04]  /*10ead0*/  @P5 STG.E.U16 desc[UR48][R6.64], R3 ;  /* 0x0000000306005986 */ /* 0x0003e8000c101530 */
[----:B--2---:R-:W4:Y:S04]  /*10eae0*/  LDL R13, [R1+0x2004] ;  /* 0x00200400010d7983 */ /* 0x004f280000100800 */
[----:B------:R-:W2:Y:S01]  /*10eaf0*/  LDL.LU R15, [R1+0x278] ;  /* 0x00027800010f7983 */ /* 0x000ea20000300800 */
[----:B-1----:R-:W-:-:S03]  /*10eb00*/  IMAD.WIDE R6, R2, 0x2, R4 ;  /* 0x0000000202067825 */ /* 0x002fc600078e0204 */
[----:B------:R1:W-:Y:S04]  /*10eb10*/  STL [R1+0x4b18], R29 ;  /* 0x004b181d01007387 */ /* 0x0003e80000100800 */
[----:B-1----:R-:W2:Y:S04]  /*10eb20*/  LDL.LU R29, [R1+0x288] ;  /* 0x00028800011d7983 */ /* 0x002ea80000300800 */
[----:B------:R1:W-:Y:S04]  /*10eb30*/  STL [R1+0x4b1c], R5 ;  /* 0x004b1c0501007387 */ /* 0x0003e80000100800 */
[----:B-1----:R-:W2:Y:S02]  /*10eb40*/  LDL.LU R5, [R1+0x298] ;  /* 0x0002980001057983 */ /* 0x002ea40000300800 */
[----:B--2---:R-:W-:-:S02]  /*10eb50*/  PRMT R3, R5, 0x7632, R3 ;  /* 0x0000763205037816 */ /* 0x004fc40000000003 */
[----:B------:R1:W-:Y:S04]  /*10eb60*/  @P4 STG.E.U16 desc[UR48][R6.64], R5 ;  /* 0x0000000506004986 */ /* 0x0003e8000c101530 */
[----:B-1----:R-:W2:Y:S01]  /*10eb70*/  LDL R5, [R1+0x1ffc] ;  /* 0x001ffc0001057983 */ /* 0x002ea20000100800 */
[----:B----4-:R-:W-:Y:S01]  /*10eb80*/  ISETP.LT.AND P5, PT, R13, UR5, !P3 ;  /* 0x000000050d007c0c */ /* 0x010fe2000dfa1270 */
[----:B------:R-:W1:Y:S01]  /*10eb90*/  LDCU UR5, c[0x0][0x398] ;  /* 0x00007300ff0577ac */ /* 0x000e620008000800 */
[----:B0-----:R-:W-:Y:S01]  /*10eba0*/  ISETP.LT.AND P4, PT, R27, UR18, !P3 ;  /* 0x000000121b007c0c */ /* 0x001fe2000df81270 */
[----:B------:R-:W3:Y:S01]  /*10ebb0*/  LDCU UR18, c[0x0][0x398] ;  /* 0x00007300ff1277ac */ /* 0x000ee20008000800 */
[----:B------:R-:W-:Y:S01]  /*10ebc0*/  IMAD.WIDE R12, R2, 0x2, R24 ;  /* 0x00000002020c7825 */ /* 0x000fe200078e0218 */
[----:B------:R-:W-:-:S03]  /*10ebd0*/  PRMT R14, R29, 0x7632, R14 ;  /* 0x000076321d0e7816 */ /* 0x000fc6000000000e */
[----:B------:R-:W-:Y:S01]  /*10ebe0*/  IMAD.WIDE R6, R2, 0x2, R22 ;  /* 0x0000000202067825 */ /* 0x000fe200078e0216 */
[----:B------:R0:W-:Y:S01]  /*10ebf0*/  @P2 STG.E.U16 desc[UR48][R12.64], R3 ;  /* 0x000000030c002986 */ /* 0x0001e2000c101530 */
[----:B------:R-:W-:Y:S01]  /*10ec00*/  ISETP.LT.AND P2, PT, R28, UR32, !P3 ;  /* 0x000000201c007c0c */ /* 0x000fe2000df41270 */
[----:B------:R-:W4:Y:S02]  /*10ec10*/  LDCU UR32, c[0x0][0x3b8] ;  /* 0x00007700ff2077ac */ /* 0x000f240008000800 */
[----:B------:R1:W-:Y:S01]  /*10ec20*/  @P5 STG.E.U16 desc[UR48][R6.64], R29 ;  /* 0x0000001d06005986 */ /* 0x0003e2000c101530 */
[----:B0-----:R-:W-:-:S04]  /*10ec30*/  IMAD.WIDE R12, R2, 0x2, R20 ;  /* 0x00000002020c7825 */ /* 0x001fc800078e0214 */
[----:B------:R-:W-:Y:S01]  /*10ec40*/  VIADD R3, R26, 0x2d ;  /* 0x0000002d1a037836 */ /* 0x000fe20000000000 */
[----:B-1----:R-:W4:Y:S01]  /*10ec50*/  LDL.LU R29, [R1+0x258] ;  /* 0x00025800011d7983 */ /* 0x002f220000300800 */
[----:B------:R-:W-:-:S03]  /*10ec60*/  IMAD.WIDE R6, R2, 0x2, R18 ;  /* 0x0000000202067825 */ /* 0x000fc600078e0212 */
[----:B------:R0:W-:Y:S01]  /*10ec70*/  @P4 STG.E.U16 desc[UR48][R12.64], R14 ;  /* 0x0000000e0c004986 */ /* 0x0001e2000c101530 */
[----:B------:R-:W-:Y:S01]  /*10ec80*/  ISETP.LT.AND P4, PT, R0, UR5, !P3 ;  /* 0x0000000500007c0c */ /* 0x000fe2000df81270 */
[----:B------:R-:W1:Y:S01]  /*10ec90*/  LDCU UR5, c[0x0][0x398] ;  /* 0x00007300ff0577ac */ /* 0x000e620008000800 */
[----:B------:R-:W-:Y:S01]  /*10eca0*/  ISETP.GE.AND P5, PT, R3, UR77, PT ;  /* 0x0000004d03007c0c */ /* 0x000fe2000bfa6270 */
[----:B------:R0:W-:Y:S01]  /*10ecb0*/  STL [R1+0x4b14], R14 ;  /* 0x004b140e01007387 */ /* 0x0001e20000100800 */
[----:B---3--:R-:W-:Y:S01]  /*10ecc0*/  ISETP.LT.AND P3, PT, R11, UR18, !P3 ;  /* 0x000000120b007c0c */ /* 0x008fe2000df61270 */
[----:B------:R-:W3:Y:S01]  /*10ecd0*/  LDCU UR18, c[0x0][0x398] ;  /* 0x00007300ff1277ac */ /* 0x000ee20008000800 */
[----:B------:R-:W-:Y:S01]  /*10ece0*/  PRMT R3, R15, 0x7632, R3 ;  /* 0x000076320f037816 */ /* 0x000fe20000000003 */
[----:B------:R1:W-:Y:S01]  /*10ecf0*/  @P0 STG.E.U16 desc[UR48][R6.64], R15 ;  /* 0x0000000f06000986 */ /* 0x0003e2000c101530 */
[----:B0-----:R-:W-:-:S03]  /*10ed00*/  IMAD.WIDE R12, R2, 0x2, R16 ;  /* 0x00000002020c7825 */ /* 0x001fc600078e0210 */
[----:B------:R-:W3:Y:S04]  /*10ed10*/  LDL.LU R14, [R1+0x268] ;  /* 0x00026800010e7983 */ /* 0x000ee80000300800 */
[----:B------:R-:W4:Y:S04]  /*10ed20*/  LDL.LU R11, [R1+0x4b24] ;  /* 0x004b2400010b7983 */ /* 0x000f280000300800 */
[----:B------:R3:W-:Y:S04]  /*10ed30*/  @P2 STG.E.U16 desc[UR48][R12.64], R3 ;  /* 0x000000030c002986 */ /* 0x0007e8000c101530 */
[----:B-1----:R-:W4:Y:S01]  /*10ed40*/  LDL.LU R15, [R1+0x4b20] ;  /* 0x004b2000010f7983 */ /* 0x002f220000300800 */
[----:B--2---:R-:W-:Y:S01]  /*10ed50*/  ISETP.LT.AND P2, PT, R5, UR26, !P5 ;  /* 0x0000001a05007c0c */ /* 0x004fe2000ef41270 */
[----:B------:R-:W-:-:S02]  /*10ed60*/  IMAD.WIDE R6, R2, 0x2, R8 ;  /* 0x0000000202067825 */ /* 0x000fc400078e0208 */
[----:B------:R-:W2:Y:S01]  /*10ed70*/  LDL.LU R5, [R1+0x4b1c] ;  /* 0x004b1c0001057983 */ /* 0x000ea20000300800 */
[----:B------:R-:W0:Y:S01]  /*10ed80*/  LDCU UR26, c[0x0][0x398] ;  /* 0x00007300ff1a77ac */ /* 0x000e220008000800 */
[----:B---3--:R-:W-:Y:S01]  /*10ed90*/  PRMT R3, R14, 0x7632, R3 ;  /* 0x000076320e037816 */ /* 0x008fe20000000003 */
[----:B----4-:R-:W-:-:S04]  /*10eda0*/  IMAD.WIDE R12, R2, 0x2, R10 ;  /* 0x00000002020c7825 */ /* 0x010fc800078e020a */
        /* <DEDUP_REMOVED lines=65> */
[C---:B------:R-:W-:Y:S01]  /*10f1c0*/  IMAD.WIDE R6, R12.reuse, 0x2, R24 ;  /* 0x000000020c067825 */ /* 0x040fe200078e0218 */
[----:B------:R4:W-:Y:S04]  /*10f1d0*/  @P3 STG.E.U16 desc[UR48][R2.64], R29 ;  /* 0x0000001d02003986 */ /* 0x0009e8000c101530 */
[----:B------:R-:W-:Y:S04]  /*10f1e0*/  @P0 STG.E.U16 desc[UR48][R6.64], R14 ;  /* 0x0000000e06000986 */ /* 0x000fe8000c101530 */
[----:B----4-:R-:W4:Y:S01]  /*10f1f0*/  LDL.LU R29, [R1+0x4b10] ;  /* 0x004b1000011d7983 */ /* 0x010f220000300800 */
[----:B------:R-:W-:Y:S01]  /*10f200*/  IMAD.WIDE R2, R12, 0x2, R22 ;  /* 0x000000020c027825 */ /* 0x000fe200078e0216 */
[----:B--2---:R-:W-:-:S03]  /*10f210*/  ISETP.LT.AND P5, PT, R13, UR26, !P4 ;  /* 0x0000001a0d007c0c */ /* 0x004fc6000e7a1270 */
[----:B------:R-:W-:Y:S01]  /*10f220*/  VIADD R13, R26, 0x2f ;  /* 0x0000002f1a0d7836 */ /* 0x000fe20000000000 */
[----:B------:R-:W2:Y:S04]  /*10f230*/  LDCU UR26, c[0x0][0x398] ;  /* 0x00007300ff1a77ac */ /* 0x000ea80008000800 */
[----:B------:R-:W-:Y:S02]  /*10f240*/  ISETP.GE.AND P3, PT, R13, UR75, PT ;  /* 0x0000004b0d007c0c */ /* 0x000fe4000bf66270 */
[----:B------:R-:W-:-:S03]  /*10f250*/  PRMT R13, R28, 0x7632, R13 ;  /* 0x000076321c0d7816 */ /* 0x000fc6000000000d */
[----:B------:R0:W-:Y:S04]  /*10f260*/  @P5 STG.E.U16 desc[UR48][R2.64], R28 ;  /* 0x0000001c02005986 */ /* 0x0001e8000c101530 */
[----:B0-----:R-:W2:Y:S04]  /*10f270*/  LDL.LU R28, [R1+0x4b0c] ;  /* 0x004b0c00011c7983 */ /* 0x001ea80000300800 */
[----:B------:R-:W2:Y:S01]  /*10f280*/  LDL R3, [R1+0x2018] ;  /* 0x0020180001037983 */ /* 0x000ea20000100800 */
[----:B----4-:R-:W-:Y:S01]  /*10f290*/  ISETP.LT.AND P0, PT, R29, UR72, !P4 ;  /* 0x000000481d007c0c */ /* 0x010fe2000e701270 */
[----:B------:R-:W-:Y:S01]  /*10f2a0*/  IMAD.WIDE R6, R12, 0x2, R20 ;  /* 0x000000020c067825 */ /* 0x000fe200078e0214 */
[----:B------:R-:W0:Y:S04]  /*10f2b0*/  LDCU.64 UR72, c[0x0][0x398] ;  /* 0x00007300ff4877ac */ /* 0x000e280008000a00 */
[----:B------:R3:W-:Y:S02]  /*10f2c0*/  @P2 STG.E.U16 desc[UR48][R6.64], R13 ;  /* 0x0000000d06002986 */ /* 0x0007e4000c101530 */
[----:B---3--:R-:W-:-:S02]  /*10f2d0*/  PRMT R13, R11, 0x7632, R13 ;  /* 0x000076320b0d7816 */ /* 0x008fc4000000000d */
        /* <DEDUP_REMOVED lines=12> */
[----:B------:R1:W-:Y:S04]  /*10f3a0*/  STL [R1+0x4b00], R15 ;  /* 0x004b000f01007387 */ /* 0x0003e80000100800 */
[----:B-1----:R-:W2:Y:S04]  /*10f3b0*/  LDL.LU R15, [R1+0x26c] ;  /* 0x00026c00010f7983 */ /* 0x002ea80000300800 */
[----:B------:R1:W-:Y:S04]  /*10f3c0*/  @P2 STG.E.U16 desc[UR48][R6.64], R13 ;  /* 0x0000000d06002986 */ /* 0x0003e8000c101530 */
[----:B-1----:R-:W4:Y:S01]  /*10f3d0*/  LDL R7, [R1+0x1ffc] ;  /* 0x001ffc0001077983 */ /* 0x002f220000100800 */
[----:B---3--:R-:W-:-:S03]  /*10f3e0*/  IMAD.WIDE R2, R12, 0x2, R10 ;  /* 0x000000020c027825 */ /* 0x008fc600078e020a */
[----:B------:R1:W-:Y:S04]  /*10f3f0*/  STL [R1+0x4b04], R11 ;  /* 0x004b040b01007387 */ /* 0x0003e80000100800 */
[----:B-1----:R-:W3:Y:S04]  /*10f400*/  LDL R11, [R1+0x2018] ;  /* 0x00201800010b7983 */ /* 0x002ee80000100800 */
[----:B--2---:R1:W-:Y:S04]  /*10f410*/  @P4 STG.E.U16 desc[UR48][R2.64], R15 ;  /* 0x0000000f02004986 */ /* 0x0043e8000c101530 */
[----:B-1----:R-:W2:Y:S01]  /*10f420*/  LDL R3, [R1+0x2004] ;  /* 0x0020040001037983 */ /* 0x002ea20000100800 */
[----:B------:R-:W-:-:S02]  /*10f430*/  PRMT R13, R15, 0x7632, R13 ;  /* 0x000076320f0d7816 */ /* 0x000fc4000000000d */
[----:B----4-:R-:W-:Y:S01]  /*10f440*/  ISETP.LT.AND P2, PT, R7, UR36, !P3 ;  /* 0x0000002407007c0c */ /* 0x010fe2000df41270 */
[C---:B------:R-:W-:Y:S01]  /*10f450*/  IMAD.WIDE R6, R12.reuse, 0x2, R8 ;  /* 0x000000020c067825 */ /* 0x040fe200078e0208 */
[----:B------:R-:W4:Y:S01]  /*10f460*/  LDL.LU R15, [R1+0x23c] ;  /* 0x00023c00010f7983 */ /* 0x000f220000300800 */
[----:B------:R-:W-:Y:S01]  /*10f470*/  ISETP.LT.AND P4, PT, R29, UR76, !P3 ;  /* 0x0000004c1d007c0c */ /* 0x000fe2000df81270 */
[----:B------:R-:W1:Y:S01]  /*10f480*/  LDCU.64 UR76, c[0x0][0x398] ;  /* 0x00007300ff4c77ac */ /* 0x000e620008000a00 */
[----:B------:R-:W-:Y:S01]  /*10f490*/  VIADD R12, R12, UR26 ;  /* 0x0000001a0c0c7c36 */ /* 0x000fe20008000000 */
[----:B------:R0:W-:Y:S01]  /*10f4a0*/  STL [R1+0x4af8], R29 ;  /* 0x004af81d01007387 */ /* 0x0001e20000100800 */
[----:B------:R-:W1:Y:S03]  /*10f4b0*/  LDCU UR26, c[0x0][0x398] ;  /* 0x00007300ff1a77ac */ /* 0x000e660008000800 */
[----:B------:R-:W-:Y:S01]  /*10f4c0*/  @P5 STG.E.U16 desc[UR48][R6.64], R13 ;  /* 0x0000000d06005986 */ /* 0x000fe2000c101530 */
[----:B------:R-:W1:Y:S03]  /*10f4d0*/  LDCU UR36, c[0x0][0x398] ;  /* 0x00007300ff2477ac */ /* 0x000e660008000800 */
[----:B0-----:R-:W3:Y:S04]  /*10f4e0*/  LDL.LU R29, [R1+0x24c] ;  /* 0x00024c00011d7983 */ /* 0x001ee80000300800 */
[----:B------:R0:W-:Y:S01]  /*10f4f0*/  STL [R1+0x4afc], R5 ;  /* 0x004afc0501007387 */ /* 0x0001e20000100800 */
[----:B--2---:R-:W-:Y:S01]  /*10f500*/  ISETP.LT.AND P5, PT, R3, UR5, !P3 ;  /* 0x0000000503007c0c */ /* 0x004fe2000dfa1270 */
[C---:B------:R-:W-:Y:S01]  /*10f510*/  IMAD.WIDE R2, R12.reuse, 0x2, R4 ;  /* 0x000000020c027825 */ /* 0x040fe200078e0204 */
[----:B------:R-:W2:Y:S01]  /*10f520*/  LDCU UR5, c[0x0][0x398] ;  /* 0x00007300ff0577ac */ /* 0x000ea20008000800 */
[----:B0-----:R-:W2:Y:S02]  /*10f530*/  LDL.LU R5, [R1+0x25c] ;  /* 0x00025c0001057983 */ /* 0x001ea40000300800 */
[----:B------:R-:W-:Y:S01]  /*10f540*/  IMAD.WIDE R6, R12, 0x2, R24 ;  /* 0x000000020c067825 */ /* 0x000fe200078e0218 */
[----:B---3--:R-:W-:-:S02]  /*10f550*/  PRMT R14, R29, 0x7632, R14 ;  /* 0x000076321d0e7816 */ /* 0x008fc4000000000e */
[----:B--2---:R-:W-:Y:S01]  /*10f560*/  PRMT R13, R5, 0x7632, R13 ;  /* 0x00007632050d7816 */ /* 0x004fe2000000000d */
[----:B------:R0:W-:Y:S04]  /*10f570*/  @P2 STG.E.U16 desc[UR48][R2.64], R5 ;  /* 0x0000000502002986 */ /* 0x0001e8000c101530 */
[----:B0-----:R-:W2:Y:S01]  /*10f580*/  LDL R5, [R1+0x1ffc] ;  /* 0x001ffc0001057983 */ /* 0x001ea20000100800 */
[----:B------:R-:W-:Y:S01]  /*10f590*/  ISETP.LT.AND P2, PT, R27, UR18, !P3 ;  /* 0x000000121b007c0c */ /* 0x000fe2000df41270 */
[----:B------:R-:W0:Y:S01]  /*10f5a0*/  LDCU UR18, c[0x0][0x398] ;  /* 0x00007300ff1277ac */ /* 0x000e220008000800 */
[----:B------:R-:W-:Y:S01]  /*10f5b0*/  IMAD.WIDE R2, R12, 0x2, R22 ;  /* 0x000000020c027825 */ /* 0x000fe200078e0216 */
[----:B------:R3:W-:Y:S01]  /*10f5c0*/  @P0 STG.E.U16 desc[UR48][R6.64], R13 ;  /* 0x0000000d06000986 */ /* 0x0007e2000c101530 */
[----:B------:R-:W-:Y:S01]  /*10f5d0*/  ISETP.LT.AND P0, PT, R28, UR32, !P3 ;  /* 0x000000201c007c0c */ /* 0x000fe2000df01270 */
[----:B------:R-:W0:Y:S02]  /*10f5e0*/  LDCU UR32, c[0x0][0x3b8] ;  /* 0x00007700ff2077ac */ /* 0x000e240008000800 */
[----:B------:R1:W-:Y:S01]  /*10f5f0*/  @P5 STG.E.U16 desc[UR48][R2.64], R29 ;  /* 0x0000001d02005986 */ /* 0x0003e2000c101530 */
[----:B---3--:R-:W-:-:S04]  /*10f600*/  IMAD.WIDE R6, R12, 0x2, R20 ;  /* 0x000000020c067825 */ /* 0x008fc800078e0214 */
[----:B------:R-:W-:Y:S01]  /*10f610*/  VIADD R13, R26, 0x30 ;  /* 0x000000301a0d7836 */ /* 0x000fe20000000000 */
[----:B-1----:R-:W3:Y:S04]  /*10f620*/  LDL.LU R29, [R1+0x210] ;  /* 0x00021000011d7983 */ /* 0x002ee80000300800 */
[----:B------:R-:W-:Y:S01]  /*10f630*/  @P2 STG.E.U16 desc[UR48][R6.64], R14 ;  /* 0x0000000e06002986 */ /* 0x000fe2000c101530 */
[----:B------:R-:W-:Y:S01]  /*10f640*/  ISETP.LT.AND P2, PT, R0, UR5, !P3 ;  /* 0x0000000500007c0c */ /* 0x000fe2000df41270 */
[C---:B------:R-:W-:Y:S01]  /*10f650*/  IMAD.WIDE R2, R12.reuse, 0x2, R18 ;  /* 0x000000020c027825 */ /* 0x040fe200078e0212 */
[----:B0-----:R-:W-:Y:S01]  /*10f660*/  ISETP.LT.AND P3, PT, R11, UR18, !P3 ;  /* 0x000000120b007c0c */ /* 0x001fe2000df61270 */
[----:B------:R0:W-:Y:S01]  /*10f670*/  STL [R1+0x4af4], R14 ;  /* 0x004af40e01007387 */ /* 0x0001e20000100800 */
[----:B------:R-:W-:Y:S01]  /*10f680*/  ISETP.GE.AND P5, PT, R13, UR77, PT ;  /* 0x0000004d0d007c0c */ /* 0x000fe2000bfa6270 */
[----:B------:R-:W1:Y:S01]  /*10f690*/  LDCU UR18, c[0x0][0x398] ;  /* 0x00007300ff1277ac */ /* 0x000e620008000800 */
[----:B----4-:R-:W-:Y:S01]  /*10f6a0*/  PRMT R13, R15, 0x7632, R13 ;  /* 0x000076320f0d7816 */ /* 0x010fe2000000000d */
[----:B------:R-:W4:Y:S01]  /*10f6b0*/  LDCU UR5, c[0x0][0x398] ;  /* 0x00007300ff0577ac */ /* 0x000f220008000800 */
[----:B0-----:R-:W3:Y:S01]  /*10f6c0*/  LDL.LU R14, [R1+0x22c] ;  /* 0x00022c00010e7983 */ /* 0x001ee20000300800 */
[----:B------:R-:W-:-:S03]  /*10f6d0*/  IMAD.WIDE R6, R12, 0x2, R16 ;  /* 0x000000020c067825 */ /* 0x000fc600078e0210 */
[----:B------:R-:W4:Y:S04]  /*10f6e0*/  LDL.LU R11, [R1+0x4b04] ;  /* 0x004b0400010b7983 */ /* 0x000f280000300800 */
[----:B------:R0:W-:Y:S04]  /*10f6f0*/  @P4 STG.E.U16 desc[UR48][R2.64], R15 ;  /* 0x0000000f02004986 */ /* 0x0001e8000c101530 */
[----:B------:R1:W-:Y:S04]  /*10f700*/  @P0 STG.E.U16 desc[UR48][R6.64], R13 ;  /* 0x0000000d06000986 */ /* 0x0003e8000c101530 */
[----:B0-----:R-:W4:Y:S01]  /*10f710*/  LDL.LU R15, [R1+0x4b00] ;  /* 0x004b0000010f7983 */ /* 0x001f220000300800 */
[----:B--2---:R-:W-:Y:S01]  /*10f720*/  ISETP.LT.AND P0, PT, R5, UR26, !P5 ;  /* 0x0000001a05007c0c */ /* 0x004fe2000ef01270 */
[----:B-1----:R-:W-:-:S02]  /*10f730*/  IMAD.WIDE R6, R12, 0x2, R8 ;  /* 0x000000020c067825 */ /* 0x002fc400078e0208 */
[----:B------:R-:W2:Y:S01]  /*10f740*/  LDL.LU R5, [R1+0x4afc] ;  /* 0x004afc0001057983 */ /* 0x000ea20000300800 */
[----:B------:R-:W0:Y:S01]  /*10f750*/  LDCU UR26, c[0x0][0x398] ;  /* 0x00007300ff1a77ac */ /* 0x000e220008000800 */
[----:B---3--:R-:W-:Y:S01]  /*10f760*/  PRMT R13, R14, 0x7632, R13 ;  /* 0x000076320e0d7816 */ /* 0x008fe2000000000d */
[----:B----4-:R-:W-:-:S05]  /*10f770*/  IMAD.WIDE R2, R12, 0x2, R10 ;  /* 0x000000020c027825 */ /* 0x010fca00078e020a */
[----:B------:R1:W-:Y:S04]  /*10f780*/  @P2 STG.E.U16 desc[UR48][R2.64], R14 ;  /* 0x0000000e02002986 */ /* 0x0003e8000c101530 */
[----:B------:R2:W-:Y:S01]  /*10f790*/  @P3 STG.E.U16 desc[UR48][R6.64], R13 ;  /* 0x0000000d06003986 */ /* 0x0005e2000c101530 */
[----:B-1----:R-:W-:-:S03]  /*10f7a0*/  VIADD R2, R12, UR32 ;  /* 0x000000200c027c36 */ /* 0x002fc60008000000 */
[----:B------:R-:W3:Y:S01]  /*10f7b0*/  LDL.LU R14, [R1+0x1f0] ;  /* 0x0001f000010e7983 */ /* 0x000ee20000300800 */
[----:B------:R-:W-:Y:S01]  /*10f7c0*/  PRMT R3, R29, 0x7632, R3 ;  /* 0x000076321d037816 */ /* 0x000fe20000000003 */
[----:B------:R-:W1:Y:S02]  /*10f7d0*/  LDCU UR32, c[0x0][0x3b8] ;  /* 0x00007700ff2077ac */ /* 0x000e640008000800 */
[----:B------:R-:W4:Y:S01]  /*10f7e0*/  LDL R12, [R1+0x2004] ;  /* 0x00200400010c7983 */ /* 0x000f220000100800 */
[----:B--2---:R-:W-:-:S05]  /*10f7f0*/  IMAD.WIDE R6, R2, 0x2, R4 ;  /* 0x0000000202067825 */ /* 0x004fca00078e0204 */
[----:B------:R2:W-:Y:S04]  /*10f800*/  @P0 STG.E.U16 desc[UR48][R6.64], R29 ;  /* 0x0000001d06000986 */ /* 0x0005e8000c101530 */
[----:B--2---:R-:W2:Y:S01]  /*10f810*/  LDL.LU R29, [R1+0x4af8] ;  /* 0x004af800011d7983 */ /* 0x004ea20000300800 */
[----:B------:R-:W-:Y:S02]  /*10f820*/  ISETP.LT.AND P4, PT, R15, UR24, !P5 ;  /* 0x000000180f007c0c */ /* 0x000fe4000ef81270 */
[----:B----4-:R-:W-:Y:S01]  /*10f830*/  ISETP.LT.AND P3, PT, R12, UR36, !P5 ;  /* 0x000000240c007c0c */ /* 0x010fe2000ef61270 */
[----:B------:R-:W-:Y:S01]  /*10f840*/  IMAD.WIDE R12, R2, 0x2, R24 ;  /* 0x00000002020c7825 */ /* 0x000fe200078e0218 */
[----:B------:R-:W-:Y:S01]  /*10f850*/  ISETP.LT.AND P2, PT, R27, UR20, !P5 ;  /* 0x000000141b007c0c */ /* 0x000fe2000ef41270 */
[----:B------:R-:W4:Y:S08]  /*10f860*/  LDCU UR20, c[0x0][0x398] ;  /* 0x00007300ff1477ac */ /* 0x000f300008000800 */
[----:B------:R0:W-:Y:S01]  /*10f870*/  @P4 STG.E.U16 desc[UR48][R12.64], R3 ;  /* 0x000000030c004986 */ /* 0x0001e2000c101530 */
[----:B------:R-:W-:Y:S01]  /*10f880*/  ISETP.LT.AND P4, PT, R28, UR18, !P5 ;  /* 0x000000121c007c0c */ /* 0x000fe2000ef81270 */
[C---:B------:R-:W-:Y:S01]  /*10f890*/  IMAD.WIDE R6, R2.reuse, 0x2, R22 ;  /* 0x0000000202067825 */ /* 0x040fe200078e0216 */
[----:B------:R-:W0:Y:S01]  /*10f8a0*/  LDCU UR18, c[0x0][0x398] ;  /* 0x00007300ff1277ac */ /* 0x000e220008000800 */
[----:B------:R-:W0:Y:S01]  /*10f8b0*/  LDCU UR24, c[0x0][0x398] ;  /* 0x00007300ff1877ac */ /* 0x000e220008000800 */
[----:B------:R-:W0:Y:S01]  /*10f8c0*/  LDCU UR36, c[0x0][0x398] ;  /* 0x00007300ff2477ac */ /* 0x000e220008000800 */
[----:B--2---:R-:W-:Y:S01]  /*10f8d0*/  ISETP.LT.AND P0, PT, R29, UR66, !P5 ;  /* 0x000000421d007c0c */ /* 0x004fe2000ef01270 */
[----:B------:R2:W-:Y:S01]  /*10f8e0*/  STL [R1+0x4af0], R29 ;  /* 0x004af01d01007387 */ /* 0x0005e20000100800 */
[----:B0-----:R-:W-:Y:S01]  /*10f8f0*/  IMAD.WIDE R12, R2, 0x2, R20 ;  /* 0x00000002020c7825 */ /* 0x001fe200078e0214 */
[----:B------:R-:W0:Y:S02]  /*10f900*/  LDCU.64 UR66, c[0x0][0x398] ;  /* 0x00007300ff4277ac */ /* 0x000e240008000a00 */
[----:B--2---:R-:W2:Y:S04]  /*10f910*/  LDL.LU R29, [R1+0x200] ;  /* 0x00020000011d7983 */ /* 0x004ea80000300800 */
[----:B------:R0:W-:Y:S04]  /*10f920*/  STL [R1+0x4aec], R28 ;  /* 0x004aec1c01007387 */ /* 0x0001e80000100800 */
[----:B0-----:R-:W4:Y:S01]  /*10f930*/  LDL R28, [R1+0x2018] ;  /* 0x00201800011c7983 */ /* 0x001f220000100800 */
[----:B--2---:R-:W-:-:S03]  /*10f940*/  PRMT R3, R29, 0x7632, R3 ;  /* 0x000076321d037816 */ /* 0x004fc60000000003 */
[----:B------:R0:W-:Y:S04]  /*10f950*/  @P3 STG.E.U16 desc[UR48][R6.64], R29 ;  /* 0x0000001d06003986 */ /* 0x0001e8000c101530 */
[----:B------:R2:W-:Y:S01]  /*10f960*/  @P2 STG.E.U16 desc[UR48][R12.64], R3 ;  /* 0x000000030c002986 */ /* 0x0005e2000c101530 */
[----:B------:R-:W-:Y:S01]  /*10f970*/  ISETP.LT.AND P3, PT, R0, UR26, !P5 ;  /* 0x0000001a00007c0c */ /* 0x000fe2000ef61270 */
[----:B------:R-:W1:Y:S01]  /*10f980*/  LDCU UR26, c[0x0][0x398] ;  /* 0x00007300ff1a77ac */ /* 0x000e620008000800 */
[----:B0-----:R-:W-:Y:S01]  /*10f990*/  VIADD R6, R26, 0x31 ;  /* 0x000000311a067836 */ /* 0x001fe20000000000 */
[----:B------:R-:W4:Y:S01]  /*10f9a0*/  LDL.LU R29, [R1+0x1d0] ;  /* 0x0001d000011d7983 */ /* 0x000f220000300800 */
[----:B--2---:R-:W-:-:S03]  /*10f9b0*/  IMAD.WIDE R12, R2, 0x2, R18 ;  /* 0x00000002020c7825 */ /* 0x004fc600078e0212 */
[----:B------:R-:W-:Y:S02]  /*10f9c0*/  ISETP.GE.AND P2, PT, R6, UR73, PT ;  /* 0x0000004906007c0c */ /* 0x000fe4000bf46270 */
[----:B---3--:R-:W-:Y:S01]  /*10f9d0*/  PRMT R3, R14, 0x7632, R3 ;  /* 0x000076320e037816 */ /* 0x008fe20000000003 */
[----:B------:R-:W-:Y:S01]  /*10f9e0*/  IMAD.WIDE R6, R2, 0x2, R16 ;  /* 0x0000000202067825 */ /* 0x000fe200078e0210 */
[----:B------:R0:W-:Y:S01]  /*10f9f0*/  @P0 STG.E.U16 desc[UR48][R12.64], R14 ;  /* 0x0000000e0c000986 */ /* 0x0001e2000c101530 */
[----:B----4-:R-:W-:Y:S01]  /*10fa00*/  ISETP.LT.AND P5, PT, R28, UR20, !P5 ;  /* 0x000000141c007c0c */ /* 0x010fe2000efa1270 */
[----:B------:R-:W2:Y:S02]  /*10fa10*/  LDCU UR20, c[0x0][0x398] ;  /* 0x00007300ff1477ac */ /* 0x000ea40008000800 */
[----:B------:R-:W-:Y:S04]  /*10fa20*/  @P4 STG.E.U16 desc[UR48][R6.64], R3 ;  /* 0x0000000306004986 */ /* 0x000fe8000c101530 */
[----:B0-----:R-:W3:Y:S01]  /*10fa30*/  LDL.LU R14, [R1+0x4af4] ;  /* 0x004af400010e7983 */ /* 0x001ee20000300800 */
[----:B------:R-:W-:-:S03]  /*10fa40*/  IMAD.WIDE R12, R2, 0x2, R10 ;  /* 0x00000002020c7825 */ /* 0x000fc600078e020a */
[----:B------:R-:W4:Y:S04]  /*10fa50*/  LDL.LU R28, [R1+0x1c0] ;  /* 0x0001c000011c7983 */ /* 0x000f280000300800 */
[----:B------:R0:W-:Y:S04]  /*10fa60*/  STL [R1+0x4ae8], R11 ;  /* 0x004ae80b01007387 */ /* 0x0001e80000100800 */
[----:B0-----:R-:W2:Y:S04]  /*10fa70*/  LDL R11, [R1+0x1ffc] ;  /* 0x001ffc00010b7983 */ /* 0x001ea80000100800 */
[----:B------:R-:W2:Y:S04]  /*10fa80*/  LDL.LU R7, [R1+0x1e0] ;  /* 0x0001e00001077983 */ /* 0x000ea80000300800 */
[----:B--2---:R0:W-:Y:S04]  /*10fa90*/  @P3 STG.E.U16 desc[UR48][R12.64], R7 ;  /* 0x000000070c003986 */ /* 0x0041e8000c101530 */
[----:B0-----:R-:W2:Y:S01]  /*10faa0*/  LDL R13, [R1+0x2004] ;  /* 0x00200400010d7983 */ /* 0x001ea20000100800 */
[----:B------:R-:W-:Y:S01]  /*10fab0*/  PRMT R3, R7, 0x7632, R3 ;  /* 0x0000763207037816 */ /* 0x000fe20000000003 */
[C---:B------:R-:W-:Y:S01]  /*10fac0*/  IMAD.WIDE R6, R2.reuse, 0x2, R8 ;  /* 0x0000000202067825 */ /* 0x040fe200078e0208 */
[----:B------:R-:W-:Y:S01]  /*10fad0*/  ISETP.LT.AND P3, PT, R11, UR18, !P2 ;  /* 0x000000120b007c0c */ /* 0x000fe2000d761270 */
[----:B------:R-:W0:Y:S01]  /*10fae0*/  LDCU UR18, c[0x0][0x398] ;  /* 0x00007300ff1277ac */ /* 0x000e220008000800 */
[----:B------:R-:W-:Y:S01]  /*10faf0*/  ISETP.LT.AND P0, PT, R15, UR24, !P2 ;  /* 0x000000180f007c0c */ /* 0x000fe2000d701270 */
[----:B-1----:R-:W-:Y:S01]  /*10fb00*/  VIADD R2, R2, UR32 ;  /* 0x0000002002027c36 */ /* 0x002fe20008000000 */
[----:B------:R1:W-:Y:S01]  /*10fb10*/  @P5 STG.E.U16 desc[UR48][R6.64], R3 ;  /* 0x0000000306005986 */ /* 0x0003e2000c101530 */
[----:B---3--:R-:W-:Y:S01]  /*10fb20*/  PRMT R14, R29, 0x7632, R14 ;  /* 0x000076321d0e7816 */ /* 0x008fe2000000000e */
[----:B------:R-:W3:Y:S02]  /*10fb30*/  LDCU UR32, c[0x0][0x398] ;  /* 0x00007300ff2077ac */ /* 0x000ee40008000800 */
[----:B------:R-:W3:Y:S01]  /*10fb40*/  LDL.LU R11, [R1+0x1b0] ;  /* 0x0001b000010b7983 */ /* 0x000ee20000300800 */
[----:B------:R-:W-:Y:S01]  /*10fb50*/  ISETP.LT.AND P4, PT, R27, UR5, !P2 ;  /* 0x000000051b007c0c */ /* 0x000fe2000d781270 */
[----:B------:R-:W0:Y:S01]  /*10fb60*/  LDCU UR5, c[0x0][0x398] ;  /* 0x00007300ff0577ac */ /* 0x000e220008000800 */
[----:B------:R-:W0:Y:S01]  /*10fb70*/  LDCU UR24, c[0x0][0x398] ;  /* 0x00007300ff1877ac */ /* 0x000e220008000800 */
[----:B-1----:R-:W-:-:S04]  /*10fb80*/  IMAD.WIDE R6, R2, 0x2, R4 ;  /* 0x0000000202067825 */ /* 0x002fc800078e0204 */
[----:B------:R-:W-:Y:S01]  /*10fb90*/  VIADD R3, R26, 0x32 ;  /* 0x000000321a037836 */ /* 0x000fe20000000000 */
[----:B------:R1:W-:Y:S04]  /*10fba0*/  @P3 STG.E.U16 desc[UR48][R6.64], R29 ;  /* 0x0000001d06003986 */ /* 0x0003e8000c101530 */
[----:B------:R-:W-:Y:S02]  /*10fbb0*/  ISETP.GE.AND P3, PT, R3, UR67, PT ;  /* 0x0000004303007c0c */ /* 0x000fe4000bf66270 */
[----:B----4-:R-:W-:Y:S01]  /*10fbc0*/  PRMT R3, R28, 0x7632, R3 ;  /* 0x000076321c037816 */ /* 0x010fe20000000003 */
[----:B-1----:R-:W4:Y:S01]  /*10fbd0*/  LDL.LU R29, [R1+0x4af0] ;  /* 0x004af000011d7983 */ /* 0x002f220000300800 */
[----:B------:R-:W-:Y:S01]  /*10fbe0*/  IMAD.WIDE R6, R2, 0x2, R22 ;  /* 0x0000000202067825 */ /* 0x000fe200078e0216 */
[----:B--2---:R-:W-:-:S03]  /*10fbf0*/  ISETP.LT.AND P5, PT, R13, UR26, !P2 ;  /* 0x0000001a0d007c0c */ /* 0x004fc6000d7a1270 */
[C---:B------:R-:W-:Y:S01]  /*10fc00*/  IMAD.WIDE R12, R2.reuse, 0x2, R24 ;  /* 0x00000002020c7825 */ /* 0x040fe200078e0218 */
[----:B------:R-:W1:Y:S04]  /*10fc10*/  LDCU UR26, c[0x0][0x398] ;  /* 0x00007300ff1a77ac */ /* 0x000e680008000800 */
[----:B------:R-:W-:Y:S05]  /*10fc20*/  @P0 STG.E.U16 desc[UR48][R12.64], R14 ;  /* 0x0000000e0c000986 */ /* 0x000fea000c101530 */
[----:B------:R2:W-:Y:S04]  /*10fc30*/  @P5 STG.E.U16 desc[UR48][R6.64], R28 ;  /* 0x0000001c06005986 */ /* 0x0005e8000c101530 */
[----:B--2---:R-:W1:Y:S04]  /*10fc40*/  LDL.LU R28, [R1+0x4aec] ;  /* 0x004aec00011c7983 */ /* 0x004e680000300800 */
[----:B------:R-:W0:Y:S01]  /*10fc50*/  LDL R7, [R1+0x2018] ;  /* 0x0020180001077983 */ /* 0x000e220000100800 */
[----:B----4-:R-:W-:Y:S01]  /*10fc60*/  ISETP.LT.AND P0, PT, R29, UR74, !P2 ;  /* 0x0000004a1d007c0c */ /* 0x010fe2000d701270 */
[----:B------:R-:W-:Y:S01]  /*10fc70*/  IMAD.WIDE R12, R2, 0x2, R20 ;  /* 0x00000002020c7825 */ /* 0x000fe200078e0214 */
[----:B------:R-:W2:Y:S04]  /*10fc80*/  LDCU.64 UR74, c[0x0][0x398] ;  /* 0x00007300ff4a77ac */ /* 0x000ea80008000a00 */
[----:B------:R3:W-:Y:S02]  /*10fc90*/  @P4 STG.E.U16 desc[UR48][R12.64], R3 ;  /* 0x000000030c004986 */ /* 0x0007e4000c101530 */
[----:B---3--:R-:W-:-:S02]  /*10fca0*/  PRMT R3, R11, 0x7632, R3 ;  /* 0x000076320b037816 */ /* 0x008fc40000000003 */
[----:B0-----:R-:W-:Y:S01]  /*10fcb0*/  ISETP.LT.AND P5, PT, R7, UR5, !P2 ;  /* 0x0000000507007c0c */ /* 0x001fe2000d7a1270 */
[----:B------:R-:W-:Y:S01]  /*10fcc0*/  IMAD.WIDE R6, R2, 0x2, R18 ;  /* 0x0000000202067825 */ /* 0x000fe200078e0212 */
[----:B-1----:R-:W-:Y:S01]  /*10fcd0*/  ISETP.LT.AND P4, PT, R28, UR26, !P2 ;  /* 0x0000001a1c007c0c */ /* 0x002fe2000d781270 */
[----:B------:R-:W0:Y:S03]  /*10fce0*/  LDCU UR26, c[0x0][0x3b8] ;  /* 0x00007700ff1a77ac */ /* 0x000e260008000800 */
[----:B------:R1:W-:Y:S01]  /*10fcf0*/  @P0 STG.E.U16 desc[UR48][R6.64], R11 ;  /* 0x0000000b06000986 */ /* 0x0003e2000c101530 */
[----:B------:R-:W-:Y:S01]  /*10fd00*/  ISETP.LT.AND P0, PT, R15, UR32, !P3 ;  /* 0x000000200f007c0c */ /* 0x000fe2000df01270 */
[----:B------:R-:W-:Y:S01]  /*10fd10*/  IMAD.WIDE R12, R2, 0x2, R16 ;  /* 0x00000002020c7825 */ /* 0x000fe200078e0210 */
[----:B------:R-:W-:Y:S01]  /*10fd20*/  ISETP.LT.AND P2, PT, R0, UR18, !P2 ;  /* 0x0000001200007c0c */ /* 0x000fe2000d741270 */
[----:B------:R-:W3:Y:S01]  /*10fd30*/  LDCU UR5, c[0x0][0x398] ;  /* 0x00007300ff0577ac */ /* 0x000ee20008000800 */
[----:B------:R-:W4:Y:S01]  /*10fd40*/  LDCU UR18, c[0x0][0x398] ;  /* 0x00007300ff1277ac */ /* 0x000f220008000800 */
[----:B-1----:R-:W2:Y:S01]  /*10fd50*/  LDL.LU R11, [R1+0x4ae8] ;  /* 0x004ae800010b7983 */ /* 0x002ea20000300800 */
[----:B------:R-:W1:Y:S03]  /*10fd60*/  LDCU UR32, c[0x0][0x398] ;  /* 0x00007300ff2077ac */ /* 0x000e660008000800 */
[----:B------:R-:W3:Y:S04]  /*10fd70*/  LDL R7, [R1+0x1ffc] ;  /* 0x001ffc0001077983 */ /* 0x000ee80000100800 */
[----:B------:R0:W-:Y:S04]  /*10fd80*/  STL [R1+0x4ae0], R15 ;  /* 0x004ae00f01007387 */ /* 0x0001e80000100800 */
[----:B0-----:R-:W4:Y:S04]  /*10fd90*/  LDL.LU R15, [R1+0x1a0] ;  /* 0x0001a000010f7983 */ /* 0x001f280000300800 */
[----:B------:R2:W-:Y:S02]  /*10fda0*/  @P4 STG.E.U16 desc[UR48][R12.64], R3 ;  /* 0x000000030c004986 */ /* 0x0005e4000c101530 */
[----:B--2---:R-:W-:-:S02]  /*10fdb0*/  IMAD.WIDE R12, R2, 0x2, R10 ;  /* 0x00000002020c7825 */ /* 0x004fc400078e020a */
[----:B------:R0:W-:Y:S01]  /*10fdc0*/  STL [R1+0x4ae4], R11 ;  /* 0x004ae40b01007387 */ /* 0x0001e20000100800 */
[----:B---3--:R-:W-:Y:S01]  /*10fdd0*/  ISETP.LT.AND P4, PT, R7, UR36, !P3 ;  /* 0x0000002407007c0c */ /* 0x008fe2000df81270 */
[C---:B------:R-:W-:Y:S01]  /*10fde0*/  IMAD.WIDE R6, R2.reuse, 0x2, R8 ;  /* 0x0000000202067825 */ /* 0x040fe200078e0208 */
[----:B------:R-:W2:Y:S03]  /*10fdf0*/  LDCU UR36, c[0x0][0x398] ;  /* 0x00007300ff2477ac */ /* 0x000ea60008000800 */
[----:B------:R-:W-:Y:S01]  /*10fe00*/  VIADD R2, R2, UR26 ;  /* 0x0000001a02027c36 */ /* 0x000fe20008000000 */
[----:B------:R-:W3:Y:S01]  /*10fe10*/  LDCU UR26, c[0x0][0x398] ;  /* 0x00007300ff1a77ac */ /* 0x000ee20008000800 */
[----:B0-----:R-:W2:Y:S01]  /*10fe20*/  LDL R11, [R1+0x2018] ;  /* 0x00201800010b7983 */ /* 0x001ea20000100800 */
[----:B----4-:R-:W-:-:S03]  /*10fe30*/  PRMT R3, R15, 0x7632, R3 ;  /* 0x000076320f037816 */ /* 0x010fc60000000003 */
[----:B------:R0:W-:Y:S01]  /*10fe40*/  @P2 STG.E.U16 desc[UR48][R12.64], R15 ;  /* 0x0000000f0c002986 */ /* 0x0001e2000c101530 */
[----:B------:R-:W-:Y:S01]  /*10fe50*/  ISETP.LT.AND P2, PT, R29, UR76, !P3 ;  /* 0x0000004c1d007c0c */ /* 0x000fe2000df41270 */
[----:B------:R-:W4:Y:S02]  /*10fe60*/  LDCU.64 UR76, c[0x0][0x398] ;  /* 0x00007300ff4c77ac */ /* 0x000f240008000a00 */
[----:B------:R1:W-:Y:S04]  /*10fe70*/  @P5 STG.E.U16 desc[UR48][R6.64], R3 ;  /* 0x0000000306005986 */ /* 0x0003e8000c101530 */
[----:B0-----:R-:W2:Y:S04]  /*10fe80*/  LDL R13, [R1+0x2004] ;  /* 0x00200400010d7983 */ /* 0x001ea80000100800 */
[----:B------:R-:W2:Y:S01]  /*10fe90*/  LDL.LU R15, [R1+0x1f4] ;  /* 0x0001f400010f7983 */ /* 0x000ea20000300800 */
[----:B-1----:R-:W-:-:S03]  /*10fea0*/  IMAD.WIDE R6, R2, 0x2, R4 ;  /* 0x0000000202067825 */ /* 0x002fc600078e0204 */
[----:B------:R0:W-:Y:S04]  /*10feb0*/  STL [R1+0x4ad8], R29 ;  /* 0x004ad81d01007387 */ /* 0x0001e80000100800 */
[----:B0-----:R-:W2:Y:S04]  /*10fec0*/  LDL.LU R29, [R1+0x204] ;  /* 0x00020400011d7983 */ /* 0x001ea80000300800 */
[----:B------:R0:W-:Y:S04]  /*10fed0*/  STL [R1+0x4adc], R5 ;  /* 0x004adc0501007387 */ /* 0x0001e80000100800 */
[----:B0-----:R-:W2:Y:S02]  /*10fee0*/  LDL.LU R5, [R1+0x214] ;  /* 0x0002140001057983 */ /* 0x001ea40000300800 */
[----:B--2---:R-:W-:-:S02]  /*10fef0*/  PRMT R3, R5, 0x7632, R3 ;  /* 0x0000763205037816 */ /* 0x004fc40000000003 */
[----:B------:R0:W-:Y:S04]  /*10ff00*/  @P4 STG.E.U16 desc[UR48][R6.64], R5 ;  /* 0x0000000506004986 */ /* 0x0001e8000c101530 */
[----:B0-----:R-:W3:Y:S01]  /*10ff10*/  LDL R5, [R1+0x1ffc] ;  /* 0x001ffc0001057983 */ /* 0x001ee20000100800 */
[----:B------:R-:W-:Y:S01]  /*10ff20*/  ISETP.LT.AND P5, PT, R13, UR5, !P3 ;  /* 0x000000050d007c0c */ /* 0x000fe2000dfa1270 */
[----:B------:R-:W0:Y:S01]  /*10ff30*/  LDCU UR5, c[0x0][0x398] ;  /* 0x00007300ff0577ac */ /* 0x000e220008000800 */
[----:B------:R-:W-:Y:S01]  /*10ff40*/  ISETP.LT.AND P4, PT, R27, UR18, !P3 ;  /* 0x000000121b007c0c */ /* 0x000fe2000df81270 */
[----:B------:R-:W1:Y:S01]  /*10ff50*/  LDCU UR18, c[0x0][0x398] ;  /* 0x00007300ff1277ac */ /* 0x000e620008000800 */
[----:B------:R-:W-:Y:S01]  /*10ff60*/  IMAD.WIDE R12, R2, 0x2, R24 ;  /* 0x00000002020c7825 */ /* 0x000fe200078e0218 */
[----:B------:R-:W-:-:S03]  /*10ff70*/  PRMT R14, R29, 0x7632, R14 ;  /* 0x000076321d0e7816 */ /* 0x000fc6000000000e */
[----:B------:R-:W-:Y:S01]  /*10ff80*/  IMAD.WIDE R6, R2, 0x2, R22 ;  /* 0x0000000202067825 */ /* 0x000fe200078e0216 */
[----:B------:R2:W-:Y:S01]  /*10ff90*/  @P0 STG.E.U16 desc[UR48][R12.64], R3 ;  /* 0x000000030c000986 */ /* 0x0005e2000c101530 */
[----:B------:R-:W-:Y:S01]  /*10ffa0*/  ISETP.LT.AND P0, PT, R28, UR32, !P3 ;  /* 0x000000201c007c0c */ /* 0x000fe2000df01270 */
[----:B------:R-:W0:Y:S02]  /*10ffb0*/  LDCU UR32, c[0x0][0x3b8] ;  /* 0x00007700ff2077ac */ /* 0x000e240008000800 */
[----:B------:R1:W-:Y:S01]  /*10ffc0*/  @P5 STG.E.U16 desc[UR48][R6.64], R29 ;  /* 0x0000001d06005986 */ /* 0x0003e2000c101530 */
[----:B--2---:R-:W-:-:S04]  /*10ffd0*/  IMAD.WIDE R12, R2, 0x2, R20 ;  /* 0x00000002020c7825 */ /* 0x004fc800078e0214 */
[----:B------:R-:W-:Y:S01]  /*10ffe0*/  VIADD R3, R26, 0x33 ;  /* 0x000000331a037836 */ /* 0x000fe20000000000 */
[----:B-1----:R-:W2:Y:S01]  /*10fff0*/  LDL.LU R29, [R1+0x1d4] ;  /* 0x0001d400011d7983 */ /* 0x002ea20000300800 */
[----:B------:R-:W-:-:S03]  /*110000*/  IMAD.WIDE R6, R2, 0x2, R18 ;  /* 0x0000000202067825 */ /* 0x000fc600078e0212 */
[----:B------:R-:W-:Y:S01]  /*110010*/  @P4 STG.E.U16 desc[UR48][R12.64], R14 ;  /* 0x0000000e0c004986 */ /* 0x000fe2000c101530 */
[----:B0-----:R-:W-:Y:S01]  /*110020*/  ISETP.LT.AND P4, PT, R0, UR5, !P3 ;  /* 0x0000000500007c0c */ /* 0x001fe2000df81270 */
[----:B------:R-:W0:Y:S01]  /*110030*/  LDCU UR5, c[0x0][0x398] ;  /* 0x00007300ff0577ac */ /* 0x000e220008000800 */
[----:B------:R-:W-:Y:S01]  /*110040*/  ISETP.LT.AND P3, PT, R11, UR18, !P3 ;  /* 0x000000120b007c0c */ /* 0x000fe2000df61270 */
[----:B------:R1:W-:Y:S01]  /*110050*/  STL [R1+0x4ad4], R14 ;  /* 0x004ad40e01007387 */ /* 0x0003e20000100800 */
[----:B----4-:R-:W-:Y:S01]  /*110060*/  ISETP.GE.AND P5, PT, R3, UR77, PT ;  /* 0x0000004d03007c0c */ /* 0x010fe2000bfa6270 */
[----:B------:R-:W4:Y:S01]  /*110070*/  LDCU UR18, c[0x0][0x398] ;  /* 0x00007300ff1277ac */ /* 0x000f220008000800 */
[----:B------:R-:W-:Y:S01]  /*110080*/  PRMT R3, R15, 0x7632, R3 ;  /* 0x000076320f037816 */ /* 0x000fe20000000003 */
[----:B------:R0:W-:Y:S04]  /*110090*/  @P2 STG.E.U16 desc[UR48][R6.64], R15 ;  /* 0x0000000f06002986 */ /* 0x0001e8000c101530 */
[----:B-1----:R-:W2:Y:S04]  /*1100a0*/  LDL.LU R14, [R1+0x1e4] ;  /* 0x0001e400010e7983 */ /* 0x002ea80000300800 */
[----:B------:R-:W4:Y:S04]  /*1100b0*/  LDL.LU R11, [R1+0x4ae4] ;  /* 0x004ae400010b7983 */ /* 0x000f280000300800 */
[----:B0-----:R-:W4:Y:S01]  /*1100c0*/  LDL.LU R15, [R1+0x4ae0] ;  /* 0x004ae000010f7983 */ /* 0x001f220000300800 */
[----:B---3--:R-:W-:Y:S01]  /*1100d0*/  ISETP.LT.AND P2, PT, R5, UR26, !P5 ;  /* 0x0000001a05007c0c */ /* 0x008fe2000ef41270 */
[----:B------:R-:W-:-:S02]  /*1100e0*/  IMAD.WIDE R12, R2, 0x2, R16 ;  /* 0x00000002020c7825 */ /* 0x000fc400078e0210 */
[----:B------:R-:W3:Y:S01]  /*1100f0*/  LDL.LU R5, [R1+0x4adc] ;  /* 0x004adc0001057983 */ /* 0x000ee20000300800 */
[----:B------:R-:W0:Y:S03]  /*110100*/  LDCU UR26, c[0x0][0x398] ;  /* 0x00007300ff1a77ac */ /* 0x000e260008000800 */
[----:B------:R2:W-:Y:S01]  /*110110*/  @P0 STG.E.U16 desc[UR48][R12.64], R3 ;  /* 0x000000030c000986 */ /* 0x0005e2000c101530 */
[----:B------:R-:W-:Y:S01]  /*110120*/  IMAD.WIDE R6, R2, 0x2, R8 ;  /* 0x0000000202067825 */ /* 0x000fe200078e0208 */
[----:B--2---:R-:W-:-:S03]  /*110130*/  PRMT R3, R14, 0x7632, R3 ;  /* 0x000076320e037816 */ /* 0x004fc60000000003 */
[----:B----4-:R-:W-:-:S04]  /*110140*/  IMAD.WIDE R12, R2, 0x2, R10 ;  /* 0x00000002020c7825 */ /* 0x010fc800078e020a */
[----:B------:R-:W-:Y:S01]  /*110150*/  VIADD R2, R2, UR32 ;  /* 0x0000002002027c36 */ /* 0x000fe20008000000 */
[----:B------:R1:W-:Y:S01]  /*110160*/  @P4 STG.E.U16 desc[UR48][R12.64], R14 ;  /* 0x0000000e0c004986 */ /* 0x0003e2000c101530 */
[----:B------:R-:W-:Y:S01]  /*110170*/  ISETP.LT.AND P0, PT, R15, UR24, !P5 ;  /* 0x000000180f007c0c */ /* 0x000fe2000ef01270 */
[----:B------:R-:W2:Y:S02]  /*110180*/  LDCU UR32, c[0x0][0x3b8] ;  /* 0x00007700ff2077ac */ /* 0x000ea40008000800 */
[----:B------:R4:W-:Y:S04]  /*110190*/  @P3 STG.E.U16 desc[UR48][R6.64], R3 ;  /* 0x0000000306003986 */ /* 0x0009e8000c101530 */
[----:B-1----:R-:W2:Y:S01]  /*1101a0*/  LDL R13, [R1+0x2004] ;  /* 0x00200400010d7983 */ /* 0x002ea20000100800 */
[----:B------:R-:W-:Y:S01]  /*1101b0*/  ISETP.LT.AND P4, PT, R27, UR20, !P5 ;  /* 0x000000141b007c0c */ /* 0x000fe2000ef81270 */
[----:B------:R-:W1:Y:S02]  /*1101c0*/  LDCU UR20, c[0x0][0x398] ;  /* 0x00007300ff1477ac */ /* 0x000e640008000800 */
[----:B------:R-:W2:Y:S01]  /*1101d0*/  LDL.LU R14, [R1+0x1b4] ;  /* 0x0001b400010e7983 */ /* 0x000ea20000300800 */
[----:B----4-:R-:W-:Y:S01]  /*1101e0*/  PRMT R3, R29, 0x7632, R3 ;  /* 0x000076321d037816 */ /* 0x010fe20000000003 */
[----:B------:R-:W4:Y:S01]  /*1101f0*/  LDCU UR24, c[0x0][0x398] ;  /* 0x00007300ff1877ac */ /* 0x000f220008000800 */
[----:B---3--:R-:W-:-:S05]  /*110200*/  IMAD.WIDE R6, R2, 0x2, R4 ;  /* 0x0000000202067825 */ /* 0x008fca00078e0204 */
[----:B------:R3:W-:Y:S04]  /*110210*/  @P2 STG.E.U16 desc[UR48][R6.64], R29 ;  /* 0x0000001d06002986 */ /* 0x0007e8000c101530 */
[----:B---3--:R-:W3:Y:S01]  /*110220*/  LDL.LU R29, [R1+0x4ad8] ;  /* 0x004ad800011d7983 */ /* 0x008ee20000300800 */
[----:B--2---:R-:W-:Y:S01]  /*110230*/  ISETP.LT.AND P3, PT, R13, UR36, !P5 ;  /* 0x000000240d007c0c */ /* 0x004fe2000ef61270 */
[----:B------:R-:W-:Y:S01]  /*110240*/  IMAD.WIDE R12, R2, 0x2, R24 ;  /* 0x00000002020c7825 */ /* 0x000fe200078e0218 */
[----:B------:R-:W2:Y:S04]  /*110250*/  LDCU UR36, c[0x0][0x398] ;  /* 0x00007300ff2477ac */ /* 0x000ea80008000800 */
[----:B------:R0:W-:Y:S01]  /*110260*/  @P0 STG.E.U16 desc[UR48][R12.64], R3 ;  /* 0x000000030c000986 */ /* 0x0001e2000c101530 */
[----:B------:R-:W-:Y:S01]  /*110270*/  ISETP.LT.AND P0, PT, R28, UR18, !P5 ;  /* 0x000000121c007c0c */ /* 0x000fe2000ef01270 */
[C---:B------:R-:W-:Y:S01]  /*110280*/  IMAD.WIDE R6, R2.reuse, 0x2, R22 ;  /* 0x0000000202067825 */ /* 0x040fe200078e0216 */
[----:B------:R-:W0:Y:S01]  /*110290*/  LDCU UR18, c[0x0][0x398] ;  /* 0x00007300ff1277ac */ /* 0x000e220008000800 */
[----:B---3--:R-:W-:Y:S01]  /*1102a0*/  ISETP.LT.AND P2, PT, R29, UR72, !P5 ;  /* 0x000000481d007c0c */ /* 0x008fe2000ef41270 */
[----:B------:R3:W-:Y:S01]  /*1102b0*/  STL [R1+0x4ad0], R29 ;  /* 0x004ad01d01007387 */ /* 0x0007e20000100800 */
[----:B0-----:R-:W-:Y:S01]  /*1102c0*/  IMAD.WIDE R12, R2, 0x2, R20 ;  /* 0x00000002020c7825 */ /* 0x001fe200078e0214 */
[----:B------:R-:W0:Y:S02]  /*1102d0*/  LDCU.64 UR72, c[0x0][0x398] ;  /* 0x00007300ff4877ac */ /* 0x000e240008000a00 */
[----:B---3--:R-:W3:Y:S04]  /*1102e0*/  LDL.LU R29, [R1+0x1c4] ;  /* 0x0001c400011d7983 */ /* 0x008ee80000300800 */
[----:B------:R0:W-:Y:S04]  /*1102f0*/  STL [R1+0x4acc], R28 ;  /* 0x004acc1c01007387 */ /* 0x0001e80000100800 */
[----:B0-----:R-:W1:Y:S01]  /*110300*/  LDL R28, [R1+0x2018] ;  /* 0x00201800011c7983 */ /* 0x001e620000100800 */
[----:B---3--:R-:W-:-:S03]  /*110310*/  PRMT R3, R29, 0x7632, R3 ;  /* 0x000076321d037816 */ /* 0x008fc60000000003 */
[----:B------:R0:W-:Y:S04]  /*110320*/  @P3 STG.E.U16 desc[UR48][R6.64], R29 ;  /* 0x0000001d06003986 */ /* 0x0001e8000c101530 */
[----:B------:R3:W-:Y:S01]  /*110330*/  @P4 STG.E.U16 desc[UR48][R12.64], R3 ;  /* 0x000000030c004986 */ /* 0x0007e2000c101530 */
[----:B------:R-:W-:Y:S01]  /*110340*/  ISETP.LT.AND P3, PT, R0, UR26, !P5 ;  /* 0x0000001a00007c0c */ /* 0x000fe2000ef61270 */
[----:B------:R-:W2:Y:S01]  /*110350*/  LDCU UR26, c[0x0][0x398] ;  /* 0x00007300ff1a77ac */ /* 0x000ea20008000800 */
[----:B0-----:R-:W-:Y:S01]  /*110360*/  VIADD R6, R26, 0x34 ;  /* 0x000000341a067836 */ /* 0x001fe20000000000 */
[----:B------:R-:W2:Y:S01]  /*110370*/  LDL.LU R29, [R1+0x218] ;  /* 0x00021800011d7983 */ /* 0x000ea20000300800 */
[----:B---3--:R-:W-:-:S03]  /*110380*/  IMAD.WIDE R12, R2, 0x2, R18 ;  /* 0x00000002020c7825 */ /* 0x008fc600078e0212 */
[----:B------:R-:W-:Y:S02]  /*110390*/  ISETP.GE.AND P4, PT, R6, UR75, PT ;  /* 0x0000004b06007c0c */ /* 0x000fe4000bf86270 */
[----:B------:R-:W-:Y:S01]  /*1103a0*/  PRMT R3, R14, 0x7632, R3 ;  /* 0x000076320e037816 */ /* 0x000fe20000000003 */
[----:B------:R-:W-:Y:S01]  /*1103b0*/  IMAD.WIDE R6, R2, 0x2, R16 ;  /* 0x0000000202067825 */ /* 0x000fe200078e0210 */
[----:B------:R0:W-:Y:S01]  /*1103c0*/  @P2 STG.E.U16 desc[UR48][R12.64], R14 ;  /* 0x0000000e0c002986 */ /* 0x0001e2000c101530 */
[----:B-1----:R-:W-:Y:S01]  /*1103d0*/  ISETP.LT.AND P5, PT, R28, UR20, !P5 ;  /* 0x000000141c007c0c */ /* 0x002fe2000efa1270 */
[----:B------:R-:W1:Y:S02]  /*1103e0*/  LDCU UR20, c[0x0][0x398] ;  /* 0x00007300ff1477ac */ /* 0x000e640008000800 */
[----:B------:R-:W-:Y:S04]  /*1103f0*/  @P0 STG.E.U16 desc[UR48][R6.64], R3 ;  /* 0x0000000306000986 */ /* 0x000fe8000c101530 */
[----:B0-----:R-:W2:Y:S01]  /*110400*/  LDL.LU R14, [R1+0x4ad4] ;  /* 0x004ad400010e7983 */ /* 0x001ea20000300800 */
[----:B------:R-:W-:-:S03]  /*110410*/  IMAD.WIDE R12, R2, 0x2, R10 ;  /* 0x00000002020c7825 */ /* 0x000fc600078e020a */
[----:B------:R-:W3:Y:S04]  /*110420*/  LDL.LU R28, [R1+0x208] ;  /* 0x00020800011c7983 */ /* 0x000ee80000300800 */
        /* <DEDUP_REMOVED lines=9> */
[----:B----4-:R-:W-:Y:S01]  /*1104c0*/  ISETP.LT.AND P0, PT, R15, UR24, !P4 ;  /* 0x000000180f007c0c */ /* 0x010fe2000e701270 */
[----:B------:R-:W-:Y:S01]  /*1104d0*/  VIADD R2, R2, UR32 ;  /* 0x0000002002027c36 */ /* 0x000fe20008000000 */
[----:B------:R4:W-:Y:S01]  /*1104e0*/  @P5 STG.E.U16 desc[UR48][R6.64], R3 ;  /* 0x0000000306005986 */ /* 0x0009e2000c101530 */
[----:B------:R-:W-:Y:S01]  /*1104f0*/  PRMT R14, R29, 0x7632, R14 ;  /* 0x000076321d0e7816 */ /* 0x000fe2000000000e */
[----:B------:R-:W0:Y:S02]  /*110500*/  LDCU UR32, c[0x0][0x398] ;  /* 0x00007300ff2077ac */ /* 0x000e240008000800 */
[----:B------:R-:W2:Y:S01]  /*110510*/  LDL.LU R11, [R1+0x1f8] ;  /* 0x0001f800010b7983 */ /* 0x000ea20000300800 */
[----:B------:R-:W-:Y:S01]  /*110520*/  ISETP.LT.AND P2, PT, R27, UR5, !P4 ;  /* 0x000000051b007c0c */ /* 0x000fe2000e741270 */
[----:B------:R-:W0:Y:S01]  /*110530*/  LDCU UR5, c[0x0][0x398] ;  /* 0x00007300ff0577ac */ /* 0x000e220008000800 */
[----:B------:R-:W0:Y:S01]  /*110540*/  LDCU UR24, c[0x0][0x398] ;  /* 0x00007300ff1877ac */ /* 0x000e220008000800 */
[----:B----4-:R-:W-:-:S04]  /*110550*/  IMAD.WIDE R6, R2, 0x2, R4 ;  /* 0x0000000202067825 */ /* 0x010fc800078e0204 */
[----:B------:R-:W-:Y:S01]  /*110560*/  VIADD R3, R26, 0x35 ;  /* 0x000000351a037836 */ /* 0x000fe20000000000 */
[----:B------:R4:W-:Y:S04]  /*110570*/  @P3 STG.E.U16 desc[UR48][R6.64], R29 ;  /* 0x0000001d06003986 */ /* 0x0009e8000c101530 */
[----:B------:R-:W-:Y:S02]  /*110580*/  ISETP.GE.AND P3, PT, R3, UR73, PT ;  /* 0x0000004903007c0c */ /* 0x000fe4000bf66270 */
[----:B---3--:R-:W-:Y:S01]  /*110590*/  PRMT R3, R28, 0x7632, R3 ;  /* 0x000076321c037816 */ /* 0x008fe20000000003 */
[----:B----4-:R-:W3:Y:S01]  /*1105a0*/  LDL.LU R29, [R1+0x4ad0] ;  /* 0x004ad000011d7983 */ /* 0x010ee20000300800 */
[----:B------:R-:W-:Y:S01]  /*1105b0*/  IMAD.WIDE R6, R2, 0x2, R22 ;  /* 0x0000000202067825 */ /* 0x000fe200078e0216 */
[----:B--2---:R-:W-:-:S03]  /*1105c0*/  ISETP.LT.AND P5, PT, R13, UR26, !P4 ;  /* 0x0000001a0d007c0c */ /* 0x004fc6000e7a1270 */
[C---:B------:R-:W-:Y:S01]  /*1105d0*/  IMAD.WIDE R12, R2.reuse, 0x2, R24 ;  /* 0x00000002020c7825 */ /* 0x040fe200078e0218 */
[----:B------:R-:W2:Y:S04]  /*1105e0*/  LDCU UR26, c[0x0][0x398] ;  /* 0x00007300ff1a77ac */ /* 0x000ea80008000800 */
[----:B------:R-:W-:Y:S05]  /*1105f0*/  @P0 STG.E.U16 desc[UR48][R12.64], R14 ;  /* 0x0000000e0c000986 */ /* 0x000fea000c101530 */
[----:B------:R4:W-:Y:S04]  /*110600*/  @P5 STG.E.U16 desc[UR48][R6.64], R28 ;  /* 0x0000001c06005986 */ /* 0x0009e8000c101530 */
[----:B----4-:R-:W2:Y:S04]  /*110610*/  LDL.LU R28, [R1+0x4acc] ;  /* 0x004acc00011c7983 */ /* 0x010ea80000300800 */
[----:B------:R-:W0:Y:S01]  /*110620*/  LDL R7, [R1+0x2018] ;  /* 0x0020180001077983 */ /* 0x000e220000100800 */
[----:B---3--:R-:W-:Y:S01]  /*110630*/  ISETP.LT.AND P0, PT, R29, UR66, !P4 ;  /* 0x000000421d007c0c */ /* 0x008fe2000e701270 */
[----:B------:R-:W-:Y:S01]  /*110640*/  IMAD.WIDE R12, R2, 0x2, R20 ;  /* 0x00000002020c7825 */ /* 0x000fe200078e0214 */
[----:B------:R-:W3:Y:S04]  /*110650*/  LDCU.64 UR66, c[0x0][0x398] ;  /* 0x00007300ff4277ac */ /* 0x000ee80008000a00 */
[----:B------:R4:W-:Y:S02]  /*110660*/  @P2 STG.E.U16 desc[UR48][R12.64], R3 ;  /* 0x000000030c002986 */ /* 0x0009e4000c101530 */
[----:B----4-:R-:W-:-:S02]  /*110670*/  PRMT R3, R11, 0x7632, R3 ;  /* 0x000076320b037816 */ /* 0x010fc40000000003 */
[----:B0-----:R-:W-:Y:S01]  /*110680*/  ISETP.LT.AND P5, PT, R7, UR5, !P4 ;  /* 0x0000000507007c0c */ /* 0x001fe2000e7a1270 */
[----:B------:R-:W-:Y:S01]  /*110690*/  IMAD.WIDE R6, R2, 0x2, R18 ;  /* 0x0000000202067825 */ /* 0x000fe200078e0212 */
[----:B--2---:R-:W-:Y:S01]  /*1106a0*/  ISETP.LT.AND P2, PT, R28, UR26, !P4 ;  /* 0x0000001a1c007c0c */ /* 0x004fe2000e741270 */
[----:B------:R-:W0:Y:S03]  /*1106b0*/  LDCU UR26, c[0x0][0x3b8] ;  /* 0x00007700ff1a77ac */ /* 0x000e260008000800 */
[----:B------:R2:W-:Y:S01]  /*1106c0*/  @P0 STG.E.U16 desc[UR48][R6.64], R11 ;  /* 0x0000000b06000986 */ /* 0x0005e2000c101530 */
[----:B------:R-:W-:Y:S01]  /*1106d0*/  ISETP.LT.AND P0, PT, R15, UR32, !P3 ;  /* 0x000000200f007c0c */ /* 0x000fe2000df01270 */
[----:B------:R-:W-:Y:S01]  /*1106e0*/  IMAD.WIDE R12, R2, 0x2, R16 ;  /* 0x00000002020c7825 */ /* 0x000fe200078e0210 */
[----:B------:R-:W-:Y:S01]  /*1106f0*/  ISETP.LT.AND P4, PT, R0, UR18, !P4 ;  /* 0x0000001200007c0c */ /* 0x000fe2000e781270 */
[----:B------:R-:W4:Y:S01]  /*110700*/  LDCU UR5, c[0x0][0x398] ;  /* 0x00007300ff0577ac */ /* 0x000f220008000800 */
[----:B------:R-:W0:Y:S01]  /*110710*/  LDCU UR18, c[0x0][0x398] ;  /* 0x00007300ff1277ac */ /* 0x000e220008000800 */
[----:B--2---:R-:W2:Y:S01]  /*110720*/  LDL.LU R11, [R1+0x4ac8] ;  /* 0x004ac800010b7983 */ /* 0x004ea20000300800 */
[----:B------:R-:W0:Y:S03]  /*110730*/  LDCU UR32, c[0x0][0x398] ;  /* 0x00007300ff2077ac */ /* 0x000e260008000800 */
[----:B------:R-:W3:Y:S04]  /*110740*/  LDL R7, [R1+0x1ffc] ;  /* 0x001ffc0001077983 */ /* 0x000ee80000100800 */
        /* <DEDUP_REMOVED lines=156> */
[----:B------:R-:W2:Y:S04]  /*111110*/  LDL R7, [R1+0x1ffc] ;  /* 0x001ffc0001077983 */ /* 0x000ea80000100800 */
[----:B------:R1:W-:Y:S04]  /*111120*/  STL [R1+0x4aa0], R15 ;  /* 0x004aa00f01007387 */ /* 0x0003e80000100800 */
[----:B-1----:R-:W4:Y:S04]  /*111130*/  LDL.LU R15, [R1+0x1ac] ;  /* 0x0001ac00010f7983 */ /* 0x002f280000300800 */
[----:B------:R3:W-:Y:S02]  /*111140*/  @P4 STG.E.U16 desc[UR48][R12.64], R3 ;  /* 0x000000030c004986 */ /* 0x0007e4000c101530 */
[----:B---3--:R-:W-:-:S02]  /*111150*/  IMAD.WIDE R12, R2, 0x2, R10 ;  /* 0x00000002020c7825 */ /* 0x008fc400078e020a */
[----:B------:R1:W-:Y:S01]  /*111160*/  STL [R1+0x4aa4], R11 ;  /* 0x004aa40b01007387 */ /* 0x0003e20000100800 */
[----:B--2---:R-:W-:Y:S01]  /*111170*/  ISETP.LT.AND P4, PT, R7, UR36, !P3 ;  /* 0x0000002407007c0c */ /* 0x004fe2000df81270 */
[C---:B------:R-:W-:Y:S01]  /*111180*/  IMAD.WIDE R6, R2.reuse, 0x2, R8 ;  /* 0x0000000202067825 */ /* 0x040fe200078e0208 */
[----:B------:R-:W2:Y:S03]  /*111190*/  LDCU UR36, c[0x0][0x398] ;  /* 0x00007300ff2477ac */ /* 0x000ea60008000800 */
[----:B------:R-:W-:Y:S01]  /*1111a0*/  VIADD R2, R2, UR26 ;  /* 0x0000001a02027c36 */ /* 0x000fe20008000000 */
[----:B------:R-:W3:Y:S01]  /*1111b0*/  LDCU UR26, c[0x0][0x398] ;  /* 0x00007300ff1a77ac */ /* 0x000ee20008000800 */
[----:B-1----:R-:W2:Y:S01]  /*1111c0*/  LDL R11, [R1+0x2018] ;  /* 0x00201800010b7983 */ /* 0x002ea20000100800 */
        /* <DEDUP_REMOVED lines=391> */
[----:B0-----:R-:W2:Y:S01]  /*112a40*/  LDL R28, [R1+0x2018] ;  /* 0x00201800011c7983 */ /* 0x001ea20000100800 */
[----:B---3--:R-:W-:-:S03]  /*112a50*/  PRMT R3, R29, 0x7632, R3 ;  /* 0x000076321d037816 */ /* 0x008fc60000000003 */
[----:B------:R0:W-:Y:S04]  /*112a60*/  @P3 STG.E.U16 desc[UR48][R6.64], R29 ;  /* 0x0000001d06003986 */ /* 0x0001e8000c101530 */
[----:B------:R3:W-:Y:S01]  /*112a70*/  @P4 STG.E.U16 desc[UR48][R12.64], R3 ;  /* 0x000000030c004986 */ /* 0x0007e2000c101530 */
[----:B------:R-:W-:Y:S01]  /*112a80*/  ISETP.LT.AND P3, PT, R0, UR26, !P5 ;  /* 0x0000001a00007c0c */ /* 0x000fe2000ef61270 */
[----:B------:R-:W1:Y:S02]  /*112a90*/  LDCU UR26, c[0x0][0x398] ;  /* 0x00007300ff1a77ac */ /* 0x000e640008000800 */
[----:B0-----:R-:W4:Y:S01]  /*112aa0*/  LDL.LU R29, [R1+0x110] ;  /* 0x00011000011d7983 */ /* 0x001f220000300800 */
[----:B---3--:R-:W-:Y:S01]  /*112ab0*/  IMAD.WIDE R12, R2, 0x2, R18 ;  /* 0x00000002020c7825 */ /* 0x008fe200078e0212 */
[----:B------:R-:W-:-:S02]  /*112ac0*/  PRMT R3, R14, 0x7632, R3 ;  /* 0x000076320e037816 */ /* 0x000fc40000000003 */
[----:B--2---:R-:W-:Y:S01]  /*112ad0*/  ISETP.LT.AND P5, PT, R28, UR32, !P5 ;  /* 0x000000201c007c0c */ /* 0x004fe2000efa1270 */
[----:B------:R-:W-:Y:S01]  /*112ae0*/  VIADD R6, R26, 0x40 ;  /* 0x000000401a067836 */ /* 0x000fe20000000000 */
[----:B------:R0:W-:Y:S01]  /*112af0*/  @P2 STG.E.U16 desc[UR48][R12.64], R14 ;  /* 0x0000000e0c002986 */ /* 0x0001e2000c101530 */
[----:B------:R-:W2:Y:S03]  /*112b00*/  LDCU UR32, c[0x0][0x3b8] ;  /* 0x00007700ff2077ac */ /* 0x000ea60008000800 */
[----:B0-----:R-:W3:Y:S01]  /*112b10*/  LDL.LU R14, [R1+0x4a54] ;  /* 0x004a5400010e7983 */ /* 0x001ee20000300800 */
[----:B------:R-:W-:-:S03]  /*112b20*/  IMAD.WIDE R12, R2, 0x2, R10 ;  /* 0x00000002020c7825 */ /* 0x000fc600078e020a */
[----:B------:R-:W2:Y:S04]  /*112b30*/  LDL.LU R28, [R1+0x100] ;  /* 0x00010000011c7983 */ /* 0x000ea80000300800 */
[----:B------:R0:W-:Y:S04]  /*112b40*/  STL [R1+0x4a48], R11 ;  /* 0x004a480b01007387 */ /* 0x0001e80000100800 */
[----:B0-----:R-:W2:Y:S01]  /*112b50*/  LDL.LU R11, [R1+0x12c] ;  /* 0x00012c00010b7983 */ /* 0x001ea20000300800 */
[----:B------:R-:W-:Y:S01]  /*112b60*/  ISETP.GE.AND P4, PT, R6, UR67, PT ;  /* 0x0000004306007c0c */ /* 0x000fe2000bf86270 */
[----:B------:R-:W-:-:S05]  /*112b70*/  IMAD.WIDE R6, R2, 0x2, R16 ;  /* 0x0000000202067825 */ /* 0x000fca00078e0210 */
[----:B------:R0:W-:Y:S04]  /*112b80*/  @P0 STG.E.U16 desc[UR48][R6.64], R3 ;  /* 0x0000000306000986 */ /* 0x0001e8000c101530 */
[----:B0-----:R-:W1:Y:S04]  /*112b90*/  LDL R7, [R1+0x1ffc] ;  /* 0x001ffc0001077983 */ /* 0x001e680000100800 */
[----:B--2---:R0:W-:Y:S04]  /*112ba0*/  @P3 STG.E.U16 desc[UR48][R12.64], R11 ;  /* 0x0000000b0c003986 */ /* 0x0041e8000c101530 */
[----:B0-----:R-:W2:Y:S01]  /*112bb0*/  LDL R13, [R1+0x2004] ;  /* 0x00200400010d7983 */ /* 0x001ea20000100800 */
[----:B------:R-:W-:Y:S01]  /*112bc0*/  PRMT R12, R11, 0x7632, R12 ;  /* 0x000076320b0c7816 */ /* 0x000fe2000000000c */
[C---:B------:R-:W-:Y:S01]  /*112bd0*/  VIADD R3, R2.reuse, UR36 ;  /* 0x0000002402037c36 */ /* 0x040fe20008000000 */
[----:B----4-:R-:W-:Y:S01]  /*112be0*/  ISETP.LT.AND P0, PT, R15, UR24, !P4 ;  /* 0x000000180f007c0c */ /* 0x010fe2000e701270 */
[----:B------:R-:W4:Y:S01]  /*112bf0*/  LDL.LU R11, [R1+0xf0] ;  /* 0x0000f000010b7983 */ /* 0x000f220000300800 */
[----:B---3--:R-:W-:Y:S01]  /*112c00*/  PRMT R14, R29, 0x7632, R14 ;  /* 0x000076321d0e7816 */ /* 0x008fe2000000000e */
[----:B------:R-:W0:Y:S01]  /*112c10*/  LDCU UR24, c[0x0][0x398] ;  /* 0x00007300ff1877ac */ /* 0x000e220008000800 */
[----:B-1----:R-:W-:Y:S01]  /*112c20*/  ISETP.LT.AND P3, PT, R7, UR20, !P4 ;  /* 0x0000001407007c0c */ /* 0x002fe2000e761270 */
[----:B------:R-:W-:Y:S01]  /*112c30*/  IMAD.WIDE R6, R2, 0x2, R8 ;  /* 0x0000000202067825 */ /* 0x000fe200078e0208 */
[----:B------:R-:W1:Y:S04]  /*112c40*/  LDCU UR20, c[0x0][0x398] ;  /* 0x00007300ff1477ac */ /* 0x000e680008000800 */
[----:B------:R3:W-:Y:S01]  /*112c50*/  @P5 STG.E.U16 desc[UR48][R6.64], R12 ;  /* 0x0000000c06005986 */ /* 0x0007e2000c101530 */
[----:B------:R-:W-:Y:S01]  /*112c60*/  VIADD R2, R26, 0x41 ;  /* 0x000000411a027836 */ /* 0x000fe20000000000 */
[----:B------:R-:W-:Y:S01]  /*112c70*/  ISETP.LT.AND P2, PT, R27, UR18, !P4 ;  /* 0x000000121b007c0c */ /* 0x000fe2000e741270 */
[----:B------:R-:W0:Y:S01]  /*112c80*/  LDCU UR18, c[0x0][0x398] ;  /* 0x00007300ff1277ac */ /* 0x000e220008000800 */
[----:B------:R-:W4:Y:S01]  /*112c90*/  LDL.LU R26, [R1+0xe0] ;  /* 0x0000e000011a7983 */ /* 0x000f220000300800 */
[----:B------:R-:W0:Y:S01]  /*112ca0*/  LDCU UR36, c[0x0][0x398] ;  /* 0x00007300ff2477ac */ /* 0x000e220008000800 */
[----:B---3--:R-:W-:-:S05]  /*112cb0*/  IMAD.WIDE R6, R3, 0x2, R4 ;  /* 0x0000000203067825 */ /* 0x008fca00078e0204 */
[----:B------:R3:W-:Y:S01]  /*112cc0*/  @P3 STG.E.U16 desc[UR48][R6.64], R29 ;  /* 0x0000001d06003986 */ /* 0x0007e2000c101530 */
[----:B------:R-:W-:Y:S02]  /*112cd0*/  ISETP.GE.AND P3, PT, R2, UR75, PT ;  /* 0x0000004b02007c0c */ /* 0x000fe4000bf66270 */
[----:B------:R-:W-:Y:S01]  /*112ce0*/  PRMT R2, R28, 0x7632, R2 ;  /* 0x000076321c027816 */ /* 0x000fe20000000002 */
[----:B---3--:R-:W-:Y:S01]  /*112cf0*/  IMAD.WIDE R6, R3, 0x2, R22 ;  /* 0x0000000203067825 */ /* 0x008fe200078e0216 */
[----:B------:R-:W3:Y:S01]  /*112d00*/  LDL.LU R29, [R1+0x4a50] ;  /* 0x004a5000011d7983 */ /* 0x000ee20000300800 */
[----:B--2---:R-:W-:Y:S02]  /*112d10*/  ISETP.LT.AND P5, PT, R13, UR26, !P4 ;  /* 0x0000001a0d007c0c */ /* 0x004fe4000e7a1270 */
[C---:B------:R-:W-:Y:S01]  /*112d20*/  IMAD.WIDE R12, R3.reuse, 0x2, R24 ;  /* 0x00000002030c7825 */ /* 0x040fe200078e0218 */
[----:B------:R-:W2:Y:S04]  /*112d30*/  LDCU UR26, c[0x0][0x398] ;  /* 0x00007300ff1a77ac */ /* 0x000ea80008000800 */
[----:B------:R0:W-:Y:S06]  /*112d40*/  @P0 STG.E.U16 desc[UR48][R12.64], R14 ;  /* 0x0000000e0c000986 */ /* 0x0001ec000c101530 */
[----:B------:R1:W-:Y:S04]  /*112d50*/  @P5 STG.E.U16 desc[UR48][R6.64], R28 ;  /* 0x0000001c06005986 */ /* 0x0003e8000c101530 */
[----:B0-----:R-:W2:Y:S04]  /*112d60*/  LDL R14, [R1+0x1ffc] ;  /* 0x001ffc00010e7983 */ /* 0x001ea80000100800 */
[----:B-1----:R-:W2:Y:S04]  /*112d70*/  LDL.LU R28, [R1+0x4a4c] ;  /* 0x004a4c00011c7983 */ /* 0x002ea80000300800 */
[----:B------:R-:W2:Y:S01]  /*112d80*/  LDL R7, [R1+0x2018] ;  /* 0x0020180001077983 */ /* 0x000ea20000100800 */
[----:B------:R-:W-:-:S05]  /*112d90*/  IMAD.WIDE R12, R3, 0x2, R20 ;  /* 0x00000002030c7825 */ /* 0x000fca00078e0214 */
[----:B------:R0:W-:Y:S01]  /*112da0*/  @P2 STG.E.U16 desc[UR48][R12.64], R2 ;  /* 0x000000020c002986 */ /* 0x0001e2000c101530 */
[----:B---3--:R-:W-:Y:S01]  /*112db0*/  ISETP.LT.AND P0, PT, R29, UR72, !P4 ;  /* 0x000000481d007c0c */ /* 0x008fe2000e701270 */
[----:B------:R-:W1:Y:S01]  /*112dc0*/  LDCU.64 UR72, c[0x0][0x398] ;  /* 0x00007300ff4877ac */ /* 0x000e620008000a00 */
[----:B0-----:R-:W-:Y:S01]  /*112dd0*/  IMAD.WIDE R12, R3, 0x2, R16 ;  /* 0x00000002030c7825 */ /* 0x001fe200078e0210 */
[----:B----4-:R-:W-:Y:S02]  /*112de0*/  PRMT R2, R11, 0x7632, R2 ;  /* 0x000076320b027816 */ /* 0x010fe40000000002 */
[----:B--2---:R-:W-:Y:S01]  /*112df0*/  ISETP.LT.AND P5, PT, R28, UR20, !P4 ;  /* 0x000000141c007c0c */ /* 0x004fe2000e7a1270 */
[----:B------:R-:W0:Y:S01]  /*112e00*/  LDCU UR20, c[0x0][0x398] ;  /* 0x00007300ff1477ac */ /* 0x000e220008000800 */
[----:B------:R-:W-:Y:S01]  /*112e10*/  ISETP.LT.AND P2, PT, R7, UR18, !P4 ;  /* 0x0000001207007c0c */ /* 0x000fe2000e741270 */
[C---:B------:R-:W-:Y:S01]  /*112e20*/  IMAD.WIDE R6, R3.reuse, 0x2, R18 ;  /* 0x0000000203067825 */ /* 0x040fe200078e0212 */
[----:B------:R-:W2:Y:S04]  /*112e30*/  LDCU UR18, c[0x0][0x398] ;  /* 0x00007300ff1277ac */ /* 0x000ea80008000800 */
[----:B------:R3:W-:Y:S05]  /*112e40*/  @P0 STG.E.U16 desc[UR48][R6.64], R11 ;  /* 0x0000000b06000986 */ /* 0x0007ea000c101530 */
[----:B------:R4:W-:Y:S04]  /*112e50*/  @P5 STG.E.U16 desc[UR48][R12.64], R2 ;  /* 0x000000020c005986 */ /* 0x0009e8000c101530 */
[----:B---3--:R-:W3:Y:S01]  /*112e60*/  LDL.LU R11, [R1+0x4a48] ;  /* 0x004a4800010b7983 */ /* 0x008ee20000300800 */
[----:B------:R-:W-:Y:S01]  /*112e70*/  ISETP.LT.AND P0, PT, R14, UR26, !P3 ;  /* 0x0000001a0e007c0c */ /* 0x000fe2000df01270 */
[----:B------:R-:W1:Y:S01]  /*112e80*/  LDCU UR26, c[0x0][0x398] ;  /* 0x00007300ff1a77ac */ /* 0x000e620008000800 */
[----:B----4-:R-:W-:Y:S01]  /*112e90*/  VIADD R2, R3, UR32 ;  /* 0x0000002003027c36 */ /* 0x010fe20008000000 */
[----:B0-----:R-:W-:Y:S01]  /*112ea0*/  ISETP.LT.AND P5, PT, R15, UR20, !P3 ;  /* 0x000000140f007c0c */ /* 0x001fe2000dfa1270 */
[----:B------:R0:W-:Y:S01]  /*112eb0*/  STL [R1+0x4a40], R5 ;  /* 0x004a400501007387 */ /* 0x0001e20000100800 */
[----:B------:R-:W-:Y:S01]  /*112ec0*/  ISETP.LT.AND P4, PT, R0, UR24, !P4 ;  /* 0x0000001800007c0c */ /* 0x000fe2000e781270 */
[----:B------:R-:W-:Y:S01]  /*112ed0*/  IMAD.WIDE R14, R2, 0x2, R4 ;  /* 0x00000002020e7825 */ /* 0x000fe200078e0204 */
[----:B------:R-:W4:Y:S03]  /*112ee0*/  LDCU UR24, c[0x0][0x398] ;  /* 0x00007300ff1877ac */ /* 0x000f260008000800 */
[C---:B------:R-:W-:Y:S01]  /*112ef0*/  IMAD.WIDE R12, R3.reuse, 0x2, R8 ;  /* 0x00000002030c7825 */ /* 0x040fe200078e0208 */
[----:B------:R-:W1:Y:S01]  /*112f00*/  LDCU UR32, c[0x0][0x398] ;  /* 0x00007300ff2077ac */ /* 0x000e620008000800 */
[----:B0-----:R-:W4:Y:S01]  /*112f10*/  LDL R5, [R1+0x2004] ;  /* 0x0020040001057983 */ /* 0x001f220000100800 */
[----:B------:R-:W0:Y:S01]  /*112f20*/  LDCU UR20, c[0x0][0x398] ;  /* 0x00007300ff1477ac */ /* 0x000e220008000800 */
[----:B---3--:R-:W-:Y:S01]  /*112f30*/  IMAD.WIDE R6, R3, 0x2, R10 ;  /* 0x0000000203067825 */ /* 0x008fe200078e020a */
[----:B------:R-:W-:-:S04]  /*112f40*/  PRMT R3, R26, 0x7632, R3 ;  /* 0x000076321a037816 */ /* 0x000fc80000000003 */
[----:B------:R3:W-:Y:S01]  /*112f50*/  @P4 STG.E.U16 desc[UR48][R6.64], R26 ;  /* 0x0000001a06004986 */ /* 0x0007e2000c101530 */
[----:B--2---:R-:W-:Y:S01]  /*112f60*/  ISETP.LT.AND P4, PT, R27, UR18, !P3 ;  /* 0x000000121b007c0c */ /* 0x004fe2000df81270 */
[----:B------:R-:W2:Y:S02]  /*112f70*/  LDCU UR18, c[0x0][0x3b8] ;  /* 0x00007700ff1277ac */ /* 0x000ea40008000800 */
[----:B------:R-:W-:Y:S04]  /*112f80*/  @P2 STG.E.U16 desc[UR48][R12.64], R3 ;  /* 0x000000030c002986 */ /* 0x000fe8000c101530 */
[----:B---3--:R-:W3:Y:S01]  /*112f90*/  LDL.LU R26, [R1+0x4a44] ;  /* 0x004a4400011a7983 */ /* 0x008ee20000300800 */
[----:B----4-:R-:W-:Y:S01]  /*112fa0*/  ISETP.LT.AND P2, PT, R5, UR24, !P3 ;  /* 0x0000001805007c0c */ /* 0x010fe2000df41270 */
[----:B------:R-:W4:Y:S02]  /*112fb0*/  LDCU UR24, c[0x0][0x398] ;  /* 0x00007300ff1877ac */ /* 0x000f240008000800 */
[----:B------:R-:W2:Y:S04]  /*112fc0*/  LDL.LU R7, [R1+0xd0] ;  /* 0x0000d00001077983 */ /* 0x000ea80000300800 */
[----:B------:R-:W4:Y:S04]  /*112fd0*/  LDL.LU R5, [R1+0xa0] ;  /* 0x0000a00001057983 */ /* 0x000f280000300800 */
[----:B------:R0:W-:Y:S04]  /*112fe0*/  STL [R1+0x4a3c], R27 ;  /* 0x004a3c1b01007387 */ /* 0x0001e80000100800 */
[----:B0-----:R-:W4:Y:S01]  /*112ff0*/  LDL.LU R27, [R1+0xc0] ;  /* 0x0000c000011b7983 */ /* 0x001f220000300800 */
[----:B------:R-:W-:-:S03]  /*113000*/  IMAD.WIDE R12, R2, 0x2, R22 ;  /* 0x00000002020c7825 */ /* 0x000fc600078e0216 */
[----:B------:R-:W-:Y:S04]  /*113010*/  STL [R1+0x4a38], R29 ;  /* 0x004a381d01007387 */ /* 0x000fe80000100800 */
[----:B--2---:R0:W-:Y:S01]  /*113020*/  @P0 STG.E.U16 desc[UR48][R14.64], R7 ;  /* 0x000000070e000986 */ /* 0x0041e2000c101530 */
[----:B---3--:R-:W-:Y:S02]  /*113030*/  PRMT R26, R7, 0x7632, R26 ;  /* 0x00007632071a7816 */ /* 0x008fe4000000001a */
[----:B------:R-:W-:Y:S01]  /*113040*/  ISETP.LT.AND P0, PT, R29, UR76, !P3 ;  /* 0x0000004c1d007c0c */ /* 0x000fe2000df01270 */
[----:B0-----:R-:W-:-:S04]  /*113050*/  IMAD.WIDE R6, R2, 0x2, R24 ;  /* 0x0000000202067825 */ /* 0x001fc800078e0218 */
[----:B------:R-:W-:Y:S01]  /*113060*/  IMAD.WIDE R14, R2, 0x2, R20 ;  /* 0x00000002020e7825 */ /* 0x000fe200078e0214 */
[----:B------:R0:W-:Y:S01]  /*113070*/  @P5 STG.E.U16 desc[UR48][R6.64], R26 ;  /* 0x0000001a06005986 */ /* 0x0001e2000c101530 */
[----:B----4-:R-:W-:-:S03]  /*113080*/  PRMT R3, R27, 0x7632, R3 ;  /* 0x000076321b037816 */ /* 0x010fc60000000003 */
[----:B------:R2:W-:Y:S04]  /*113090*/  @P2 STG.E.U16 desc[UR48][R12.64], R27 ;  /* 0x0000001b0c002986 */ /* 0x0005e8000c101530 */
[----:B------:R-:W-:Y:S01]  /*1130a0*/  @P4 STG.E.U16 desc[UR48][R14.64], R3 ;  /* 0x000000030e004986 */ /* 0x000fe2000c101530 */
[----:B0-----:R-:W-:-:S03]  /*1130b0*/  IMAD.WIDE R6, R2, 0x2, R18 ;  /* 0x0000000202067825 */ /* 0x001fc600078e0212 */
[----:B--2---:R-:W2:Y:S04]  /*1130c0*/  LDL R12, [R1+0x2000] ;  /* 0x00200000010c7983 */ /* 0x004ea80000100800 */
[----:B------:R-:W3:Y:S04]  /*1130d0*/  LDL R13, [R1+0x1ffc] ;  /* 0x001ffc00010d7983 */ /* 0x000ee80000100800 */
[----:B------:R-:W4:Y:S04]  /*1130e0*/  LDL R27, [R1+0x2004] ;  /* 0x00200400011b7983 */ /* 0x000f280000100800 */
[----:B------:R-:W2:Y:S04]  /*1130f0*/  LDL.LU R29, [R1+0x114] ;  /* 0x00011400011d7983 */ /* 0x000ea80000300800 */
[----:B------:R0:W-:Y:S04]  /*113100*/  STL [R1+0x4a34], R19 ;  /* 0x004a341301007387 */ /* 0x0001e80000100800 */
[----:B0-----:R-:W2:Y:S04]  /*113110*/  LDL.LU R19, [R1+0xb0] ;  /* 0x0000b00001137983 */ /* 0x001ea80000300800 */
[----:B------:R-:W3:Y:S01]  /*113120*/  LDL R15, [R1+0x2018] ;  /* 0x00201800010f7983 */ /* 0x000ee20000100800 */
[----:B-1----:R-:W-:Y:S01]  /*113130*/  ISETP.LT.AND P2, PT, R28, UR32, !P3 ;  /* 0x000000201c007c0c */ /* 0x002fe2000df41270 */
[----:B------:R-:W0:Y:S01]  /*113140*/  LDCU UR32, c[0x0][0x398] ;  /* 0x00007300ff2077ac */ /* 0x000e220008000800 */
[----:B------:R-:W-:-:S02]  /*113150*/  ISETP.LT.AND P4, PT, R0, UR20, !P3 ;  /* 0x0000001400007c0c */ /* 0x000fc4000df81270 */
[----:B------:R-:W-:Y:S01]  /*113160*/  PRMT R26, R5, 0x7632, R26 ;  /* 0x00007632051a7816 */ /* 0x000fe2000000001a */
[----:B------:R-:W4:Y:S01]  /*113170*/  LDCU UR20, c[0x0][0x398] ;  /* 0x00007300ff1477ac */ /* 0x000f220008000800 */
[----:B--2---:R1:W-:Y:S01]  /*113180*/  @P0 STG.E.U16 desc[UR48][R6.64], R19 ;  /* 0x0000001306000986 */ /* 0x0043e2000c101530 */
[----:B---3--:R-:W-:Y:S01]  /*113190*/  ISETP.LT.AND P5, PT, R15, UR36, !P3 ;  /* 0x000000240f007c0c */ /* 0x008fe2000dfa1270 */
[----:B------:R-:W-:Y:S01]  /*1131a0*/  IMAD.WIDE R14, R2, 0x2, R16 ;  /* 0x00000002020e7825 */ /* 0x000fe200078e0210 */
[----:B------:R-:W-:Y:S02]  /*1131b0*/  PRMT R3, R19, 0x7632, R3 ;  /* 0x0000763213037816 */ /* 0x000fe40000000003 */
[----:B------:R-:W-:Y:S01]  /*1131c0*/  ISETP.LT.AND P0, PT, R12, UR26, !P6 ;  /* 0x0000001a0c007c0c */ /* 0x000fe2000f701270 */
[----:B------:R-:W2:Y:S01]  /*1131d0*/  LDCU UR26, c[0x0][0x398] ;  /* 0x00007300ff1a77ac */ /* 0x000ea20008000800 */
[----:B------:R-:W-:Y:S01]  /*1131e0*/  ISETP.LT.AND P3, PT, R13, UR38, !P6 ;  /* 0x000000260d007c0c */ /* 0x000fe2000f761270 */
[C---:B------:R-:W-:Y:S01]  /*1131f0*/  IMAD.WIDE R12, R2.reuse, 0x2, R10 ;  /* 0x00000002020c7825 */ /* 0x040fe200078e020a */
[----:B-1----:R-:W3:Y:S03]  /*113200*/  LDL.LU R19, [R1+0x104] ;  /* 0x0001040001137983 */ /* 0x002ee60000300800 */
[C---:B------:R-:W-:Y:S01]  /*113210*/  IMAD.WIDE R6, R2.reuse, 0x2, R8 ;  /* 0x0000000202067825 */ /* 0x040fe200078e0208 */
[----:B------:R1:W-:Y:S04]  /*113220*/  STL [R1+0x4a30], R11 ;  /* 0x004a300b01007387 */ /* 0x0003e80000100800 */
[----:B------:R0:W-:Y:S04]  /*113230*/  @P2 STG.E.U16 desc[UR48][R14.64], R3 ;  /* 0x000000030e002986 */ /* 0x0001e8000c101530 */
[----:B------:R2:W-:Y:S04]  /*113240*/  @P4 STG.E.U16 desc[UR48][R12.64], R5 ;  /* 0x000000050c004986 */ /* 0x0005e8000c101530 */
[----:B-1----:R-:W3:Y:S04]  /*113250*/  LDL.LU R11, [R1+0xf4] ;  /* 0x0000f400010b7983 */ /* 0x002ee80000300800 */
[----:B0-----:R-:W3:Y:S04]  /*113260*/  LDL R15, [R1+0x2018] ;  /* 0x00201800010f7983 */ /* 0x001ee80000100800 */
[----:B--2---:R-:W2:Y:S04]  /*113270*/  LDL.LU R5, [R1+0x4a40] ;  /* 0x004a400001057983 */ /* 0x004ea80000300800 */
[----:B------:R0:W-:Y:S04]  /*113280*/  @P5 STG.E.U16 desc[UR48][R6.64], R26 ;  /* 0x0000001a06005986 */ /* 0x0001e8000c101530 */
[----:B0-----:R-:W3:Y:S01]  /*113290*/  LDL R26, [R1+0x2000] ;  /* 0x00200000011a7983 */ /* 0x001ee20000100800 */
[----:B------:R-:W-:Y:S01]  /*1132a0*/  VIADD R2, R2, UR18 ;  /* 0x0000001202027c36 */ /* 0x000fe20008000000 */
[----:B----4-:R-:W-:Y:S01]  /*1132b0*/  ISETP.LT.AND P2, PT, R27, UR20, !P6 ;  /* 0x000000141b007c0c */ /* 0x010fe2000f741270 */
[----:B------:R-:W0:Y:S01]  /*1132c0*/  LDCU UR20, c[0x0][0x398] ;  /* 0x00007300ff1477ac */ /* 0x000e220008000800 */
[----:B------:R-:W-:Y:S01]  /*1132d0*/  PRMT R3, R29, 0x7632, R3 ;  /* 0x000076321d037816 */ /* 0x000fe20000000003 */
[----:B------:R-:W1:Y:S01]  /*1132e0*/  LDCU UR18, c[0x0][0x398] ;  /* 0x00007300ff1277ac */ /* 0x000e620008000800 */
[----:B--2---:R-:W-:-:S05]  /*1132f0*/  IMAD.WIDE R6, R2, 0x2, R4 ;  /* 0x0000000202067825 */ /* 0x004fca00078e0204 */
[----:B------:R-:W-:Y:S04]  /*113300*/  @P3 STG.E.U16 desc[UR48][R6.64], R29 ;  /* 0x0000001d06003986 */ /* 0x000fe8000c101530 */
[----:B---3--:R2:W-:Y:S04]  /*113310*/  STL [R1+0x4a2c], R26 ;  /* 0x004a2c1a01007387 */ /* 0x0085e80000100800 */
[----:B--2---:R-:W2:Y:S04]  /*113320*/  LDL R26, [R1+0xe4] ;  /* 0x0000e400011a7983 */ /* 0x004ea80000100800 */
[----:B------:R-:W3:Y:S04]  /*113330*/  LDL.LU R27, [R1+0x4a3c] ;  /* 0x004a3c00011b7983 */ /* 0x000ee80000300800 */
[----:B------:R-:W4:Y:S04]  /*113340*/  LDL.LU R29, [R1+0x4a38] ;  /* 0x004a3800011d7983 */ /* 0x000f280000300800 */
[----:B------:R-:W2:Y:S01]  /*113350*/  LDL R7, [R1+0x1798] ;  /* 0x0017980001077983 */ /* 0x000ea20000100800 */
[----:B------:R-:W-:-:S05]  /*113360*/  IMAD.WIDE R12, R2, 0x2, R24 ;  /* 0x00000002020c7825 */ /* 0x000fca00078e0218 */
[----:B------:R2:W-:Y:S01]  /*113370*/  @P0 STG.E.U16 desc[UR48][R12.64], R3 ;  /* 0x000000030c000986 */ /* 0x0005e2000c101530 */
[----:B------:R-:W-:Y:S01]  /*113380*/  ISETP.LT.AND P3, PT, R28, UR24, !P6 ;  /* 0x000000181c007c0c */ /* 0x000fe2000f761270 */
[----:B------:R-:W0:Y:S01]  /*113390*/  LDCU UR24, c[0x0][0x3b8] ;  /* 0x00007700ff1877ac */ /* 0x000e220008000800 */
[----:B------:R-:W-:Y:S01]  /*1133a0*/  PRMT R14, R19, 0x7632, R14 ;  /* 0x00007632130e7816 */ /* 0x000fe2000000000e */
[----:B------:R-:W3:Y:S01]  /*1133b0*/  LDL.LU R28, [R1+0xd4] ;  /* 0x0000d400011c7983 */ /* 0x000ee20000300800 */
[----:B--2---:R-:W-:Y:S02]  /*1133c0*/  VIADD R3, R7, 0x43 ;  /* 0x0000004307037836 */ /* 0x004fe40000000000 */
[----:B------:R-:W-:-:S05]  /*1133d0*/  IMAD.WIDE R6, R2, 0x2, R22 ;  /* 0x0000000202067825 */ /* 0x000fca00078e0216 */
[----:B------:R2:W-:Y:S04]  /*1133e0*/  @P2 STG.E.U16 desc[UR48][R6.64], R19 ;  /* 0x0000001306002986 */ /* 0x0005e8000c101530 */
[----:B--2---:R-:W2:Y:S01]  /*1133f0*/  LDL.LU R19, [R1+0x4a34] ;  /* 0x004a340001137983 */ /* 0x004ea20000300800 */
[----:B---3--:R-:W-:Y:S02]  /*113400*/  ISETP.LT.AND P5, PT, R27, UR32, !P6 ;  /* 0x000000201b007c0c */ /* 0x008fe4000f7a1270 */
[----:B----4-:R-:W-:Y:S01]  /*113410*/  ISETP.LT.AND P4, PT, R29, UR66, !P6 ;  /* 0x000000421d007c0c */ /* 0x010fe2000f781270 */
[----:B------:R-:W-:Y:S01]  /*113420*/  IMAD.WIDE R12, R2, 0x2, R20 ;  /* 0x00000002020c7825 */ /* 0x000fe200078e0214 */
[----:B------:R-:W-:Y:S01]  /*113430*/  ISETP.GE.AND P0, PT, R3, UR73, PT ;  /* 0x0000004903007c0c */ /* 0x000fe2000bf06270 */
[----:B------:R-:W3:Y:S01]  /*113440*/  LDCU.64 UR66, c[0x0][0x398] ;  /* 0x00007300ff4277ac */ /* 0x000ee20008000a00 */
[----:B------:R-:W-:-:S07]  /*113450*/  PRMT R3, R11, 0x7632, R3 ;  /* 0x000076320b037816 */ /* 0x000fce0000000003 */
[----:B------:R4:W-:Y:S02]  /*113460*/  @P5 STG.E.U16 desc[UR48][R12.64], R14 ;  /* 0x0000000e0c005986 */ /* 0x0009e4000c101530 */
[----:B----4-:R-:W-:Y:S01]  /*113470*/  IMAD.WIDE R12, R2, 0x2, R16 ;  /* 0x00000002020c7825 */ /* 0x010fe200078e0210 */
[----:B------:R-:W-:-:S03]  /*113480*/  PRMT R14, R26, 0x7632, R14 ;  /* 0x000076321a0e7816 */ /* 0x000fc6000000000e */
[----:B--2---:R-:W-:-:S05]  /*113490*/  IMAD.WIDE R6, R2, 0x2, R18 ;  /* 0x0000000202067825 */ /* 0x004fca00078e0212 */
[----:B------:R2:W-:Y:S04]  /*1134a0*/  @P4 STG.E.U16 desc[UR48][R6.64], R11 ;  /* 0x0000000b06004986 */ /* 0x0005e8000c101530 */
[----:B------:R4:W-:Y:S04]  /*1134b0*/  @P3 STG.E.U16 desc[UR48][R12.64], R3 ;  /* 0x000000030c003986 */ /* 0x0009e8000c101530 */
[----:B--2---:R-:W2:Y:S04]  /*1134c0*/  LDL.LU R11, [R1+0x4a30] ;  /* 0x004a3000010b7983 */ /* 0x004ea80000300800 */
[----:B------:R-:W2:Y:S04]  /*1134d0*/  LDL R6, [R1+0x2004] ;  /* 0x0020040001067983 */ /* 0x000ea80000100800 */
[----:B------:R-:W3:Y:S04]  /*1134e0*/  LDL R7, [R1+0x1ffc] ;  /* 0x001ffc0001077983 */ /* 0x000ee80000100800 */
[----:B----4-:R-:W4:Y:S04]  /*1134f0*/  LDL R13, [R1+0x1798] ;  /* 0x00179800010d7983 */ /* 0x010f280000100800 */
[----:B------:R-:W4:Y:S01]  /*113500*/  LDL.LU R26, [R1+0x4a2c] ;  /* 0x004a2c00011a7983 */ /* 0x000f220000300800 */
[----:B--2---:R-:W-:Y:S01]  /*113510*/  ISETP.LT.AND P4, PT, R6, UR6, !P0 ;  /* 0x0000000606007c0c */ /* 0x004fe2000c781270 */
[----:B------:R-:W2:Y:S01]  /*113520*/  LDCU UR6, c[0x0][0x398] ;  /* 0x00007300ff0677ac */ /* 0x000ea20008000800 */
[----:B---3--:R-:W-:Y:S01]  /*113530*/  ISETP.LT.AND P3, PT, R7, UR26, !P0 ;  /* 0x0000001a07007c0c */ /* 0x008fe2000c761270 */
[----:B------:R-:W-:-:S04]  /*113540*/  IMAD.WIDE R6, R2, 0x2, R10 ;  /* 0x0000000202067825 */ /* 0x000fc800078e020a */
[----:B----4-:R-:W-:Y:S02]  /*113550*/  VIADD R3, R13, 0x44 ;  /* 0x000000440d037836 */ /* 0x010fe40000000000 */
[----:B------:R-:W-:Y:S01]  /*113560*/  IMAD.WIDE R12, R2, 0x2, R8 ;  /* 0x00000002020c7825 */ /* 0x000fe200078e0208 */
[----:B------:R-:W-:Y:S01]  /*113570*/  ISETP.LT.AND P5, PT, R26, UR5, !P0 ;  /* 0x000000051a007c0c */ /* 0x000fe2000c7a1270 */
[----:B------:R-:W3:Y:S02]  /*113580*/  LDCU UR5, c[0x0][0x398] ;  /* 0x00007300ff0577ac */ /* 0x000ee40008000800 */
[----:B0-----:R-:W-:Y:S02]  /*113590*/  VIADD R26, R2, UR24 ;  /* 0x00000018021a7c36 */ /* 0x001fe40008000000 */
[----:B------:R-:W4:Y:S01]  /*1135a0*/  LDL.LU R2, [R1+0xe4] ;  /* 0x0000e40001027983 */ /* 0x000f220000300800 */
[----:B------:R-:W-:Y:S01]  /*1135b0*/  ISETP.LT.AND P2, PT, R0, UR20, !P6 ;  /* 0x0000001400007c0c */ /* 0x000fe2000f741270 */
[----:B------:R-:W0:Y:S01]  /*1135c0*/  LDCU UR20, c[0x0][0x398] ;  /* 0x00007300ff1477ac */ /* 0x000e220008000800 */
[----:B-1----:R-:W-:Y:S01]  /*1135d0*/  ISETP.LT.AND P6, PT, R15, UR18, !P6 ;  /* 0x000000120f007c0c */ /* 0x002fe2000f7c1270 */
[----:B------:R-:W-:Y:S01]  /*1135e0*/  STL [R1+0x4a20], R5 ;  /* 0x004a200501007387 */ /* 0x000fe20000100800 */
[----:B------:R-:W1:Y:S01]  /*1135f0*/  LDCU UR18, c[0x0][0x398] ;  /* 0x00007300ff1277ac */ /* 0x000e620008000800 */
[----:B------:R-:W0:Y:S08]  /*113600*/  LDCU UR24, c[0x0][0x398] ;  /* 0x00007300ff1877ac */ /* 0x000e300008000800 */
[----:B----4-:R4:W-:Y:S01]  /*113610*/  @P2 STG.E.U16 desc[UR48][R6.64], R2 ;  /* 0x0000000206002986 */ /* 0x0109e2000c101530 */
[----:B------:R-:W-:-:S03]  /*113620*/  ISETP.GE.AND P2, PT, R3, UR67, PT ;  /* 0x0000004303007c0c */ /* 0x000fc6000bf46270 */
[----:B------:R1:W-:Y:S01]  /*113630*/  @P6 STG.E.U16 desc[UR48][R12.64], R14 ;  /* 0x0000000e0c006986 */ /* 0x0003e2000c101530 */
[----:B0-----:R-:W-:Y:S01]  /*113640*/  ISETP.LT.AND P6, PT, R27, UR20, !P0 ;  /* 0x000000141b007c0c */ /* 0x001fe2000c7c1270 */
[----:B------:R-:W0:Y:S01]  /*113650*/  LDCU UR20, c[0x0][0x398] ;  /* 0x00007300ff1477ac */ /* 0x000e220008000800 */
[C---:B----4-:R-:W-:Y:S02]  /*113660*/  IMAD.WIDE R2, R26.reuse, 0x2, R4 ;  /* 0x000000021a027825 */ /* 0x050fe400078e0204 */
[----:B------:R-:W4:Y:S02]  /*113670*/  LDL R5, [R1+0xa4] ;  /* 0x0000a40001057983 */ /* 0x000f240000100800 */
[----:B-1----:R-:W-:Y:S02]  /*113680*/  IMAD.WIDE R12, R26, 0x2, R22 ;  /* 0x000000021a0c7825 */ /* 0x002fe400078e0216 */
[----:B------:R1:W-:Y:S01]  /*113690*/  STL [R1+0x4a1c], R23 ;  /* 0x004a1c1701007387 */ /* 0x0003e20000100800 */
[----:B------:R-:W-:-:S03]  /*1136a0*/  PRMT R14, R28, 0x7632, R14 ;  /* 0x000076321c0e7816 */ /* 0x000fc6000000000e */
[----:B------:R0:W-:Y:S04]  /*1136b0*/  @P3 STG.E.U16 desc[UR48][R2.64], R28 ;  /* 0x0000001c02003986 */ /* 0x0001e8000c101530 */
[----:B-1----:R-:W2:Y:S04]  /*1136c0*/  LDL R23, [R1+0x2010] ;  /* 0x0020100001177983 */ /* 0x002ea80000100800 */
[----:B------:R-:W2:Y:S04]  /*1136d0*/  LDL.LU R27, [R1+0x4a28] ;  /* 0x004a2800011b7983 */ /* 0x000ea80000300800 */
[----:B0-----:R-:W4:Y:S04]  /*1136e0*/  LDL.LU R28, [R1+0x4a24] ;  /* 0x004a2400011c7983 */ /* 0x001f280000300800 */
[----:B------:R-:W2:Y:S01]  /*1136f0*/  LDL.LU R3, [R1+0xc4] ;  /* 0x0000c40001037983 */ /* 0x000ea20000300800 */
[----:B------:R-:W-:-:S05]  /*113700*/  IMAD.WIDE R6, R26, 0x2, R24 ;  /* 0x000000021a067825 */ /* 0x000fca00078e0218 */
[----:B------:R0:W-:Y:S01]  /*113710*/  @P5 STG.E.U16 desc[UR48][R6.64], R14 ;  /* 0x0000000e06005986 */ /* 0x0001e2000c101530 */
[----:B------:R-:W-:Y:S01]  /*113720*/  ISETP.LT.AND P3, PT, R0, UR8, !P0 ;  /* 0x0000000800007c0c */ /* 0x000fe2000c761270 */
[----:B------:R-:W1:Y:S02]  /*113730*/  LDCU UR8, c[0x0][0x398] ;  /* 0x00007300ff0877ac */ /* 0x000e640008000800 */
[----:B--2---:R2:W-:Y:S01]  /*113740*/  @P4 STG.E.U16 desc[UR48][R12.64], R3 ;  /* 0x000000030c004986 */ /* 0x0045e2000c101530 */
[----:B0-----:R-:W-:Y:S02]  /*113750*/  PRMT R6, R3, 0x7632, R6 ;  /* 0x0000763203067816 */ /* 0x001fe40000000006 */
[----:B------:R-:W-:Y:S01]  /*113760*/  ISETP.LT.AND P4, PT, R23, UR18, !P0 ;  /* 0x0000001217007c0c */ /* 0x000fe2000c781270 */
[----:B------:R-:W0:Y:S01]  /*113770*/  LDCU UR18, c[0x0][0x3b8] ;  /* 0x00007700ff1277ac */ /* 0x000e220008000800 */
[----:B------:R-:W3:Y:S01]  /*113780*/  LDL.LU R23, [R1+0x118] ;  /* 0x0001180001177983 */ /* 0x000ee20000300800 */
[----:B--2---:R-:W-:-:S03]  /*113790*/  IMAD.WIDE R2, R26, 0x2, R20 ;  /* 0x000000021a027825 */ /* 0x004fc600078e0214 */
[----:B------:R2:W-:Y:S04]  /*1137a0*/  STL [R1+0x4a14], R0 ;  /* 0x004a140001007387 */ /* 0x0005e80000100800 */
[----:B------:R0:W-:Y:S04]  /*1137b0*/  @P6 STG.E.U16 desc[UR48][R2.64], R6 ;  /* 0x0000000602006986 */ /* 0x0001e8000c101530 */
[----:B--2---:R-:W2:Y:S04]  /*1137c0*/  LDL.LU R0, [R1+0x108] ;  /* 0x0001080001007983 */ /* 0x004ea80000300800 */
[----:B------:R1:W-:Y:S01]  /*1137d0*/  STL [R1+0x4a18], R17 ;  /* 0x004a181101007387 */ /* 0x0003e20000100800 */
[----:B0-----:R-:W-:-:S03]  /*1137e0*/  IMAD.WIDE R6, R26, 0x2, R16 ;  /* 0x000000021a067825 */ /* 0x001fc600078e0210 */
[----:B-1----:R-:W2:Y:S01]  /*1137f0*/  LDL.LU R17, [R1+0xb4] ;  /* 0x0000b40001117983 */ /* 0x002ea20000300800 */
[----:B------:R-:W-:Y:S01]  /*113800*/  ISETP.LT.AND P5, PT, R29, UR74, !P0 ;  /* 0x0000004a1d007c0c */ /* 0x000fe2000c7a1270 */
[----:B------:R-:W-:Y:S01]  /*113810*/  IMAD.WIDE R2, R26, 0x2, R18 ;  /* 0x000000021a027825 */ /* 0x000fe200078e0212 */
[----:B----4-:R-:W-:Y:S01]  /*113820*/  PRMT R28, R5, 0x7632, R28 ;  /* 0x00007632051c7816 */ /* 0x010fe2000000001c */
[----:B------:R-:W0:Y:S01]  /*113830*/  LDCU.64 UR74, c[0x0][0x398] ;  /* 0x00007300ff4a77ac */ /* 0x000e220008000a00 */
[----:B------:R-:W4:Y:S01]  /*113840*/  LDL.LU R5, [R1+0x4a20] ;  /* 0x004a200001057983 */ /* 0x000f220000300800 */
[----:B------:R-:W-:Y:S02]  /*113850*/  ISETP.LT.AND P0, PT, R15, UR10, !P0 ;  /* 0x0000000a0f007c0c */ /* 0x000fe4000c701270 */
[----:B--2---:R-:W-:-:S06]  /*113860*/  PRMT R27, R17, 0x7632, R27 ;  /* 0x00007632111b7816 */ /* 0x004fcc000000001b */
[----:B------:R1:W-:Y:S01]  /*113870*/  @P5 STG.E.U16 desc[UR48][R2.64], R17 ;  /* 0x0000001102005986 */ /* 0x0003e2000c101530 */
[C---:B------:R-:W-:Y:S01]  /*113880*/  IMAD.WIDE R12, R26.reuse, 0x2, R10 ;  /* 0x000000021a0c7825 */ /* 0x040fe200078e020a */
[----:B------:R-:W2:Y:S02]  /*113890*/  LDCU UR10, c[0x0][0x398] ;  /* 0x00007300ff0a77ac */ /* 0x000ea40008000800 */
[----:B------:R0:W-:Y:S04]  /*1138a0*/  @P4 STG.E.U16 desc[UR48][R6.64], R27 ;  /* 0x0000001b06004986 */ /* 0x0001e8000c101530 */
[----:B-1----:R-:W2:Y:S04]  /*1138b0*/  LDL R2, [R1+0x1798] ;  /* 0x0017980001027983 */ /* 0x002ea80000100800 */
[----:B------:R-:W3:Y:S04]  /*1138c0*/  LDL R3, [R1+0x2004] ;  /* 0x0020040001037983 */ /* 0x000ee80000100800 */
[----:B------:R-:W2:Y:S04]  /*1138d0*/  LDL R17, [R1+0x2010] ;  /* 0x0020100001117983 */ /* 0x000ea80000100800 */
[----:B0-----:R-:W2:Y:S01]  /*1138e0*/  LDL.LU R6, [R1+0xa4] ;  /* 0x0000a40001067983 */ /* 0x001ea20000300800 */
[----:B------:R-:W-:-:S03]  /*1138f0*/  IMAD.WIDE R14, R26, 0x2, R8 ;  /* 0x000000021a0e7825 */ /* 0x000fc600078e0208 */
[----:B------:R-:W3:Y:S01]  /*113900*/  LDL R27, [R1+0x1ffc] ;  /* 0x001ffc00011b7983 */ /* 0x000ee20000100800 */
[----:B------:R-:W-:Y:S01]  /*113910*/  ISETP.LT.AND P4, PT, R29, UR56, !P2 ;  /* 0x000000381d007c0c */ /* 0x000fe2000d781270 */
[----:B------:R-:W0:Y:S02]  /*113920*/  LDCU.64 UR56, c[0x0][0x398] ;  /* 0x00007300ff3877ac */ /* 0x000e240008000a00 */
[----:B------:R-:W3:Y:S04]  /*113930*/  LDL R7, [R1+0x2000] ;  /* 0x0020000001077983 */ /* 0x000ee80000100800 */
[----:B--2---:R-:W-:Y:S04]  /*113940*/  @P3 STG.E.U16 desc[UR48][R12.64], R6 ;  /* 0x000000060c003986 */ /* 0x004fe8000c101530 */
[----:B------:R1:W-:Y:S02]  /*113950*/  @P0 STG.E.U16 desc[UR48][R14.64], R28 ;  /* 0x0000001c0e000986 */ /* 0x0003e4000c101530 */
[----:B-1----:R-:W-:Y:S01]  /*113960*/  VIADD R14, R26, UR18 ;  /* 0x000000121a0e7c36 */ /* 0x002fe20008000000 */
[----:B---3--:R-:W-:Y:S01]  /*113970*/  ISETP.LT.AND P0, PT, R27, UR24, !P2 ;  /* 0x000000181b007c0c */ /* 0x008fe2000d701270 */
[----:B------:R-:W2:Y:S01]  /*113980*/  LDL R26, [R1+0x2018] ;  /* 0x00201800011a7983 */ /* 0x000ea20000100800 */
[----:B------:R-:W-:Y:S01]  /*113990*/  VIADD R12, R2, 0x45 ;  /* 0x00000045020c7836 */ /* 0x000fe20000000000 */
[----:B------:R-:W-:Y:S01]  /*1139a0*/  ISETP.LT.AND P5, PT, R3, UR5, !P2 ;  /* 0x0000000503007c0c */ /* 0x000fe2000d7a1270 */
[----:B------:R-:W1:Y:S01]  /*1139b0*/  LDCU UR24, c[0x0][0x398] ;  /* 0x00007300ff1877ac */ /* 0x000e620008000800 */
[----:B------:R3:W-:Y:S01]  /*1139c0*/  STL [R1+0x4a0c], R29 ;  /* 0x004a0c1d01007387 */ /* 0x0007e20000100800 */
[----:B----4-:R-:W-:Y:S01]  /*1139d0*/  IMAD.WIDE R2, R14, 0x2, R4 ;  /* 0x000000020e027825 */ /* 0x010fe200078e0204 */
[----:B------:R-:W-:Y:S01]  /*1139e0*/  PRMT R13, R23, 0x7632, R13 ;  /* 0x00007632170d7816 */ /* 0x000fe2000000000d */
[----:B------:R-:W4:Y:S01]  /*1139f0*/  LDCU UR5, c[0x0][0x3b8] ;  /* 0x00007700ff0577ac */ /* 0x000f220008000800 */
[----:B------:R-:W-:-:S02]  /*113a00*/  ISETP.LT.AND P3, PT, R7, UR20, !P2 ;  /* 0x0000001407007c0c */ /* 0x000fc4000d761270 */
[----:B------:R-:W-:Y:S01]  /*113a10*/  PRMT R15, R0, 0x7632, R15 ;  /* 0x00007632000f7816 */ /* 0x000fe2000000000f */
[----:B------:R-:W0:Y:S01]  /*113a20*/  LDCU UR18, c[0x0][0x398] ;  /* 0x00007300ff1277ac */ /* 0x000e220008000800 */
[----:B---3--:R-:W3:Y:S04]  /*113a30*/  LDL R29, [R1+0x2008] ;  /* 0x00200800011d7983 */ /* 0x008ee80000100800 */
[----:B------:R0:W-:Y:S01]  /*113a40*/  @P0 STG.E.U16 desc[UR48][R2.64], R23 ;  /* 0x0000001702000986 */ /* 0x0001e2000c101530 */
[----:B---3--:R-:W-:Y:S01]  /*113a50*/  ISETP.LT.AND P6, PT, R29, UR12, !P2 ;  /* 0x0000000c1d007c0c */ /* 0x008fe2000d7c1270 */
[----:B------:R-:W-:Y:S02]  /*113a60*/  IMAD.WIDE R6, R14, 0x2, R24 ;  /* 0x000000020e067825 */ /* 0x000fe400078e0218 */
[----:B------:R-:W3:Y:S01]  /*113a70*/  LDL.LU R29, [R1+0xe8] ;  /* 0x0000e800011d7983 */ /* 0x000ee20000300800 */
[----:B------:R-:W-:Y:S01]  /*113a80*/  ISETP.GE.AND P0, PT, R12, UR75, PT ;  /* 0x0000004b0c007c0c */ /* 0x000fe2000bf06270 */
[----:B------:R-:W2:Y:S02]  /*113a90*/  LDCU UR12, c[0x0][0x398] ;  /* 0x00007300ff0c77ac */ /* 0x000ea40008000800 */
[----:B0-----:R-:W2:Y:S04]  /*113aa0*/  LDL.LU R23, [R1+0x4a1c] ;  /* 0x004a1c0001177983 */ /* 0x001ea80000300800 */
[----:B------:R0:W-:Y:S01]  /*113ab0*/  @P3 STG.E.U16 desc[UR48][R6.64], R13 ;  /* 0x0000000d06003986 */ /* 0x0001e2000c101530 */
[----:B-1----:R-:W-:Y:S01]  /*113ac0*/  ISETP.LT.AND P3, PT, R17, UR24, !P2 ;  /* 0x0000001811007c0c */ /* 0x002fe2000d761270 */
[----:B0-----:R-:W-:-:S04]  /*113ad0*/  IMAD.WIDE R6, R14, 0x2, R20 ;  /* 0x000000020e067825 */ /* 0x001fc800078e0214 */
[C---:B--2---:R-:W-:Y:S01]  /*113ae0*/  IMAD.WIDE R2, R14.reuse, 0x2, R22 ;  /* 0x000000020e027825 */ /* 0x044fe200078e0216 */
[----:B------:R0:W-:Y:S04]  /*113af0*/  STL [R1+0x4a10], R23 ;  /* 0x004a101701007387 */ /* 0x0001e80000100800 */
[----:B------:R1:W-:Y:S04]  /*113b00*/  @P5 STG.E.U16 desc[UR48][R2.64], R0 ;  /* 0x0000000002005986 */ /* 0x0003e8000c101530 */
[----:B0-----:R-:W2:Y:S04]  /*113b10*/  LDL R23, [R1+0xd8] ;  /* 0x0000d80001177983 */ /* 0x001ea80000100800 */
[----:B------:R-:W2:Y:S04]  /*113b20*/  LDL.LU R17, [R1+0x4a18] ;  /* 0x004a180001117983 */ /* 0x000ea80000300800 */
[----:B-1----:R-:W2:Y:S04]  /*113b30*/  LDL.LU R0, [R1+0x4a14] ;  /* 0x004a140001007983 */ /* 0x002ea80000300800 */
[----:B------:R-:W3:Y:S04]  /*113b40*/  LDL R2, [R1+0x2000] ;  /* 0x0020000001027983 */ /* 0x000ee80000100800 */
[----:B------:R0:W-:Y:S04]  /*113b50*/  @P6 STG.E.U16 desc[UR48][R6.64], R15 ;  /* 0x0000000f06006986 */ /* 0x0001e8000c101530 */
[----:B0-----:R-:W3:Y:S01]  /*113b60*/  LDL.LU R7, [R1+0xf8] ;  /* 0x0000f80001077983 */ /* 0x001ee20000300800 */
[----:B------:R-:W-:Y:S01]  /*113b70*/  IMAD.WIDE R12, R14, 0x2, R18 ;  /* 0x000000020e0c7825 */ /* 0x000fe200078e0212 */
[----:B--2---:R-:W-:-:S02]  /*113b80*/  ISETP.LT.AND P5, PT, R0, UR10, !P2 ;  /* 0x0000000a00007c0c */ /* 0x004fc4000d7a1270 */
[----:B------:R0:W-:Y:S01]  /*113b90*/  STL [R1+0x4a04], R0 ;  /* 0x004a040001007387 */ /* 0x0001e20000100800 */
[----:B------:R-:W-:Y:S01]  /*113ba0*/  ISETP.LT.AND P2, PT, R26, UR6, !P2 ;  /* 0x000000061a007c0c */ /* 0x000fe2000d741270 */
[----:B------:R-:W1:Y:S01]  /*113bb0*/  LDCU UR10, c[0x0][0x398] ;  /* 0x00007300ff0a77ac */ /* 0x000e620008000800 */
[----:B------:R-:W-:Y:S02]  /*113bc0*/  PRMT R28, R23, 0x7632, R28 ;  /* 0x00007632171c7816 */ /* 0x000fe4000000001c */
[----:B------:R-:W-:Y:S01]  /*113bd0*/  ISETP.LT.AND P6, PT, R27, UR14, !P0 ;  /* 0x0000000e1b007c0c */ /* 0x000fe2000c7c1270 */
[----:B------:R-:W2:Y:S01]  /*113be0*/  LDCU UR6, c[0x0][0x398] ;  /* 0x00007300ff0677ac */ /* 0x000ea20008000800 */
[----:B0-----:R-:W2:Y:S01]  /*113bf0*/  LDL.LU R0, [R1+0xc8] ;  /* 0x0000c80001007983 */ /* 0x001ea20000300800 */
[----:B------:R-:W0:Y:S03]  /*113c00*/  LDCU UR14, c[0x0][0x398] ;  /* 0x00007300ff0e77ac */ /* 0x000e260008000800 */
[----:B---3--:R3:W-:Y:S01]  /*113c10*/  @P4 STG.E.U16 desc[UR48][R12.64], R7 ;  /* 0x000000070c004986 */ /* 0x0087e2000c101530 */
[----:B------:R-:W-:Y:S01]  /*113c20*/  PRMT R3, R7, 0x7632, R3 ;  /* 0x0000763207037816 */ /* 0x000fe20000000003 */
[----:B---3--:R-:W-:-:S02]  /*113c30*/  IMAD.WIDE R6, R14, 0x2, R16 ;  /* 0x000000020e067825 */ /* 0x008fc400078e0210 */
[----:B------:R-:W-:Y:S04]  /*113c40*/  STL [R1+0x4a08], R11 ;  /* 0x004a080b01007387 */ /* 0x000fe80000100800 */
[----:B------:R3:W-:Y:S01]  /*113c50*/  @P3 STG.E.U16 desc[UR48][R6.64], R3 ;  /* 0x0000000306003986 */ /* 0x0007e2000c101530 */
[----:B------:R-:W-:-:S04]  /*113c60*/  IMAD.WIDE R12, R14, 0x2, R8 ;  /* 0x000000020e0c7825 */ /* 0x000fc800078e0208 */
[----:B---3--:R-:W-:Y:S01]  /*113c70*/  IMAD.WIDE R6, R14, 0x2, R10 ;  /* 0x000000020e067825 */ /* 0x008fe200078e020a */
[----:B------:R-:W-:Y:S01]  /*113c80*/  PRMT R3, R29, 0x7632, R3 ;  /* 0x000076321d037816 */ /* 0x000fe20000000003 */
[----:B------:R-:W3:Y:S04]  /*113c90*/  LDL R11, [R1+0xb8] ;  /* 0x0000b800010b7983 */ /* 0x000ee80000100800 */
[----:B------:R-:W2:Y:S04]  /*113ca0*/  LDL.LU R23, [R1+0x4a10] ;  /* 0x004a100001177983 */ /* 0x000ea80000300800 */
[----:B------:R0:W-:Y:S04]  /*113cb0*/  @P5 STG.E.U16 desc[UR48][R6.64], R29 ;  /* 0x0000001d06005986 */ /* 0x0001e8000c101530 */
[----:B------:R1:W-:Y:S04]  /*113cc0*/  @P2 STG.E.U16 desc[UR48][R12.64], R3 ;  /* 0x000000030c002986 */ /* 0x0003e8000c101530 */
[----:B0-----:R-:W2:Y:S04]  /*113cd0*/  LDL.LU R29, [R1+0x4a0c] ;  /* 0x004a0c00011d7983 */ /* 0x001ea80000300800 */
[----:B------:R-:W2:Y:S04]  /*113ce0*/  LDL R6, [R1+0x2008] ;  /* 0x0020080001067983 */ /* 0x000ea80000100800 */
[----:B------:R-:W3:Y:S04]  /*113cf0*/  LDL R7, [R1+0x2010] ;  /* 0x0020100001077983 */ /* 0x000ee80000100800 */
[----:B-1----:R-:W3:Y:S04]  /*113d00*/  LDL.LU R3, [R1+0xd8] ;  /* 0x0000d80001037983 */ /* 0x002ee80000300800 */
[----:B------:R-:W3:Y:S04]  /*113d10*/  LDL R12, [R1+0x2004] ;  /* 0x00200400010c7983 */ /* 0x000ee80000100800 */
[----:B------:R-:W3:Y:S01]  /*113d20*/  LDL R13, [R1+0x1798] ;  /* 0x00179800010d7983 */ /* 0x000ee20000100800 */
[----:B------:R-:W-:Y:S01]  /*113d30*/  ISETP.LT.AND P4, PT, R2, UR16, !P0 ;  /* 0x0000001002007c0c */ /* 0x000fe2000c781270 */
[----:B----4-:R-:W-:Y:S01]  /*113d40*/  VIADD R2, R14, UR5 ;  /* 0x000000050e027c36 */ /* 0x010fe20008000000 */
[----:B------:R-:W0:Y:S03]  /*113d50*/  LDCU UR5, c[0x0][0x3b8] ;  /* 0x00007700ff0577ac */ /* 0x000e260008000800 */
[C---:B------:R-:W-:Y:S01]  /*113d60*/  IMAD.WIDE R14, R2.reuse, 0x2, R4 ;  /* 0x00000002020e7825 */ /* 0x040fe200078e0204 */
[----:B------:R-:W1:Y:S03]  /*113d70*/  LDCU UR16, c[0x0][0x398] ;  /* 0x00007300ff1077ac */ /* 0x000e660008000800 */
[----:B------:R-:W-:Y:S01]  /*113d80*/  IMAD.WIDE R26, R2, 0x2, R24 ;  /* 0x00000002021a7825 */ /* 0x000fe200078e0218 */
[----:B--2---:R-:W-:Y:S01]  /*113d90*/  ISETP.LT.AND P5, PT, R6, UR12, !P0 ;  /* 0x0000000c06007c0c */ /* 0x004fe2000c7a1270 */
[----:B------:R-:W-:Y:S01]  /*113da0*/  STL [R1+0x49fc], R29 ;  /* 0x0049fc1d01007387 */ /* 0x000fe20000100800 */
[----:B------:R-:W2:Y:S03]  /*113db0*/  LDCU UR12, c[0x0][0x398] ;  /* 0x00007300ff0c77ac */ /* 0x000ea60008000800 */
[----:B---3--:R3:W-:Y:S01]  /*113dc0*/  @P6 STG.E.U16 desc[UR48][R14.64], R3 ;  /* 0x000000030e006986 */ /* 0x0087e2000c101530 */
[----:B------:R-:W-:-:S03]  /*113dd0*/  ISETP.LT.AND P6, PT, R12, UR18, !P0 ;  /* 0x000000120c007c0c */ /* 0x000fc6000c7c1270 */
[----:B------:R4:W-:Y:S01]  /*113de0*/  @P4 STG.E.U16 desc[UR48][R26.64], R28 ;  /* 0x0000001c1a004986 */ /* 0x0009e2000c101530 */
[----:B------:R-:W-:Y:S01]  /*113df0*/  ISETP.LT.AND P3, PT, R7, UR8, !P0 ;  /* 0x0000000807007c0c */ /* 0x000fe2000c761270 */
[----:B------:R-:W-:-:S04]  /*113e00*/  IMAD.WIDE R6, R2, 0x2, R22 ;  /* 0x0000000202067825 */ /* 0x000fc800078e0216 */
[----:B---3--:R-:W-:Y:S01]  /*113e10*/  VIADD R3, R13, 0x46 ;  /* 0x000000460d037836 */ /* 0x008fe20000000000 */
[----:B------:R-:W-:Y:S01]  /*113e20*/  ISETP.LT.AND P4, PT, R29, UR72, !P0 ;  /* 0x000000481d007c0c */ /* 0x000fe2000c781270 */
[----:B------:R-:W-:Y:S01]  /*113e30*/  IMAD.WIDE R12, R2, 0x2, R20 ;  /* 0x00000002020c7825 */ /* 0x000fe200078e0214 */
[----:B------:R-:W3:Y:S01]  /*113e40*/  LDL.LU R29, [R1+0xa8] ;  /* 0x0000a800011d7983 */ /* 0x000ee20000300800 */
[----:B------:R-:W0:Y:S01]  /*113e50*/  LDCU UR8, c[0x0][0x398] ;  /* 0x00007300ff0877ac */ /* 0x000e220008000800 */
[----:B------:R-:W-:Y:S02]  /*113e60*/  ISETP.GE.AND P2, PT, R3, UR57, PT ;  /* 0x0000003903007c0c */ /* 0x000fe4000bf46270 */
[----:B------:R-:W-:Y:S01]  /*113e70*/  PRMT R3, R0, 0x7632, R3 ;  /* 0x0000763200037816 */ /* 0x000fe20000000003 */
[----:B------:R1:W-:Y:S01]  /*113e80*/  STL [R1+0x4a00], R23 ;  /* 0x004a001701007387 */ /* 0x0003e20000100800 */
[----:B----4-:R-:W-:Y:S01]  /*113e90*/  PRMT R28, R11, 0x7632, R28 ;  /* 0x000076320b1c7816 */ /* 0x010fe2000000001c */
[C---:B------:R-:W-:Y:S01]  /*113ea0*/  IMAD.WIDE R14, R2.reuse, 0x2, R18 ;  /* 0x00000002020e7825 */ /* 0x040fe200078e0212 */
[----:B------:R-:W4:Y:S01]  /*113eb0*/  LDCU.64 UR72, c[0x0][0x398] ;  /* 0x00007300ff4877ac */ /* 0x000f220008000a00 */
[----:B------:R0:W-:Y:S04]  /*113ec0*/  @P6 STG.E.U16 desc[UR48][R6.64], R0 ;  /* 0x0000000006006986 */ /* 0x0001e8000c101530 */
[----:B-1----:R-:W2:Y:S04]  /*113ed0*/  LDL R23, [R1+0x11c] ;  /* 0x00011c0001177983 */ /* 0x002ea80000100800 */
[----:B------:R-:W2:Y:S04]  /*113ee0*/  LDL.LU R11, [R1+0x4a08] ;  /* 0x004a0800010b7983 */ /* 0x000ea80000300800 */
[----:B0-----:R-:W3:Y:S04]  /*113ef0*/  LDL.LU R0, [R1+0x4a04] ;  /* 0x004a040001007983 */ /* 0x001ee80000300800 */
[----:B------:R-:W3:Y:S04]  /*113f00*/  LDL R6, [R1+0x1ffc] ;  /* 0x001ffc0001067983 */ /* 0x000ee80000100800 */
[----:B------:R-:W4:Y:S04]  /*113f10*/  LDL R7, [R1+0x2004] ;  /* 0x0020040001077983 */ /* 0x000f280000100800 */
[----:B------:R0:W-:Y:S04]  /*113f20*/  @P5 STG.E.U16 desc[UR48][R12.64], R3 ;  /* 0x000000030c005986 */ /* 0x0001e8000c101530 */
[----:B0-----:R-:W4:Y:S04]  /*113f30*/  LDL.LU R3, [R1+0xb8] ;  /* 0x0000b80001037983 */ /* 0x001f280000300800 */
[----:B------:R-:W4:Y:S01]  /*113f40*/  LDL R13, [R1+0x2018] ;  /* 0x00201800010d7983 */ /* 0x000f220000100800 */
[----:B------:R-:W-:-:S03]  /*113f50*/  IMAD.WIDE R26, R2, 0x2, R16 ;  /* 0x00000002021a7825 */ /* 0x000fc600078e0210 */
[----:B------:R-:W4:Y:S04]  /*113f60*/  LDL R12, [R1+0x2000] ;  /* 0x00200000010c7983 */ /* 0x000f280000100800 */
[----:B--2---:R0:W-:Y:S01]  /*113f70*/  STL [R1+0x49f8], R11 ;  /* 0x0049f80b01007387 */ /* 0x0041e20000100800 */
[----:B---3--:R-:W-:-:S03]  /*113f80*/  ISETP.LT.AND P6, PT, R6, UR28, !P2 ;  /* 0x0000001c06007c0c */ /* 0x008fc6000d7c1270 */
[----:B----4-:R-:W-:Y:S01]  /*113f90*/  @P4 STG.E.U16 desc[UR48][R14.64], R3 ;  /* 0x000000030e004986 */ /* 0x010fe2000c101530 */
[----:B------:R-:W-:Y:S01]  /*113fa0*/  ISETP.LT.AND P4, PT, R0, UR10, !P0 ;  /* 0x0000000a00007c0c */ /* 0x000fe2000c781270 */
[----:B------:R-:W1:Y:S01]  /*113fb0*/  LDCU UR10, c[0x0][0x398] ;  /* 0x00007300ff0a77ac */ /* 0x000e620008000800 */
[----:B------:R-:W-:Y:S01]  /*113fc0*/  ISETP.LT.AND P0, PT, R13, UR22, !P0 ;  /* 0x000000160d007c0c */ /* 0x000fe2000c701270 */
[----:B------:R2:W-:Y:S01]  /*113fd0*/  @P3 STG.E.U16 desc[UR48][R26.64], R28 ;  /* 0x0000001c1a003986 */ /* 0x0005e2000c101530 */
[----:B------:R-:W-:Y:S01]  /*113fe0*/  ISETP.LT.AND P3, PT, R7, UR8, !P2 ;  /* 0x0000000807007c0c */ /* 0x000fe2000d761270 */
[----:B------:R-:W-:Y:S01]  /*113ff0*/  IMAD.WIDE R6, R2, 0x2, R10 ;  /* 0x0000000202067825 */ /* 0x000fe200078e020a */
[----:B------:R-:W-:Y:S01]  /*114000*/  ISETP.LT.AND P5, PT, R12, UR30, !P2 ;  /* 0x0000001e0c007c0c */ /* 0x000fe2000d7a1270 */
[----:B0-----:R-:W3:Y:S01]  /*114010*/  LDL.LU R11, [R1+0xfc] ;  /* 0x0000fc00010b7983 */ /* 0x001ee20000300800 */
[----:B------:R-:W0:Y:S05]  /*114020*/  LDCU UR8, c[0x0][0x398] ;  /* 0x00007300ff0877ac */ /* 0x000e2a0008000800 */
[----:B------:R4:W-:Y:S01]  /*114030*/  @P4 STG.E.U16 desc[UR48][R6.64], R29 ;  /* 0x0000001d06004986 */ /* 0x0009e2000c101530 */
[C---:B--2---:R-:W-:Y:S01]  /*114040*/  VIADD R26, R2.reuse, UR5 ;  /* 0x00000005021a7c36 */ /* 0x044fe20008000000 */
[----:B------:R-:W-:Y:S01]  /*114050*/  PRMT R27, R29, 0x7632, R27 ;  /* 0x000076321d1b7816 */ /* 0x000fe2000000001b */
[----:B------:R-:W-:Y:S01]  /*114060*/  IMAD.WIDE R2, R2, 0x2, R8 ;  /* 0x0000000202027825 */ /* 0x000fe200078e0208 */
[----:B------:R-:W-:Y:S01]  /*114070*/  PRMT R28, R23, 0x7632, R28 ;  /* 0x00007632171c7816 */ /* 0x000fe2000000001c */
[----:B------:R-:W2:Y:S01]  /*114080*/  LDCU UR5, c[0x0][0x3b8] ;  /* 0x00007700ff0577ac */ /* 0x000ea20008000800 */
[----:B------:R-:W2:Y:S04]  /*114090*/  LDL.LU R23, [R1+0x4a00] ;  /* 0x004a000001177983 */ /* 0x000ea80000300800 */
[----:B----4-:R-:W4:Y:S04]  /*1140a0*/  LDL.LU R29, [R1+0x49fc] ;  /* 0x0049fc00011d7983 */ /* 0x010f280000300800 */
[----:B------:R-:W2:Y:S04]  /*1140b0*/  LDL.LU R6, [R1+0x10c] ;  /* 0x00010c0001067983 */ /* 0x000ea80000300800 */
[----:B------:R-:W2:Y:S04]  /*1140c0*/  LDL R7, [R1+0x1798] ;  /* 0x0017980001077983 */ /* 0x000ea80000100800 */
[----:B------:R0:W-:Y:S04]  /*1140d0*/  @P0 STG.E.U16 desc[UR48][R2.64], R27 ;  /* 0x0000001b02000986 */ /* 0x0001e8000c101530 */
[----:B0-----:R-:W2:Y:S01]  /*1140e0*/  LDL.LU R3, [R1+0x11c] ;  /* 0x00011c0001037983 */ /* 0x001ea20000300800 */
[----:B------:R-:W-:-:S04]  /*1140f0*/  IMAD.WIDE R12, R26, 0x2, R4 ;  /* 0x000000021a0c7825 */ /* 0x000fc800078e0204 */
[C---:B------:R-:W-:Y:S01]  /*114100*/  IMAD.WIDE R14, R26.reuse, 0x2, R24 ;  /* 0x000000021a0e7825 */ /* 0x040fe200078e0218 */
[----:B--2---:R0:W-:Y:S04]  /*114110*/  @P6 STG.E.U16 desc[UR48][R12.64], R3 ;  /* 0x000000030c006986 */ /* 0x0041e8000c101530 */
[----:B0-----:R-:W2:Y:S01]  /*114120*/  LDL R12, [R1+0x2008] ;  /* 0x00200800010c7983 */ /* 0x001ea20000100800 */
[----:B----4-:R-:W-:Y:S01]  /*114130*/  ISETP.LT.AND P4, PT, R29, UR66, !P2 ;  /* 0x000000421d007c0c */ /* 0x010fe2000d781270 */
[----:B------:R-:W-:Y:S01]  /*114140*/  IMAD.WIDE R2, R26, 0x2, R22 ;  /* 0x000000021a027825 */ /* 0x000fe200078e0216 */
[----:B---3--:R-:W-:Y:S01]  /*114150*/  PRMT R27, R11, 0x7632, R27 ;  /* 0x000076320b1b7816 */ /* 0x008fe2000000001b */
[----:B------:R0:W-:Y:S01]  /*114160*/  @P5 STG.E.U16 desc[UR48][R14.64], R28 ;  /* 0x0000001c0e005986 */ /* 0x0001e2000c101530 */
[----:B------:R-:W3:Y:S03]  /*114170*/  LDCU.64 UR66, c[0x0][0x398] ;  /* 0x00007300ff4277ac */ /* 0x000ee60008000a00 */
[----:B------:R-:W1:Y:S04]  /*114180*/  LDL R13, [R1+0x2010] ;  /* 0x00201000010d7983 */ /* 0x000e680000100800 */
[----:B------:R4:W-:Y:S01]  /*114190*/  @P3 STG.E.U16 desc[UR48][R2.64], R6 ;  /* 0x0000000602003986 */ /* 0x0009e2000c101530 */
[----:B0-----:R-:W-:-:S03]  /*1141a0*/  VIADD R15, R7, 0x47 ;  /* 0x00000047070f7836 */ /* 0x001fc60000000000 */
[----:B------:R0:W-:Y:S01]  /*1141b0*/  STL [R1+0x49ec], R28 ;  /* 0x0049ec1c01007387 */ /* 0x0001e20000100800 */
[----:B------:R-:W-:Y:S01]  /*1141c0*/  PRMT R14, R6, 0x7632, R14 ;  /* 0x00007632060e7816 */ /* 0x000fe2000000000e */
[C---:B----4-:R-:W-:Y:S02]  /*1141d0*/  IMAD.WIDE R2, R26.reuse, 0x2, R20 ;  /* 0x000000021a027825 */ /* 0x050fe400078e0214 */
[----:B0-----:R-:W4:Y:S02]  /*1141e0*/  LDL R28, [R1+0x1ffc] ;  /* 0x001ffc00011c7983 */ /* 0x001f240000100800 */
[----:B------:R-:W-:Y:S01]  /*1141f0*/  IMAD.WIDE R6, R26, 0x2, R18 ;  /* 0x000000021a067825 */ /* 0x000fe200078e0212 */
[----:B------:R-:W-:Y:S01]  /*114200*/  ISETP.GE.AND P0, PT, R15, UR73, PT ;  /* 0x000000490f007c0c */ /* 0x000fe2000bf06270 */
[----:B------:R0:W-:Y:S04]  /*114210*/  STL [R1+0x49f0], R29 ;  /* 0x0049f01d01007387 */ /* 0x0001e80000100800 */
[----:B------:R3:W-:Y:S04]  /*114220*/  STL [R1+0x49f4], R23 ;  /* 0x0049f41701007387 */ /* 0x0007e80000100800 */
[----:B0-----:R-:W4:Y:S04]  /*114230*/  LDL R29, [R1+0x2004] ;  /* 0x00200400011d7983 */ /* 0x001f280000100800 */
[----:B---3--:R-:W3:Y:S04]  /*114240*/  LDL R23, [R1+0xdc] ;  /* 0x0000dc0001177983 */ /* 0x008ee80000100800 */
[----:B------:R-:W3:Y:S01]  /*114250*/  LDL.LU R15, [R1+0xec] ;  /* 0x0000ec00010f7983 */ /* 0x000ee20000300800 */
[----:B--2---:R-:W-:Y:S01]  /*114260*/  ISETP.LT.AND P5, PT, R12, UR12, !P2 ;  /* 0x0000000c0c007c0c */ /* 0x004fe2000d7a1270 */
[----:B------:R-:W0:-:S12]  /*114270*/  LDCU UR12, c[0x0][0x398] ;  /* 0x00007300ff0c77ac */ /* 0x000e180008000800 */
[----:B------:R2:W-:Y:S04]  /*114280*/  @P5 STG.E.U16 desc[UR48][R2.64], R14 ;  /* 0x0000000e02005986 */ /* 0x0005e8000c101530 */
[----:B------:R0:W-:Y:S04]  /*114290*/  @P4 STG.E.U16 desc[UR48][R6.64], R11 ;  /* 0x0000000b06004986 */ /* 0x0001e8000c101530 */
[----:B--2---:R-:W2:Y:S04]  /*1142a0*/  LDL R14, [R1+0x2018] ;  /* 0x00201800010e7983 */ /* 0x004ea80000100800 */
[----:B------:R-:W2:Y:S04]  /*1142b0*/  LDL R2, [R1+0x2000] ;  /* 0x0020000001027983 */ /* 0x000ea80000100800 */
[----:B0-----:R-:W2:Y:S01]  /*1142c0*/  LDL.LU R11, [R1+0x49f8] ;  /* 0x0049f800010b7983 */ /* 0x001ea20000300800 */
[----:B-1----:R-:W-:-:S02]  /*1142d0*/  ISETP.LT.AND P6, PT, R13, UR10, !P2 ;  /* 0x0000000a0d007c0c */ /* 0x002fc4000d7c1270 */
[----:B------:R-:W-:Y:S01]  /*1142e0*/  ISETP.LT.AND P3, PT, R0, UR6, !P2 ;  /* 0x0000000600007c0c */ /* 0x000fe2000d761270 */
[----:B------:R-:W-:Y:S01]  /*1142f0*/  IMAD.WIDE R12, R26, 0x2, R16 ;  /* 0x000000021a0c7825 */ /* 0x000fe200078e0210 */
[----:B----4-:R-:W-:Y:S01]  /*114300*/  ISETP.LT.AND P5, PT, R28, UR34, !P0 ;  /* 0x000000221c007c0c */ /* 0x010fe2000c7a1270 */
[----:B------:R-:W0:Y:S01]  /*114310*/  LDCU UR10, c[0x0][0x398] ;  /* 0x00007300ff0a77ac */ /* 0x000e220008000800 */
[----:B------:R-:W4:Y:S01]  /*114320*/  LDL.LU R28, [R1+0xbc] ;  /* 0x0000bc00011c7983 */ /* 0x000f220000300800 */
[----:B------:R-:W1:Y:S06]  /*114330*/  LDCU UR6, c[0x0][0x398] ;  /* 0x00007300ff0677ac */ /* 0x000e6c0008000800 */
[----:B------:R-:W-:Y:S01]  /*114340*/  @P6 STG.E.U16 desc[UR48][R12.64], R27 ;  /* 0x0000001b0c006986 */ /* 0x000fe2000c101530 */
[----:B---3--:R-:W-:-:S02]  /*114350*/  PRMT R3, R15, 0x7632, R3 ;  /* 0x000076320f037816 */ /* 0x008fc40000000003 */
[----:B--2---:R-:W-:Y:S01]  /*114360*/  ISETP.LT.AND P2, PT, R14, UR8, !P2 ;  /* 0x000000080e007c0c */ /* 0x004fe2000d741270 */
[----:B------:R-:W2:Y:S01]  /*114370*/  LDCU UR8, c[0x0][0x398] ;  /* 0x00007300ff0877ac */ /* 0x000ea20008000800 */
[----:B------:R-:W-:Y:S01]  /*114380*/  IMAD.WIDE R6, R26, 0x2, R10 ;  /* 0x000000021a067825 */ /* 0x000fe200078e020a */
[----:B------:R-:W-:-:S04]  /*114390*/  ISETP.LT.AND P4, PT, R2, UR60, !P0 ;  /* 0x0000003c02007c0c */ /* 0x000fc8000c781270 */
[----:B------:R3:W-:Y:S01]  /*1143a0*/  @P3 STG.E.U16 desc[UR48][R6.64], R15 ;  /* 0x0000000f06003986 */ /* 0x0007e2000c101530 */
[C---:B------:R-:W-:Y:S02]  /*1143b0*/  VIADD R2, R26.reuse, UR5 ;  /* 0x000000051a027c36 */ /* 0x040fe40008000000 */
[----:B---3--:R-:W-:Y:S01]  /*1143c0*/  IMAD.WIDE R6, R26, 0x2, R8 ;  /* 0x000000021a067825 */ /* 0x008fe200078e0208 */
[----:B------:R-:W-:Y:S01]  /*1143d0*/  PRMT R26, R23, 0x7632, R26 ;  /* 0x00007632171a7816 */ /* 0x000fe2000000001a */
[----:B------:R-:W3:Y:S01]  /*1143e0*/  LDCU UR5, c[0x0][0x3b8] ;  /* 0x00007700ff0577ac */ /* 0x000ee20008000800 */
[----:B------:R-:W2:Y:S04]  /*1143f0*/  LDL.LU R23, [R1+0x49f4] ;  /* 0x0049f40001177983 */ /* 0x000ea80000300800 */
[----:B------:R0:W-:Y:S04]  /*114400*/  @P2 STG.E.U16 desc[UR48][R6.64], R3 ;  /* 0x0000000306002986 */ /* 0x0001e8000c101530 */
[----:B0-----:R-:W2:Y:S01]  /*114410*/  LDL.LU R3, [R1+0xdc] ;  /* 0x0000dc0001037983 */ /* 0x001ea20000300800 */
[C---:B------:R-:W-:Y:S01]  /*114420*/  IMAD.WIDE R12, R2.reuse, 0x2, R4 ;  /* 0x00000002020c7825 */ /* 0x040fe200078e0204 */
[----:B------:R-:W-:Y:S01]  /*114430*/  ISETP.LT.AND P3, PT, R29, UR10, !P0 ;  /* 0x0000000a1d007c0c */ /* 0x000fe2000c761270 */
[----:B------:R-:W0:Y:S01]  /*114440*/  LDCU UR10, c[0x0][0x398] ;  /* 0x00007300ff0a77ac */ /* 0x000e220008000800 */
[----:B------:R-:W1:Y:S04]  /*114450*/  LDL R7, [R1+0x2008] ;  /* 0x0020080001077983 */ /* 0x000e680000100800 */
[----:B------:R-:W3:Y:S04]  /*114460*/  LDL R6, [R1+0x1798] ;  /* 0x0017980001067983 */ /* 0x000ee80000100800 */
[----:B------:R-:W3:Y:S04]  /*114470*/  LDL.LU R29, [R1+0x49f0] ;  /* 0x0049f000011d7983 */ /* 0x000ee80000300800 */
[----:B--2---:R2:W-:Y:S04]  /*114480*/  @P5 STG.E.U16 desc[UR48][R12.64], R3 ;  /* 0x000000030c005986 */ /* 0x0045e8000c101530 */
[----:B--2---:R-:W2:Y:S04]  /*114490*/  LDL R12, [R1+0x2010] ;  /* 0x00201000010c7983 */ /* 0x004ea80000100800 */
[----:B------:R-:W2:Y:S01]  /*1144a0*/  LDL.LU R13, [R1+0xcc] ;  /* 0x0000cc00010d7983 */ /* 0x000ea20000300800 */
[----:B------:R-:W-:Y:S01]  /*1144b0*/  IMAD.WIDE R14, R2, 0x2, R24 ;  /* 0x00000002020e7825 */ /* 0x000fe200078e0218 */
[----:B-1----:R-:W-:Y:S01]  /*1144c0*/  ISETP.LT.AND P5, PT, R7, UR6, !P0 ;  /* 0x0000000607007c0c */ /* 0x002fe2000c7a1270 */
[----:B------:R-:W1:Y:S02]  /*1144d0*/  LDCU UR6, c[0x0][0x398] ;  /* 0x00007300ff0677ac */ /* 0x000e640008000800 */
[----:B---3--:R-:W-:Y:S01]  /*1144e0*/  VIADD R3, R6, 0x48 ;  /* 0x0000004806037836 */ /* 0x008fe20000000000 */
[----:B------:R4:W-:Y:S01]  /*1144f0*/  @P4 STG.E.U16 desc[UR48][R14.64], R26 ;  /* 0x0000001a0e004986 */ /* 0x0009e2000c101530 */
[----:B------:R-:W-:Y:S01]  /*114500*/  ISETP.LT.AND P4, PT, R29, UR74, !P0 ;  /* 0x0000004a1d007c0c */ /* 0x000fe2000c781270 */
[----:B------:R-:W-:Y:S01]  /*114510*/  IMAD.WIDE R6, R2, 0x2, R22 ;  /* 0x0000000202067825 */ /* 0x000fe200078e0216 */
[----:B------:R-:W3:Y:S01]  /*114520*/  LDCU.64 UR74, c[0x0][0x398] ;  /* 0x00007300ff4a77ac */ /* 0x000ee20008000a00 */
[----:B------:R-:W-:Y:S01]  /*114530*/  ISETP.GE.AND P2, PT, R3, UR67, PT ;  /* 0x0000004303007c0c */ /* 0x000fe2000bf46270 */
[----:B------:R0:W-:Y:S01]  /*114540*/  STL [R1+0x49e8], R29 ;  /* 0x0049e81d01007387 */ /* 0x0001e20000100800 */
[----:B----4-:R-:W-:-:S03]  /*114550*/  PRMT R26, R28, 0x7632, R26 ;  /* 0x000076321c1a7816 */ /* 0x010fc6000000001a */
[----:B0-----:R-:W4:Y:S01]  /*114560*/  LDL.LU R29, [R1+0x90] ;  /* 0x00009000011d7983 */ /* 0x001f220000300800 */
[----:B--2---:R-:W-:-:S03]  /*114570*/  ISETP.LT.AND P6, PT, R12, UR62, !P0 ;  /* 0x0000003e0c007c0c */ /* 0x004fc6000c7c1270 */
[----:B------:R0:W-:Y:S01]  /*114580*/  @P3 STG.E.U16 desc[UR48][R6.64], R13 ;  /* 0x0000000d06003986 */ /* 0x0001e2000c101530 */
[----:B------:R-:W-:Y:S01]  /*114590*/  PRMT R3, R13, 0x7632, R3 ;  /* 0x000076320d037816 */ /* 0x000fe20000000003 */
[----:B0-----:R-:W-:-:S04]  /*1145a0*/  IMAD.WIDE R6, R2, 0x2, R20 ;  /* 0x0000000202067825 */ /* 0x001fc800078e0214 */
[----:B------:R-:W-:Y:S01]  /*1145b0*/  IMAD.WIDE R12, R2, 0x2, R18 ;  /* 0x00000002020c7825 */ /* 0x000fe200078e0212 */
[----:B------:R0:W-:Y:S04]  /*1145c0*/  @P5 STG.E.U16 desc[UR48][R6.64], R3 ;  /* 0x0000000306005986 */ /* 0x0001e8000c101530 */
[----:B------:R2:W-:Y:S04]  /*1145d0*/  @P4 STG.E.U16 desc[UR48][R12.64], R28 ;  /* 0x0000001c0c004986 */ /* 0x0005e8000c101530 */
[----:B0-----:R-:W3:Y:S04]  /*1145e0*/  LDL R6, [R1+0x2004] ;  /* 0x0020040001067983 */ /* 0x001ee80000100800 */
[----:B------:R-:W4:Y:S04]  /*1145f0*/  LDL R7, [R1+0x2018] ;  /* 0x0020180001077983 */ /* 0x000f280000100800 */
[----:B------:R-:W4:Y:S04]  /*114600*/  LDL.LU R3, [R1+0xac] ;  /* 0x0000ac0001037983 */ /* 0x000f280000300800 */
[----:B--2---:R-:W2:Y:S04]  /*114610*/  LDL.LU R28, [R1+0x49ec] ;  /* 0x0049ec00011c7983 */ /* 0x004ea80000300800 */
[----:B------:R-:W2:Y:S01]  /*114620*/  LDL R12, [R1+0x1ffc] ;  /* 0x001ffc00010c7983 */ /* 0x000ea20000100800 */
[----:B------:R-:W-:Y:S01]  /*114630*/  ISETP.LT.AND P3, PT, R0, UR12, !P0 ;  /* 0x0000000c00007c0c */ /* 0x000fe2000c761270 */
[C---:B------:R-:W-:Y:S01]  /*114640*/  IMAD.WIDE R14, R2.reuse, 0x2, R16 ;  /* 0x00000002020e7825 */ /* 0x040fe200078e0210 */
[----:B------:R-:W0:Y:S01]  /*114650*/  LDCU UR12, c[0x0][0x398] ;  /* 0x00007300ff0c77ac */ /* 0x000e220008000800 */
[----:B------:R-:W2:Y:S04]  /*114660*/  LDL R13, [R1+0x2000] ;  /* 0x00200000010d7983 */ /* 0x000ea80000100800 */
[----:B------:R1:W-:Y:S04]  /*114670*/  @P6 STG.E.U16 desc[UR48][R14.64], R26 ;  /* 0x0000001a0e006986 */ /* 0x0003e8000c101530 */
[----:B------:R0:W-:Y:S01]  /*114680*/  STL [R1+0x49e4], R11 ;  /* 0x0049e40b01007387 */ /* 0x0001e20000100800 */
[----:B-1----:R-:W-:Y:S01]  /*114690*/  VIADD R26, R2, UR5 ;  /* 0x00000005021a7c36 */ /* 0x002fe20008000000 */
[----:B------:R-:W1:Y:S01]  /*1146a0*/  LDCU UR5, c[0x0][0x3b8] ;  /* 0x00007700ff0577ac */ /* 0x000e620008000800 */
[----:B---3--:R-:W-:-:S02]  /*1146b0*/  ISETP.LT.AND P4, PT, R6, UR68, !P2 ;  /* 0x0000004406007c0c */ /* 0x008fc4000d781270 */
[----:B----4-:R-:W-:Y:S01]  /*1146c0*/  ISETP.LT.AND P0, PT, R7, UR10, !P0 ;  /* 0x0000000a07007c0c */ /* 0x010fe2000c701270 */
[----:B------:R-:W-:Y:S01]  /*1146d0*/  IMAD.WIDE R6, R2, 0x2, R10 ;  /* 0x0000000202067825 */ /* 0x000fe200078e020a */
[----:B------:R-:W3:Y:S01]  /*1146e0*/  LDCU UR10, c[0x0][0x398] ;  /* 0x00007300ff0a77ac */ /* 0x000ee20008000800 */
[----:B0-----:R-:W4:Y:S01]  /*1146f0*/  LDL.LU R11, [R1+0x70] ;  /* 0x00007000010b7983 */ /* 0x001f220000300800 */
[----:B------:R-:W-:-:S03]  /*114700*/  PRMT R27, R3, 0x7632, R27 ;  /* 0x00007632031b7816 */ /* 0x000fc6000000001b */
[----:B------:R0:W-:Y:S01]  /*114710*/  @P3 STG.E.U16 desc[UR48][R6.64], R3 ;  /* 0x0000000306003986 */ /* 0x0001e2000c101530 */
[----:B--2---:R-:W-:Y:S02]  /*114720*/  ISETP.LT.AND P6, PT, R12, UR8, !P2 ;  /* 0x000000080c007c0c */ /* 0x004fe4000d7c1270 */
[----:B------:R-:W-:Y:S02]  /*114730*/  PRMT R28, R29, 0x7632, R28 ;  /* 0x000076321d1c7816 */ /* 0x000fe4000000001c */
[----:B------:R-:W-:Y:S01]  /*114740*/  ISETP.LT.AND P5, PT, R13, UR64, !P2 ;  /* 0x000000400d007c0c */ /* 0x000fe2000d7a1270 */
[----:B0-----:R-:W-:Y:S01]  /*114750*/  IMAD.WIDE R2, R2, 0x2, R8 ;  /* 0x0000000202027825 */ /* 0x001fe200078e0208 */
[----:B------:R-:W0:Y:S03]  /*114760*/  LDCU UR8, c[0x0][0x398] ;  /* 0x00007300ff0877ac */ /* 0x000e260008000800 */
[C---:B------:R-:W-:Y:S01]  /*114770*/  IMAD.WIDE R6, R26.reuse, 0x2, R4 ;  /* 0x000000021a067825 */ /* 0x040fe200078e0204 */
[----:B------:R2:W-:Y:S04]  /*114780*/  @P0 STG.E.U16 desc[UR48][R2.64], R27 ;  /* 0x0000001b02000986 */ /* 0x0005e8000c101530 */
[----:B------:R0:W-:Y:S04]  /*114790*/  @P6 STG.E.U16 desc[UR48][R6.64], R29 ;  /* 0x0000001d06006986 */ /* 0x0001e8000c101530 */
[----:B--2---:R-:W2:Y:S04]  /*1147a0*/  LDL.LU R2, [R1+0x80] ;  /* 0x0000800001027983 */ /* 0x004ea80000300800 */
[----:B------:R-:W3:Y:S04]  /*1147b0*/  LDL R3, [R1+0x1798] ;  /* 0x0017980001037983 */ /* 0x000ee80000100800 */
[----:B0-----:R-:W3:Y:S04]  /*1147c0*/  LDL.LU R29, [R1+0x49e8] ;  /* 0x0049e800011d7983 */ /* 0x001ee80000300800 */
[----:B------:R-:W3:Y:S04]  /*1147d0*/  LDL R6, [R1+0x2008] ;  /* 0x0020080001067983 */ /* 0x000ee80000100800 */
[----:B------:R-:W3:Y:S01]  /*1147e0*/  LDL R7, [R1+0x2010] ;  /* 0x0020100001077983 */ /* 0x000ee20000100800 */
[----:B------:R-:W-:-:S04]  /*1147f0*/  IMAD.WIDE R12, R26, 0x2, R24 ;  /* 0x000000021a0c7825 */ /* 0x000fc800078e0218 */
[C---:B------:R-:W-:Y:S01]  /*114800*/  IMAD.WIDE R14, R26.reuse, 0x2, R22 ;  /* 0x000000021a0e7825 */ /* 0x040fe200078e0216 */
[----:B------:R0:W-:Y:S03]  /*114810*/  @P5 STG.E.U16 desc[UR48][R12.64], R28 ;  /* 0x0000001c0c005986 */ /* 0x0001e6000c101530 */
[----:B0-----:R-:W-:Y:S01]  /*114820*/  IMAD.WIDE R12, R26, 0x2, R16 ;  /* 0x000000021a0c7825 */ /* 0x001fe200078e0210 */
[----:B----4-:R-:W-:Y:S01]  /*114830*/  PRMT R27, R11, 0x7632, R27 ;  /* 0x000076320b1b7816 */ /* 0x010fe2000000001b */
[----:B--2---:R0:W-:Y:S01]  /*114840*/  @P4 STG.E.U16 desc[UR48][R14.64], R2 ;  /* 0x000000020e004986 */ /* 0x0041e2000c101530 */
[----:B---3--:R-:W-:Y:S02]  /*114850*/  ISETP.LT.AND P5, PT, R29, UR56, !P2 ;  /* 0x000000381d007c0c */ /* 0x008fe4000d7a1270 */
[----:B------:R-:W-:Y:S01]  /*114860*/  ISETP.LT.AND P6, PT, R6, UR14, !P2 ;  /* 0x0000000e06007c0c */ /* 0x000fe2000d7c1270 */
[----:B0-----:R-:W-:Y:S01]  /*114870*/  VIADD R15, R3, 0x49 ;  /* 0x00000049030f7836 */ /* 0x001fe20000000000 */
[----:B------:R-:W-:Y:S01]  /*114880*/  PRMT R14, R2, 0x7632, R14 ;  /* 0x00007632020e7816 */ /* 0x000fe2000000000e */
[C---:B------:R-:W-:Y:S01]  /*114890*/  IMAD.WIDE R2, R26.reuse, 0x2, R20 ;  /* 0x000000021a027825 */ /* 0x040fe200078e0214 */
[----:B------:R-:W-:Y:S01]  /*1148a0*/  ISETP.LT.AND P4, PT, R7, UR12, !P2 ;  /* 0x0000000c07007c0c */ /* 0x000fe2000d781270 */
[----:B------:R0:W-:Y:S01]  /*1148b0*/  STL [R1+0x49e0], R29 ;  /* 0x0049e01d01007387 */ /* 0x0001e20000100800 */
[----:B------:R-:W-:Y:S01]  /*1148c0*/  ISETP.GE.AND P0, PT, R15, UR75, PT ;  /* 0x0000004b0f007c0c */ /* 0x000fe2000bf06270 */
[----:B------:R-:W-:Y:S01]  /*1148d0*/  IMAD.WIDE R6, R26, 0x2, R18 ;  /* 0x000000021a067825 */ /* 0x000fe200078e0212 */
[----:B------:R-:W-:Y:S01]  /*1148e0*/  ISETP.LT.AND P3, PT, R0, UR6, !P2 ;  /* 0x0000000600007c0c */ /* 0x000fe2000d761270 */
[----:B------:R-:W2:Y:S04]  /*1148f0*/  LDCU UR12, c[0x0][0x398] ;  /* 0x00007300ff0c77ac */ /* 0x000ea80008000800 */
[----:B------:R3:W-:Y:S01]  /*114900*/  @P6 STG.E.U16 desc[UR48][R2.64], R14 ;  /* 0x0000000e02006986 */ /* 0x0007e2000c101530 */
[----:B------:R-:W4:Y:S03]  /*114910*/  LDCU UR6, c[0x0][0x398] ;  /* 0x00007300ff0677ac */ /* 0x000f260008000800 */
[----:B0-----:R-:W2:Y:S01]  /*114920*/  LDL.LU R29, [R1+0x50] ;  /* 0x00005000011d7983 */ /* 0x001ea20000300800 */
[----:B------:R-:W0:Y:S03]  /*114930*/  LDCU.64 UR56, c[0x0][0x398] ;  /* 0x00007300ff3877ac */ /* 0x000e260008000a00 */
[----:B------:R-:W2:Y:S01]  /*114940*/  LDL.LU R15, [R1+0x60] ;  /* 0x00006000010f7983 */ /* 0x000ea20000300800 */
[----:B------:R-:W0:Y:S03]  /*114950*/  LDCU UR14, c[0x0][0x398] ;  /* 0x00007300ff0e77ac */ /* 0x000e260008000800 */
[----:B---3--:R-:W3:Y:S04]  /*114960*/  LDL R14, [R1+0x1ffc] ;  /* 0x001ffc00010e7983 */ /* 0x008ee80000100800 */
[----:B------:R-:W2:Y:S04]  /*114970*/  LDL R2, [R1+0x2000] ;  /* 0x0020000001027983 */ /* 0x000ea80000100800 */
[----:B------:R0:W-:Y:S04]  /*114980*/  @P5 STG.E.U16 desc[UR48][R6.64], R11 ;  /* 0x0000000b06005986 */ /* 0x0001e8000c101530 */
[----:B0-----:R-:W4:Y:S04]  /*114990*/  LDL.LU R11, [R1+0x49e4] ;  /* 0x0049e400010b7983 */ /* 0x001f280000300800 */
[----:B------:R-:W4:Y:S04]  /*1149a0*/  LDL R7, [R1+0x2018] ;  /* 0x0020180001077983 */ /* 0x000f280000100800 */
[----:B------:R0:W-:Y:S04]  /*1149b0*/  @P4 STG.E.U16 desc[UR48][R12.64], R27 ;  /* 0x0000001b0c004986 */ /* 0x0001e8000c101530 */
[----:B0-----:R-:W4:Y:S04]  /*1149c0*/  LDL R13, [R1+0x2004] ;  /* 0x00200400010d7983 */ /* 0x001f280000100800 */
[----:B------:R-:W-:Y:S01]  /*1149d0*/  STL [R1+0x49dc], R9 ;  /* 0x0049dc0901007387 */ /* 0x000fe20000100800 */
[----:B---3--:R-:W-:Y:S01]  /*1149e0*/  ISETP.LT.AND P6, PT, R14, UR8, !P0 ;  /* 0x000000080e007c0c */ /* 0x008fe2000c7c1270 */
[----:B------:R-:W0:Y:S01]  /*1149f0*/  LDCU UR8, c[0x0][0x398] ;  /* 0x00007300ff0877ac */ /* 0x000e220008000800 */
[----:B--2---:R-:W-:Y:S01]  /*114a00*/  ISETP.LT.AND P5, PT, R2, UR70, !P0 ;  /* 0x0000004602007c0c */ /* 0x004fe2000c7a1270 */
[----:B-1----:R-:W-:Y:S01]  /*114a10*/  VIADD R2, R26, UR5 ;  /* 0x000000051a027c36 */ /* 0x002fe20008000000 */
[----:B------:R-:W-:Y:S01]  /*114a20*/  PRMT R3, R15, 0x7632, R3 ;  /* 0x000076320f037816 */ /* 0x000fe20000000003 */
[----:B------:R-:W1:Y:S01]  /*114a30*/  LDCU UR5, c[0x0][0x3b8] ;  /* 0x00007700ff0577ac */ /* 0x000e620008000800 */
[----:B------:R-:W-:-:S02]  /*114a40*/  PRMT R28, R29, 0x7632, R28 ;  /* 0x000076321d1c7816 */ /* 0x000fc4000000001c */
[----:B----4-:R-:W-:Y:S01]  /*114a50*/  ISETP.LT.AND P2, PT, R7, UR10, !P2 ;  /* 0x0000000a07007c0c */ /* 0x010fe2000d741270 */
[C---:B------:R-:W-:Y:S01]  /*114a60*/  IMAD.WIDE R6, R26.reuse, 0x2, R10 ;  /* 0x000000021a067825 */ /* 0x040fe200078e020a */
[----:B------:R-:W2:Y:S04]  /*114a70*/  LDCU UR10, c[0x0][0x398] ;  /* 0x00007300ff0a77ac */ /* 0x000ea80008000800 */
[----:B------:R3:W-:Y:S01]  /*114a80*/  @P3 STG.E.U16 desc[UR48][R6.64], R15 ;  /* 0x0000000f06003986 */ /* 0x0007e2000c101530 */
[----:B------:R-:W-:Y:S01]  /*114a90*/  ISETP.LT.AND P4, PT, R13, UR54, !P0 ;  /* 0x000000360d007c0c */ /* 0x000fe2000c781270 */
[----:B---3--:R-:W-:Y:S01]  /*114aa0*/  IMAD.WIDE R6, R26, 0x2, R8 ;  /* 0x000000021a067825 */ /* 0x008fe200078e0208 */
[----:B------:R-:W3:Y:S01]  /*114ab0*/  LDCU UR54, c[0x0][0x398] ;  /* 0x00007300ff3677ac */ /* 0x000ee20008000800 */
[----:B------:R-:W4:Y:S02]  /*114ac0*/  LDL.LU R9, [R1+0x30] ;  /* 0x0000300001097983 */ /* 0x000f240000300800 */
[----:B------:R-:W-:-:S02]  /*114ad0*/  IMAD.WIDE R12, R2, 0x2, R4 ;  /* 0x00000002020c7825 */ /* 0x000fc400078e0204 */
[----:B------:R0:W-:Y:S02]  /*114ae0*/  STL [R1+0x49d8], R23 ;  /* 0x0049d81701007387 */ /* 0x0001e40000100800 */
[C---:B------:R-:W-:Y:S02]  /*114af0*/  IMAD.WIDE R26, R2.reuse, 0x2, R22 ;  /* 0x00000002021a7825 */ /* 0x040fe400078e0216 */
[----:B------:R1:W-:Y:S04]  /*114b00*/  @P2 STG.E.U16 desc[UR48][R6.64], R3 ;  /* 0x0000000306002986 */ /* 0x0003e8000c101530 */
[----:B------:R2:W-:Y:S04]  /*114b10*/  @P6 STG.E.U16 desc[UR48][R12.64], R29 ;  /* 0x0000001d0c006986 */ /* 0x0005e8000c101530 */
[----:B0-----:R-:W3:Y:S04]  /*114b20*/  LDL R23, [R1+0x2010] ;  /* 0x0020100001177983 */ /* 0x001ee80000100800 */
[----:B-1----:R-:W3:Y:S04]  /*114b30*/  LDL R3, [R1+0x2008] ;  /* 0x0020080001037983 */ /* 0x002ee80000100800 */
[----:B------:R-:W3:Y:S04]  /*114b40*/  LDL R6, [R1+0x1798] ;  /* 0x0017980001067983 */ /* 0x000ee80000100800 */
[----:B------:R-:W3:Y:S04]  /*114b50*/  LDL.LU R7, [R1+0x40] ;  /* 0x0000400001077983 */ /* 0x000ee80000300800 */
[----:B--2---:R-:W2:Y:S01]  /*114b60*/  LDL.LU R29, [R1+0x49e0] ;  /* 0x0049e000011d7983 */ /* 0x004ea20000300800 */
[----:B------:R-:W-:-:S05]  /*114b70*/  IMAD.WIDE R14, R2, 0x2, R24 ;  /* 0x00000002020e7825 */ /* 0x000fca00078e0218 */
[----:B------:R0:W-:Y:S01]  /*114b80*/  @P5 STG.E.U16 desc[UR48][R14.64], R28 ;  /* 0x0000001c0e005986 */ /* 0x0001e2000c101530 */
[----:B------:R-:W-:-:S04]  /*114b90*/  IMAD.WIDE R12, R2, 0x2, R18 ;  /* 0x00000002020c7825 */ /* 0x000fc800078e0212 */
[----:B0-----:R-:W-:Y:S01]  /*114ba0*/  IMAD.WIDE R14, R2, 0x2, R16 ;  /* 0x00000002020e7825 */ /* 0x001fe200078e0210 */
[----:B----4-:R-:W-:Y:S02]  /*114bb0*/  PRMT R28, R9, 0x7632, R28 ;  /* 0x00007632091c7816 */ /* 0x010fe4000000001c */
[----:B---3--:R-:W-:Y:S01]  /*114bc0*/  ISETP.LT.AND P6, PT, R3, UR12, !P0 ;  /* 0x0000000c03007c0c */ /* 0x008fe2000c7c1270 */
[----:B------:R-:W0:Y:S01]  /*114bd0*/  LDCU UR12, c[0x0][0x398] ;  /* 0x00007300ff0c77ac */ /* 0x000e220008000800 */
[----:B------:R-:W-:Y:S01]  /*114be0*/  VIADD R3, R6, 0x4a ;  /* 0x0000004a06037836 */ /* 0x000fe20000000000 */
[----:B------:R1:W-:Y:S01]  /*114bf0*/  @P4 STG.E.U16 desc[UR48][R26.64], R7 ;  /* 0x000000071a004986 */ /* 0x0003e2000c101530 */
[----:B------:R-:W-:Y:S01]  /*114c00*/  ISETP.LT.AND P4, PT, R23, UR6, !P0 ;  /* 0x0000000617007c0c */ /* 0x000fe2000c781270 */
[----:B------:R-:W3:Y:S01]  /*114c10*/  LDCU UR6, c[0x0][0x398] ;  /* 0x00007300ff0677ac */ /* 0x000ee20008000800 */
[----:B--2---:R-:W-:Y:S01]  /*114c20*/  ISETP.LT.AND P5, PT, R29, UR72, !P0 ;  /* 0x000000481d007c0c */ /* 0x004fe2000c7a1270 */
[----:B------:R-:W2:Y:S01]  /*114c30*/  LDL R23, [R1+0x94] ;  /* 0x0000940001177983 */ /* 0x000ea20000100800 */
[----:B------:R-:W-:Y:S01]  /*114c40*/  ISETP.GE.AND P2, PT, R3, UR57, PT ;  /* 0x0000003903007c0c */ /* 0x000fe2000bf46270 */
[----:B------:R-:W4:Y:S01]  /*114c50*/  LDCU.64 UR72, c[0x0][0x398] ;  /* 0x00007300ff4877ac */ /* 0x000f220008000a00 */
[----:B------:R-:W-:Y:S01]  /*114c60*/  PRMT R3, R7, 0x7632, R3 ;  /* 0x0000763207037816 */ /* 0x000fe20000000003 */
[----:B-1----:R-:W-:-:S05]  /*114c70*/  IMAD.WIDE R6, R2, 0x2, R20 ;  /* 0x0000000202067825 */ /* 0x002fca00078e0214 */
[----:B------:R1:W-:Y:S04]  /*114c80*/  @P6 STG.E.U16 desc[UR48][R6.64], R3 ;  /* 0x0000000306006986 */ /* 0x0003e8000c101530 */
[----:B------:R0:W-:Y:S04]  /*114c90*/  @P5 STG.E.U16 desc[UR48][R12.64], R9 ;  /* 0x000000090c005986 */ /* 0x0001e8000c101530 */
[----:B------:R0:W-:Y:S04]  /*114ca0*/  @P4 STG.E.U16 desc[UR48][R14.64], R28 ;  /* 0x0000001c0e004986 */ /* 0x0001e8000c101530 */
[----:B-1----:R-:W2:Y:S04]  /*114cb0*/  LDL R3, [R1+0x2000] ;  /* 0x0020000001037983 */ /* 0x002ea80000100800 */
[----:B------:R-:W3:Y:S04]  /*114cc0*/  LDL R6, [R1+0x1798] ;  /* 0x0017980001067983 */ /* 0x000ee80000100800 */
[----:B------:R-:W3:Y:S04]  /*114cd0*/  LDL R7, [R1+0x2004] ;  /* 0x0020040001077983 */ /* 0x000ee80000100800 */
[----:B0-----:R-:W3:Y:S04]  /*114ce0*/  LDL.LU R9, [R1+0x49dc] ;  /* 0x0049dc0001097983 */ /* 0x001ee80000300800 */
[----:B------:R-:W3:Y:S04]  /*114cf0*/  LDL R12, [R1+0x2018] ;  /* 0x00201800010c7983 */ /* 0x000ee80000100800 */
[----:B------:R-:W3:Y:S04]  /*114d00*/  LDL R13, [R1+0x1ffc] ;  /* 0x001ffc00010d7983 */ /* 0x000ee80000100800 */
[----:B------:R-:W3:Y:S01]  /*114d10*/  LDL.LU R15, [R1+0x20] ;  /* 0x00002000010f7983 */ /* 0x000ee20000300800 */
[----:B------:R-:W-:Y:S01]  /*114d20*/  ISETP.LT.AND P3, PT, R0, UR54, !P0 ;  /* 0x0000003600007c0c */ /* 0x000fe2000c761270 */
[----:B------:R-:W2:Y:S01]  /*114d30*/  LDCU UR54, c[0x0][0x398] ;  /* 0x00007300ff3677ac */ /* 0x000ea20008000800 */
[----:B------:R-:W-:Y:S01]  /*114d40*/  IMAD.WIDE R26, R2, 0x2, R10 ;  /* 0x00000002021a7825 */ /* 0x000fe200078e020a */
[----:B--2---:R-:W-:Y:S01]  /*114d50*/  ISETP.LT.AND P4, PT, R3, UR54, !P2 ;  /* 0x0000003603007c0c */ /* 0x004fe2000d781270 */
[----:B------:R-:W0:Y:S09]  /*114d60*/  LDCU UR54, c[0x0][0x398] ;  /* 0x00007300ff3677ac */ /* 0x000e320008000800 */
[----:B---3--:R1:W-:Y:S01]  /*114d70*/  @P3 STG.E.U16 desc[UR48][R26.64], R15 ;  /* 0x0000000f1a003986 */ /* 0x0083e2000c101530 */
[----:B------:R-:W-:Y:S01]  /*114d80*/  ISETP.LT.AND P3, PT, R12, UR10, !P0 ;  /* 0x0000000a0c007c0c */ /* 0x000fe2000c761270 */
[----:B------:R-:W2:Y:S01]  /*114d90*/  LDCU UR10, c[0x0][0x398] ;  /* 0x00007300ff0a77ac */ /* 0x000ea20008000800 */
[----:B------:R-:W-:Y:S01]  /*114da0*/  PRMT R14, R15, 0x7632, R14 ;  /* 0x000076320f0e7816 */ /* 0x000fe2000000000e */
[----:B-1----:R-:W-:Y:S01]  /*114db0*/  VIADD R26, R2, UR5 ;  /* 0x00000005021a7c36 */ /* 0x002fe20008000000 */
[----:B------:R-:W-:Y:S01]  /*114dc0*/  PRMT R27, R23, 0x7632, R27 ;  /* 0x00007632171b7816 */ /* 0x000fe2000000001b */
[----:B------:R-:W-:Y:S01]  /*114dd0*/  VIADD R15, R6, 0x4e ;  /* 0x0000004e060f7836 */ /* 0x000fe20000000000 */
[----:B------:R-:W3:Y:S01]  /*114de0*/  LDL.LU R23, [R1+0x49d8] ;  /* 0x0049d80001177983 */ /* 0x000ee20000300800 */
[----:B------:R-:W-:Y:S01]  /*114df0*/  IMAD.WIDE R2, R2, 0x2, R8 ;  /* 0x0000000202027825 */ /* 0x000fe200078e0208 */
[----:B------:R-:W-:Y:S01]  /*114e00*/  ISETP.LT.AND P5, PT, R13, UR8, !P2 ;  /* 0x000000080d007c0c */ /* 0x000fe2000d7a1270 */
[----:B------:R-:W1:Y:S01]  /*114e10*/  LDCU UR8, c[0x0][0x398] ;  /* 0x00007300ff0877ac */ /* 0x000e620008000800 */
[----:B------:R-:W-:-:S02]  /*114e20*/  ISETP.GE.AND P0, PT, R15, UR52, PT ;  /* 0x000000340f007c0c */ /* 0x000fc4000bf06270 */
[----:B------:R-:W2:Y:S01]  /*114e30*/  LDL R15, [R1+0x2018] ;  /* 0x00201800010f7983 */ /* 0x000ea20000100800 */
[----:B------:R-:W-:Y:S01]  /*114e40*/  ISETP.LT.AND P6, PT, R7, UR6, !P2 ;  /* 0x0000000607007c0c */ /* 0x000fe2000d7c1270 */
[----:B------:R-:W0:Y:S02]  /*114e50*/  LDCU UR5, c[0x0][0x3b8] ;  /* 0x00007700ff0577ac */ /* 0x000e240008000800 */
[----:B------:R1:W-:Y:S01]  /*114e60*/  @P3 STG.E.U16 desc[UR48][R2.64], R14 ;  /* 0x0000000e02003986 */ /* 0x0003e2000c101530 */
[C---:B------:R-:W-:Y:S01]  /*114e70*/  IMAD.WIDE R6, R26.reuse, 0x2, R4 ;  /* 0x000000021a067825 */ /* 0x040fe200078e0204 */
[----:B------:R-:W2:Y:S03]  /*114e80*/  LDCU UR6, c[0x0][0x398] ;  /* 0x00007300ff0677ac */ /* 0x000ea60008000800 */
[C---:B------:R-:W-:Y:S01]  /*114e90*/  IMAD.WIDE R12, R26.reuse, 0x2, R24 ;  /* 0x000000021a0c7825 */ /* 0x040fe200078e0218 */
[----:B------:R-:W0:Y:S01]  /*114ea0*/  LDCU UR52, c[0x0][0x398] ;  /* 0x00007300ff3477ac */ /* 0x000e220008000800 */
[----:B-1----:R-:W2:Y:S04]  /*114eb0*/  LDL.LU R3, [R1+0x94] ;  /* 0x0000940001037983 */ /* 0x002ea80000300800 */
[----:B------:R-:W3:Y:S04]  /*114ec0*/  LDL R14, [R1+0x74] ;  /* 0x00007400010e7983 */ /* 0x000ee80000100800 */
[----:B--2---:R1:W-:Y:S04]  /*114ed0*/  @P5 STG.E.U16 desc[UR48][R6.64], R3 ;  /* 0x0000000306005986 */ /* 0x0043e8000c101530 */
[----:B------:R2:W-:Y:S04]  /*114ee0*/  @P4 STG.E.U16 desc[UR48][R12.64], R27 ;  /* 0x0000001b0c004986 */ /* 0x0005e8000c101530 */
[----:B-1----:R-:W4:Y:S04]  /*114ef0*/  LDL R6, [R1+0x2010] ;  /* 0x0020100001067983 */ /* 0x002f280000100800 */
[----:B------:R-:W4:Y:S04]  /*114f00*/  LDL.LU R7, [R1+0x84] ;  /* 0x0000840001077983 */ /* 0x000f280000300800 */
[----:B--2---:R-:W2:Y:S01]  /*114f10*/  LDL R13, [R1+0x2008] ;  /* 0x00200800010d7983 */ /* 0x004ea20000100800 */
[----:B---3--:R-:W-:Y:S01]  /*114f20*/  IMAD.WIDE R2, R26, 0x2, R22 ;  /* 0x000000021a027825 */ /* 0x008fe200078e0216 */
[----:B------:R-:W-:Y:S01]  /*114f30*/  ISETP.LT.AND P3, PT, R29, UR66, !P2 ;  /* 0x000000421d007c0c */ /* 0x000fe2000d761270 */
[----:B------:R-:W1:Y:S01]  /*114f40*/  LDCU.64 UR66, c[0x0][0x398] ;  /* 0x00007300ff4277ac */ /* 0x000e620008000a00 */
[----:B------:R-:W-:Y:S01]  /*114f50*/  STL [R1+0x49d4], R23 ;  /* 0x0049d41701007387 */ /* 0x000fe20000100800 */
[----:B------:R-:W-:-:S03]  /*114f60*/  PRMT R28, R14, 0x7632, R28 ;  /* 0x000076320e1c7816 */ /* 0x000fc6000000001c */
[----:B------:R3:W-:Y:S01]  /*114f70*/  STL [R1+0x49d0], R0 ;  /* 0x0049d00001007387 */ /* 0x0007e20000100800 */
[----:B----4-:R-:W-:Y:S01]  /*114f80*/  ISETP.LT.AND P5, PT, R6, UR12, !P2 ;  /* 0x0000000c06007c0c */ /* 0x010fe2000d7a1270 */
[----:B------:R-:W4:Y:S01]  /*114f90*/  LDCU UR12, c[0x0][0x398] ;  /* 0x00007300ff0c77ac */ /* 0x000f220008000800 */
[----:B--2---:R-:W-:Y:S01]  /*114fa0*/  ISETP.LT.AND P4, PT, R13, UR14, !P2 ;  /* 0x0000000e0d007c0c */ /* 0x004fe2000d781270 */
[----:B------:R2:W-:Y:S01]  /*114fb0*/  @P6 STG.E.U16 desc[UR48][R2.64], R7 ;  /* 0x0000000702006986 */ /* 0x0005e2000c101530 */
[----:B------:R-:W-:Y:S02]  /*114fc0*/  ISETP.LT.AND P6, PT, R0, UR8, !P2 ;  /* 0x0000000800007c0c */ /* 0x000fe4000d7c1270 */
[----:B------:R-:W-:Y:S01]  /*114fd0*/  PRMT R27, R7, 0x7632, R27 ;  /* 0x00007632071b7816 */ /* 0x000fe2000000001b */
[----:B---3--:R-:W3:Y:S01]  /*114fe0*/  LDL.LU R0, [R1+0x64] ;  /* 0x0000640001007983 */ /* 0x008ee20000300800 */
[----:B------:R-:W-:Y:S01]  /*114ff0*/  ISETP.LT.AND P2, PT, R15, UR6, !P2 ;  /* 0x000000060f007c0c */ /* 0x000fe2000d741270 */
[C---:B------:R-:W-:Y:S01]  /*115000*/  IMAD.WIDE R14, R26.reuse, 0x2, R10 ;  /* 0x000000021a0e7825 */ /* 0x040fe200078e020a */
[----:B------:R-:W0:Y:S01]  /*115010*/  LDCU UR8, c[0x0][0x398] ;  /* 0x00007300ff0877ac */ /* 0x000e220008000800 */
[----:B------:R-:W3:Y:S02]  /*115020*/  LDL.LU R23, [R1+0x54] ;  /* 0x0000540001177983 */ /* 0x000ee40000300800 */
[C---:B------:R-:W-:Y:S01]  /*115030*/  IMAD.WIDE R12, R26.reuse, 0x2, R16 ;  /* 0x000000021a0c7825 */ /* 0x040fe200078e0210 */
[----:B------:R-:W0:Y:S01]  /*115040*/  LDCU UR6, c[0x0][0x398] ;  /* 0x00007300ff0677ac */ /* 0x000e220008000800 */
[----:B------:R1:W-:Y:S02]  /*115050*/  STL [R1+0x49cc], R10 ;  /* 0x0049cc0a01007387 */ /* 0x0003e40000100800 */
[C---:B--2---:R-:W-:Y:S01]  /*115060*/  IMAD.WIDE R2, R26.reuse, 0x2, R20 ;  /* 0x000000021a027825 */ /* 0x044fe200078e0214 */
[----:B------:R-:W2:Y:S04]  /*115070*/  LDCU UR14, c[0x0][0x398] ;  /* 0x00007300ff0e77ac */ /* 0x000ea80008000800 */
[----:B------:R-:W-:Y:S04]  /*115080*/  @P4 STG.E.U16 desc[UR48][R2.64], R27 ;  /* 0x0000001b02004986 */ /* 0x000fe8000c101530 */
[----:B-1----:R-:W2:Y:S04]  /*115090*/  LDL R10, [R1+0x2004] ;  /* 0x00200400010a7983 */ /* 0x002ea80000100800 */
[----:B------:R1:W-:Y:S04]  /*1150a0*/  STL [R1+0x49c8], R11 ;  /* 0x0049c80b01007387 */ /* 0x0003e80000100800 */
[----:B-1----:R-:W0:Y:S04]  /*1150b0*/  LDL R11, [R1+0x2000] ;  /* 0x00200000010b7983 */ /* 0x002e280000100800 */
[----:B------:R-:W2:Y:S01]  /*1150c0*/  LDL.LU R2, [R1+0x74] ;  /* 0x0000740001027983 */ /* 0x000ea20000300800 */
[----:B------:R-:W-:-:S03]  /*1150d0*/  IMAD.WIDE R6, R26, 0x2, R18 ;  /* 0x000000021a067825 */ /* 0x000fc600078e0212 */
[----:B------:R1:W-:Y:S04]  /*1150e0*/  STL [R1+0x49b4], R27 ;  /* 0x0049b41b01007387 */ /* 0x0003e80000100800 */
[----:B-1----:R-:W4:Y:S04]  /*1150f0*/  LDL R27, [R1+0x2008] ;  /* 0x00200800011b7983 */ /* 0x002f280000100800 */
[----:B--2---:R-:W-:Y:S04]  /*115100*/  @P3 STG.E.U16 desc[UR48][R6.64], R2 ;  /* 0x0000000206003986 */ /* 0x004fe8000c101530 */
[----:B------:R1:W-:Y:S04]  /*115110*/  @P5 STG.E.U16 desc[UR48][R12.64], R28 ;  /* 0x0000001c0c005986 */ /* 0x0003e8000c101530 */
[----:B---3--:R-:W-:Y:S04]  /*115120*/  @P6 STG.E.U16 desc[UR48][R14.64], R0 ;  /* 0x000000000e006986 */ /* 0x008fe8000c101530 */
[----:B-1----:R-:W2:Y:S04]  /*115130*/  LDL R13, [R1+0x1798] ;  /* 0x00179800010d7983 */ /* 0x002ea80000100800 */
[----:B------:R1:W-:Y:S04]  /*115140*/  STL [R1+0x49b0], R28 ;  /* 0x0049b01c01007387 */ /* 0x0003e80000100800 */
[----:B-1----:R-:W3:Y:S04]  /*115150*/  LDL R28, [R1+0x2010] ;  /* 0x00201000011c7983 */ /* 0x002ee80000100800 */
[----:B------:R1:W-:Y:S04]  /*115160*/  STL [R1+0x49c4], R15 ;  /* 0x0049c40f01007387 */ /* 0x0003e80000100800 */
[----:B-1----:R-:W2:Y:S01]  /*115170*/  LDL R15, [R1+0x1ffc] ;  /* 0x001ffc00010f7983 */ /* 0x002ea20000100800 */
[----:B0-----:R-:W-:Y:S01]  /*115180*/  ISETP.LT.AND P5, PT, R11, UR52, !P1 ;  /* 0x000000340b007c0c */ /* 0x001fe2000cfa1270 */
[----:B------:R-:W0:Y:S01]  /*115190*/  LDCU UR52, c[0x0][0x398] ;  /* 0x00007300ff3477ac */ /* 0x000e220008000800 */
[----:B------:R-:W-:Y:S01]  /*1151a0*/  PRMT R3, R0, 0x7632, R3 ;  /* 0x0000763200037816 */ /* 0x000fe20000000003 */
[C---:B------:R-:W-:Y:S01]  /*1151b0*/  IMAD.WIDE R6, R26.reuse, 0x2, R8 ;  /* 0x000000021a067825 */ /* 0x040fe200078e0208 */
[----:B------:R-:W3:Y:S03]  /*1151c0*/  LDL.LU R0, [R1+0x44] ;  /* 0x0000440001007983 */ /* 0x000ee60000300800 */
[----:B------:R-:W-:Y:S01]  /*1151d0*/  VIADD R2, R26, UR5 ;  /* 0x000000051a027c36 */ /* 0x000fe20008000000 */
[----:B------:R1:W-:Y:S01]  /*1151e0*/  @P2 STG.E.U16 desc[UR48][R6.64], R3 ;  /* 0x0000000306002986 */ /* 0x0003e2000c101530 */
[----:B------:R-:W-:Y:S01]  /*1151f0*/  PRMT R14, R23, 0x7632, R14 ;  /* 0x00007632170e7816 */ /* 0x000fe2000000000e */
[----:B------:R-:W2:Y:S02]  /*115200*/  LDCU UR5, c[0x0][0x3b8] ;  /* 0x00007700ff0577ac */ /* 0x000ea40008000800 */
[----:B------:R-:W3:Y:S01]  /*115210*/  LDL.LU R11, [R1+0x34] ;  /* 0x00003400010b7983 */ /* 0x000ee20000300800 */
[----:B-1----:R-:W-:Y:S01]  /*115220*/  IMAD.WIDE R6, R2, 0x2, R4 ;  /* 0x0000000202067825 */ /* 0x002fe200078e0204 */
[----:B0-----:R-:W-:Y:S01]  /*115230*/  ISETP.LT.AND P3, PT, R10, UR52, !P1 ;  /* 0x000000340a007c0c */ /* 0x001fe2000cf61270 */
[----:B------:R-:W4:Y:S01]  /*115240*/  LDCU UR52, c[0x0][0x398] ;  /* 0x00007300ff3477ac */ /* 0x000f220008000800 */
[----:B------:R-:W3:Y:S01]  /*115250*/  LDL R10, [R1+0x2018] ;  /* 0x00201800010a7983 */ /* 0x000ee20000100800 */
[----:B--2---:R-:W-:Y:S01]  /*115260*/  ISETP.LT.AND P4, PT, R15, UR10, !P1 ;  /* 0x0000000a0f007c0c */ /* 0x004fe2000cf81270 */
[----:B------:R-:W-:Y:S01]  /*115270*/  VIADD R3, R13, 0x4d ;  /* 0x0000004d0d037836 */ /* 0x000fe20000000000 */
[----:B----4-:R-:W-:Y:S01]  /*115280*/  ISETP.LT.AND P6, PT, R27, UR52, !P1 ;  /* 0x000000341b007c0c */ /* 0x010fe2000cfc1270 */
[----:B------:R-:W0:Y:S10]  /*115290*/  LDCU UR10, c[0x0][0x398] ;  /* 0x00007300ff0a77ac */ /* 0x000e340008000800 */
[----:B------:R1:W-:Y:S01]  /*1152a0*/  @P4 STG.E.U16 desc[UR48][R6.64], R23 ;  /* 0x0000001706004986 */ /* 0x0003e2000c101530 */
[----:B------:R-:W-:Y:S01]  /*1152b0*/  IMAD.WIDE R12, R2, 0x2, R24 ;  /* 0x00000002020c7825 */ /* 0x000fe200078e0218 */
[----:B------:R-:W-:Y:S01]  /*1152c0*/  ISETP.GE.AND P2, PT, R3, UR67, PT ;  /* 0x0000004303007c0c */ /* 0x000fe2000bf46270 */
[----:B------:R-:W2:Y:S01]  /*1152d0*/  LDCU UR52, c[0x0][0x398] ;  /* 0x00007300ff3477ac */ /* 0x000ea20008000800 */
[----:B-1----:R-:W4:Y:S01]  /*1152e0*/  LDL.LU R23, [R1+0x49d4] ;  /* 0x0049d40001177983 */ /* 0x002f220000300800 */
[----:B---3--:R-:W-:-:S03]  /*1152f0*/  PRMT R3, R0, 0x7632, R3 ;  /* 0x0000763200037816 */ /* 0x008fc60000000003 */
[----:B------:R-:W-:Y:S01]  /*115300*/  @P5 STG.E.U16 desc[UR48][R12.64], R14 ;  /* 0x0000000e0c005986 */ /* 0x000fe2000c101530 */
[----:B----4-:R-:W-:-:S05]  /*115310*/  IMAD.WIDE R6, R2, 0x2, R22 ;  /* 0x0000000202067825 */ /* 0x010fca00078e0216 */
[----:B------:R1:W-:Y:S04]  /*115320*/  @P3 STG.E.U16 desc[UR48][R6.64], R0 ;  /* 0x0000000006003986 */ /* 0x0003e8000c101530 */
[----:B-1----:R-:W3:Y:S04]  /*115330*/  LDL.LU R0, [R1+0x49d0] ;  /* 0x0049d00001007983 */ /* 0x002ee80000300800 */
[----:B------:R-:W4:Y:S01]  /*115340*/  LDL R7, [R1+0x1798] ;  /* 0x0017980001077983 */ /* 0x000f220000100800 */
[----:B------:R-:W-:Y:S01]  /*115350*/  ISETP.LT.AND P4, PT, R29, UR74, !P1 ;  /* 0x0000004a1d007c0c */ /* 0x000fe2000cf81270 */
[----:B------:R-:W-:Y:S01]  /*115360*/  IMAD.WIDE R12, R2, 0x2, R20 ;  /* 0x00000002020c7825 */ /* 0x000fe200078e0214 */
[----:B------:R-:W-:Y:S01]  /*115370*/  ISETP.LT.AND P5, PT, R28, UR8, !P1 ;  /* 0x000000081c007c0c */ /* 0x000fe2000cfa1270 */
[----:B------:R-:W1:Y:S03]  /*115380*/  LDCU UR8, c[0x0][0x398] ;  /* 0x00007300ff0877ac */ /* 0x000e660008000800 */
[----:B------:R0:W-:Y:S01]  /*115390*/  @P6 STG.E.U16 desc[UR48][R12.64], R3 ;  /* 0x000000030c006986 */ /* 0x0001e2000c101530 */
[----:B------:R-:W-:Y:S01]  /*1153a0*/  PRMT R14, R11, 0x7632, R14 ;  /* 0x000076320b0e7816 */ /* 0x000fe2000000000e */
[----:B0-----:R-:W-:Y:S01]  /*1153b0*/  IMAD.WIDE R12, R2, 0x2, R16 ;  /* 0x00000002020c7825 */ /* 0x001fe200078e0210 */
[----:B---3--:R-:W-:Y:S01]  /*1153c0*/  ISETP.LT.AND P6, PT, R0, UR12, !P1 ;  /* 0x0000000c00007c0c */ /* 0x008fe2000cfc1270 */
[----:B------:R-:W0:Y:S02]  /*1153d0*/  LDCU UR12, c[0x0][0x398] ;  /* 0x00007300ff0c77ac */ /* 0x000e240008000800 */
[----:B----4-:R-:W-:-:S02]  /*1153e0*/  VIADD R3, R7, 0x4c ;  /* 0x0000004c07037836 */ /* 0x010fc40000000000 */
[----:B------:R-:W-:Y:S01]  /*1153f0*/  IMAD.WIDE R6, R2, 0x2, R18 ;  /* 0x0000000202067825 */ /* 0x000fe200078e0212 */
[----:B------:R-:W-:Y:S01]  /*115400*/  ISETP.LT.AND P1, PT, R10, UR6, !P1 ;  /* 0x000000060a007c0c */ /* 0x000fe2000cf21270 */
[----:B------:R-:W3:Y:S01]  /*115410*/  LDCU UR6, c[0x0][0x398] ;  /* 0x00007300ff0677ac */ /* 0x000ee20008000800 */
[----:B------:R-:W4:Y:S04]  /*115420*/  LDL.LU R10, [R1+0x49cc] ;  /* 0x0049cc00010a7983 */ /* 0x000f280000300800 */
[----:B------:R0:W-:Y:S04]  /*115430*/  @P4 STG.E.U16 desc[UR48][R6.64], R11 ;  /* 0x0000000b06004986 */ /* 0x0001e8000c101530 */
[----:B------:R1:W-:Y:S04]  /*115440*/  @P5 STG.E.U16 desc[UR48][R12.64], R14 ;  /* 0x0000000e0c005986 */ /* 0x0003e8000c101530 */
[----:B0-----:R-:W4:Y:S04]  /*115450*/  LDL.LU R11, [R1+0x49c8] ;  /* 0x0049c800010b7983 */ /* 0x001f280000300800 */
[----:B-1----:R-:W2:Y:S01]  /*115460*/  LDL.LU R14, [R1+0x24] ;  /* 0x00002400010e7983 */ /* 0x002ea20000300800 */
[----:B------:R-:W-:Y:S01]  /*115470*/  ISETP.GE.AND P3, PT, R3, UR73, PT ;  /* 0x0000004903007c0c */ /* 0x000fe2000bf66270 */
[----:B------:R-:W-:-:S03]  /*115480*/  IMAD.WIDE R6, R2, 0x2, R8 ;  /* 0x0000000202067825 */ /* 0x000fc600078e0208 */
[----:B------:R-:W-:Y:S01]  /*115490*/  ISETP.LT.AND P4, PT, R15, UR10, !P3 ;  /* 0x0000000a0f007c0c */ /* 0x000fe2000df81270 */
[----:B------:R-:W0:Y:S01]  /*1154a0*/  LDCU UR10, c[0x0][0x398] ;  /* 0x00007300ff0a77ac */ /* 0x000e220008000800 */
[----:B------:R-:W3:Y:S01]  /*1154b0*/  LDL.LU R15, [R1+0x88] ;  /* 0x00008800010f7983 */ /* 0x000ee20000300800 */
[----:B----4-:R-:W-:Y:S01]  /*1154c0*/  IMAD.WIDE R12, R2, 0x2, R10 ;  /* 0x00000002020c7825 */ /* 0x010fe200078e020a */
[----:B--2---:R-:W-:-:S04]  /*1154d0*/  PRMT R3, R14, 0x7632, R3 ;  /* 0x000076320e037816 */ /* 0x004fc80000000003 */
[----:B------:R1:W-:Y:S02]  /*1154e0*/  @P6 STG.E.U16 desc[UR48][R12.64], R14 ;  /* 0x0000000e0c006986 */ /* 0x0003e4000c101530 */
[----:B-1----:R-:W-:Y:S02]  /*1154f0*/  VIADD R14, R2, UR5 ;  /* 0x00000005020e7c36 */ /* 0x002fe40008000000 */
[----:B------:R-:W2:Y:S01]  /*115500*/  LDL R13, [R1+0x2004] ;  /* 0x00200400010d7983 */ /* 0x000ea20000100800 */
[----:B------:R-:W1:Y:S03]  /*115510*/  LDCU UR5, c[0x0][0x3b8] ;  /* 0x00007700ff0577ac */ /* 0x000e660008000800 */
[----:B------:R-:W4:Y:S04]  /*115520*/  LDL R2, [R1+0x2000] ;  /* 0x0020000001027983 */ /* 0x000f280000100800 */
[----:B------:R0:W-:Y:S04]  /*115530*/  @P1 STG.E.U16 desc[UR48][R6.64], R3 ;  /* 0x0000000306001986 */ /* 0x0001e8000c101530 */
[----:B------:R0:W-:Y:S01]  /*115540*/  STL [R1+0x49c0], R5 ;  /* 0x0049c00501007387 */ /* 0x0001e20000100800 */
[----:B----4-:R-:W-:Y:S01]  /*115550*/  ISETP.LT.AND P5, PT, R2, UR8, !P3 ;  /* 0x0000000802007c0c */ /* 0x010fe2000dfa1270 */
[C---:B0-----:R-:W-:Y:S01]  /*115560*/  IMAD.WIDE R2, R14.reuse, 0x2, R4 ;  /* 0x000000020e027825 */ /* 0x041fe200078e0204 */
[----:B--2---:R-:W-:Y:S01]  /*115570*/  ISETP.LT.AND P6, PT, R13, UR54, !P3 ;  /* 0x000000360d007c0c */ /* 0x004fe2000dfc1270 */
[----:B------:R-:W2:Y:S01]  /*115580*/  LDL.LU R5, [R1+0x98] ;  /* 0x0000980001057983 */ /* 0x000ea20000300800 */
[----:B------:R-:W-:Y:S01]  /*115590*/  ISETP.LT.AND P1, PT, R27, UR52, !P3 ;  /* 0x000000341b007c0c */ /* 0x000fe2000df21270 */
[----:B------:R-:W-:Y:S01]  /*1155a0*/  IMAD.WIDE R6, R14, 0x2, R24 ;  /* 0x000000020e067825 */ /* 0x000fe200078e0218 */
[----:B------:R-:W0:Y:S01]  /*1155b0*/  LDCU UR8, c[0x0][0x398] ;  /* 0x00007300ff0877ac */ /* 0x000e220008000800 */
[----:B------:R-:W4:Y:S01]  /*1155c0*/  LDL R13, [R1+0x1ffc] ;  /* 0x001ffc00010d7983 */ /* 0x000f220000100800 */
[----:B------:R-:W0:Y:S03]  /*1155d0*/  LDCU UR52, c[0x0][0x398] ;  /* 0x00007300ff3477ac */ /* 0x000e260008000800 */
[----:B------:R-:W3:Y:S01]  /*1155e0*/  LDL.LU R27, [R1+0x68] ;  /* 0x00006800011b7983 */ /* 0x000ee20000300800 */
[----:B--2---:R-:W-:-:S03]  /*1155f0*/  PRMT R12, R5, 0x7632, R12 ;  /* 0x00007632050c7816 */ /* 0x004fc6000000000c */
[----:B------:R2:W-:Y:S04]  /*115600*/  @P4 STG.E.U16 desc[UR48][R2.64], R5 ;  /* 0x0000000502004986 */ /* 0x0005e8000c101530 */
[----:B------:R0:W-:Y:S01]  /*115610*/  @P5 STG.E.U16 desc[UR48][R6.64], R12 ;  /* 0x0000000c06005986 */ /* 0x0001e2000c101530 */
[----:B--2---:R-:W-:-:S03]  /*115620*/  IMAD.WIDE R2, R14, 0x2, R22 ;  /* 0x000000020e027825 */ /* 0x004fc600078e0216 */
[----:B------:R-:W2:Y:S01]  /*115630*/  LDL R5, [R1+0x2000] ;  /* 0x0020000001057983 */ /* 0x000ea20000100800 */
[----:B0-----:R-:W-:Y:S01]  /*115640*/  IMAD.WIDE R6, R14, 0x2, R20 ;  /* 0x000000020e067825 */ /* 0x001fe200078e0214 */
[----:B---3--:R-:W-:Y:S02]  /*115650*/  PRMT R12, R15, 0x7632, R12 ;  /* 0x000076320f0c7816 */ /* 0x008fe4000000000c */
[----:B------:R0:W-:Y:S04]  /*115660*/  @P6 STG.E.U16 desc[UR48][R2.64], R15 ;  /* 0x0000000f02006986 */ /* 0x0001e8000c101530 */
[----:B------:R3:W-:Y:S04]  /*115670*/  @P1 STG.E.U16 desc[UR48][R6.64], R12 ;  /* 0x0000000c06001986 */ /* 0x0007e8000c101530 */
[----:B0-----:R-:W2:Y:S04]  /*115680*/  LDL.LU R15, [R1+0x49c4] ;  /* 0x0049c400010f7983 */ /* 0x001ea80000300800 */
[----:B---3--:R-:W3:Y:S04]  /*115690*/  LDL R6, [R1+0x2018] ;  /* 0x0020180001067983 */ /* 0x008ee80000100800 */
[----:B------:R-:W2:Y:S01]  /*1156a0*/  LDL.LU R7, [R1+0x78] ;  /* 0x0000780001077983 */ /* 0x000ea20000300800 */
[----:B------:R-:W-:-:S02]  /*1156b0*/  ISETP.LT.AND P4, PT, R29, UR56, !P3 ;  /* 0x000000381d007c0c */ /* 0x000fc4000df81270 */
[----:B------:R-:W-:Y:S01]  /*1156c0*/  ISETP.LT.AND P5, PT, R28, UR8, !P3 ;  /* 0x000000081c007c0c */ /* 0x000fe2000dfa1270 */
[----:B------:R-:W-:Y:S01]  /*1156d0*/  IMAD.WIDE R2, R14, 0x2, R18 ;  /* 0x000000020e027825 */ /* 0x000fe200078e0212 */
[----:B------:R-:W-:Y:S01]  /*1156e0*/  ISETP.LT.AND P1, PT, R0, UR16, !P3 ;  /* 0x0000001000007c0c */ /* 0x000fe2000df21270 */
[----:B------:R-:W-:Y:S01]  /*1156f0*/  STL [R1+0x49b8], R0 ;  /* 0x0049b80001007387 */ /* 0x000fe20000100800 */
[----:B------:R-:W0:Y:S03]  /*115700*/  LDCU UR8, c[0x0][0x398] ;  /* 0x00007300ff0877ac */ /* 0x000e260008000800 */
[----:B------:R-:W-:Y:S01]  /*115710*/  STL [R1+0x49bc], R17 ;  /* 0x0049bc1101007387 */ /* 0x000fe20000100800 */
[----:B---3--:R-:W-:Y:S01]  /*115720*/  ISETP.LT.AND P3, PT, R6, UR6, !P3 ;  /* 0x0000000606007c0c */ /* 0x008fe2000df61270 */
[----:B------:R-:W3:Y:S02]  /*115730*/  LDCU UR6, c[0x0][0x398] ;  /* 0x00007300ff0677ac */ /* 0x000ee40008000800 */
[----:B--2---:R2:W-:Y:S01]  /*115740*/  @P4 STG.E.U16 desc[UR48][R2.64], R7 ;  /* 0x0000000702004986 */ /* 0x0045e2000c101530 */
[----:B------:R-:W-:-:S02]  /*115750*/  PRMT R26, R7, 0x7632, R26 ;  /* 0x00007632071a7816 */ /* 0x000fc4000000001a */
[----:B----4-:R-:W-:Y:S01]  /*115760*/  ISETP.LT.AND P4, PT, R13, UR14, !P2 ;  /* 0x0000000e0d007c0c */ /* 0x010fe2000d781270 */
[----:B------:R-:W-:-:S04]  /*115770*/  IMAD.WIDE R12, R14, 0x2, R8 ;  /* 0x000000020e0c7825 */ /* 0x000fc800078e0208 */
[C---:B--2---:R-:W-:Y:S02]  /*115780*/  IMAD.WIDE R2, R14.reuse, 0x2, R16 ;  /* 0x000000020e027825 */ /* 0x044fe400078e0210 */
[----:B------:R-:W2:Y:S02]  /*115790*/  LDL.LU R17, [R1+0x48] ;  /* 0x0000480001117983 */ /* 0x000ea40000300800 */
[----:B------:R-:W-:Y:S02]  /*1157a0*/  IMAD.WIDE R6, R14, 0x2, R10 ;  /* 0x000000020e067825 */ /* 0x000fe400078e020a */
[----:B------:R1:W-:Y:S01]  /*1157b0*/  @P5 STG.E.U16 desc[UR48][R2.64], R26 ;  /* 0x0000001a02005986 */ /* 0x0003e2000c101530 */
[----:B------:R-:W-:-:S03]  /*1157c0*/  ISETP.LT.AND P5, PT, R5, UR12, !P2 ;  /* 0x0000000c05007c0c */ /* 0x000fc6000d7a1270 */
[----:B------:R-:W4:Y:S04]  /*1157d0*/  LDL.LU R0, [R1+0x38] ;  /* 0x0000380001007983 */ /* 0x000f280000300800 */
[----:B------:R0:W-:Y:S01]  /*1157e0*/  @P1 STG.E.U16 desc[UR48][R6.64], R27 ;  /* 0x0000001b06001986 */ /* 0x0001e2000c101530 */
[----:B-1----:R-:W-:Y:S01]  /*1157f0*/  VIADD R3, R14, UR5 ;  /* 0x000000050e037c36 */ /* 0x002fe20008000000 */
[----:B------:R-:W-:Y:S02]  /*115800*/  PRMT R15, R27, 0x7632, R15 ;  /* 0x000076321b0f7816 */ /* 0x000fe4000000000f */
[----:B------:R-:W2:Y:S01]  /*115810*/  LDL.LU R14, [R1+0x58] ;  /* 0x00005800010e7983 */ /* 0x000ea20000300800 */
[----:B------:R-:W-:Y:S01]  /*115820*/  ISETP.LT.AND P1, PT, R29, UR52, !P2 ;  /* 0x000000341d007c0c */ /* 0x000fe2000d721270 */
[----:B------:R-:W1:Y:S02]  /*115830*/  LDCU UR5, c[0x0][0x3b8] ;  /* 0x00007700ff0577ac */ /* 0x000e640008000800 */
[----:B------:R-:W3:Y:S04]  /*115840*/  LDL.LU R5, [R1+0x49c0] ;  /* 0x0049c00001057983 */ /* 0x000ee80000300800 */
[----:B0-----:R-:W4:Y:S04]  /*115850*/  LDL R6, [R1+0x2004] ;  /* 0x0020040001067983 */ /* 0x001f280000100800 */
[----:B------:R-:W4:Y:S04]  /*115860*/  LDL R7, [R1+0x2008] ;  /* 0x0020080001077983 */ /* 0x000f280000100800 */
[----:B------:R3:W-:Y:S04]  /*115870*/  @P3 STG.E.U16 desc[UR48][R12.64], R15 ;  /* 0x0000000f0c003986 */ /* 0x0007e8000c101530 */
[----:B------:R-:W4:Y:S01]  /*115880*/  LDL.LU R27, [R1+0x28] ;  /* 0x00002800011b7983 */ /* 0x000f220000300800 */
[----:B--2---:R-:W-:Y:S01]  /*115890*/  PRMT R2, R14, 0x7632, R2 ;  /* 0x000076320e027816 */ /* 0x004fe20000000002 */
[----:B---3--:R-:W-:Y:S01]  /*1158a0*/  IMAD.WIDE R12, R3, 0x2, R4 ;  /* 0x00000002030c7825 */ /* 0x008fe200078e0204 */
[----:B----4-:R-:W-:-:S02]  /*1158b0*/  ISETP.LT.AND P6, PT, R6, UR10, !P2 ;  /* 0x0000000a06007c0c */ /* 0x010fc4000d7c1270 */
[----:B------:R-:W-:Y:S01]  /*1158c0*/  ISETP.LT.AND P3, PT, R7, UR8, !P2 ;  /* 0x0000000807007c0c */ /* 0x000fe2000d761270 */
[C---:B------:R-:W-:Y:S01]  /*1158d0*/  IMAD.WIDE R6, R3.reuse, 0x2, R24 ;  /* 0x0000000203067825 */ /* 0x040fe200078e0218 */
[----:B------:R0:W-:Y:S01]  /*1158e0*/  @P4 STG.E.U16 desc[UR48][R12.64], R14 ;  /* 0x0000000e0c004986 */ /* 0x0001e2000c101530 */
[----:B------:R-:W-:Y:S01]  /*1158f0*/  PRMT R26, R0, 0x7632, R26 ;  /* 0x00007632001a7816 */ /* 0x000fe2000000001a */
[----:B------:R-:W2:Y:S02]  /*115900*/  LDCU UR8, c[0x0][0x3b8] ;  /* 0x00007700ff0877ac */ /* 0x000ea40008000800 */
[----:B------:R3:W-:Y:S01]  /*115910*/  @P5 STG.E.U16 desc[UR48][R6.64], R2 ;  /* 0x0000000206005986 */ /* 0x0007e2000c101530 */
[----:B------:R-:W4:Y:S01]  /*115920*/  LDCU UR10, c[0x0][0x3b8] ;  /* 0x00007700ff0a77ac */ /* 0x000f220008000800 */
[----:B0-----:R-:W-:-:S04]  /*115930*/  IMAD.WIDE R14, R3, 0x2, R22 ;  /* 0x00000002030e7825 */ /* 0x001fc800078e0216 */
[----:B---3--:R-:W-:Y:S01]  /*115940*/  IMAD.WIDE R6, R3, 0x2, R20 ;  /* 0x0000000203067825 */ /* 0x008fe200078e0214 */
[----:B------:R-:W-:-:S03]  /*115950*/  PRMT R2, R17, 0x7632, R2 ;  /* 0x0000763211027816 */ /* 0x000fc60000000002 */
[C---:B------:R-:W-:Y:S01]  /*115960*/  IMAD.WIDE R12, R3.reuse, 0x2, R18 ;  /* 0x00000002030c7825 */ /* 0x040fe200078e0212 */
[----:B------:R0:W-:Y:S04]  /*115970*/  @P6 STG.E.U16 desc[UR48][R14.64], R17 ;  /* 0x000000110e006986 */ /* 0x0001e8000c101530 */
[----:B------:R3:W-:Y:S04]  /*115980*/  @P3 STG.E.U16 desc[UR48][R6.64], R2 ;  /* 0x0000000206003986 */ /* 0x0007e8000c101530 */
[----:B------:R1:W-:Y:S04]  /*115990*/  @P1 STG.E.U16 desc[UR48][R12.64], R0 ;  /* 0x000000000c001986 */ /* 0x0003e8000c101530 */
[----:B0-----:R-:W2:Y:S04]  /*1159a0*/  LDL.LU R17, [R1+0x49bc] ;  /* 0x0049bc0001117983 */ /* 0x001ea80000300800 */
[----:B---3--:R-:W3:Y:S04]  /*1159b0*/  LDL R2, [R1+0x1ffc] ;  /* 0x001ffc0001027983 */ /* 0x008ee80000100800 */
[----:B------:R-:W3:Y:S04]  /*1159c0*/  LDL R6, [R1+0x1798] ;  /* 0x0017980001067983 */ /* 0x000ee80000100800 */
[----:B------:R-:W3:Y:S04]  /*1159d0*/  LDL R7, [R1+0x2000] ;  /* 0x0020000001077983 */ /* 0x000ee80000100800 */
[----:B-1----:R-:W3:Y:S04]  /*1159e0*/  LDL.LU R0, [R1+0x49b8] ;  /* 0x0049b80001007983 */ /* 0x002ee80000300800 */
[----:B------:R-:W4:Y:S01]  /*1159f0*/  LDL R13, [R1+0x2018] ;  /* 0x00201800010d7983 */ /* 0x000f220000100800 */
[----:B------:R-:W-:Y:S01]  /*115a00*/  ISETP.LT.AND P4, PT, R28, UR6, !P2 ;  /* 0x000000061c007c0c */ /* 0x000fe2000d781270 */
[----:B------:R-:W0:Y:S01]  /*115a10*/  LDCU UR6, c[0x0][0x3b8] ;  /* 0x00007700ff0677ac */ /* 0x000e220008000800 */
[----:B--2---:R-:W-:-:S11]  /*115a20*/  IMAD.WIDE R14, R3, 0x2, R16 ;  /* 0x00000002030e7825 */ /* 0x004fd600078e0210 */
[----:B------:R1:W-:Y:S01]  /*115a30*/  @P4 STG.E.U16 desc[UR48][R14.64], R26 ;  /* 0x0000001a0e004986 */ /* 0x0003e2000c101530 */
[----:B---3--:R-:W-:Y:S01]  /*115a40*/  ISETP.LT.AND P1, PT, R0, UR72, !P2 ;  /* 0x0000004800007c0c */ /* 0x008fe2000d721270 */
[----:B-1----:R-:W-:Y:S02]  /*115a50*/  VIADD R26, R6, 0x4f ;  /* 0x0000004f061a7836 */ /* 0x002fe40000000000 */
[----:B------:R-:W2:Y:S01]  /*115a60*/  LDL R15, [R1+0x2004] ;  /* 0x00200400010f7983 */ /* 0x000ea20000100800 */
[----:B----4-:R-:W-:Y:S02]  /*115a70*/  ISETP.LT.AND P6, PT, R13, UR66, !P2 ;  /* 0x000000420d007c0c */ /* 0x010fe4000d7c1270 */
[----:B------:R-:W-:Y:S01]  /*115a80*/  ISETP.LT.AND P2, PT, R7, UR4, !P0 ;  /* 0x0000000407007c0c */ /* 0x000fe2000c741270 */
[----:B------:R-:W-:-:S06]  /*115a90*/  IMAD.WIDE R6, R3, 0x2, R10 ;  /* 0x0000000203067825 */ /* 0x000fcc00078e020a */
[----:B------:R1:W-:Y:S04]  /*115aa0*/  @P1 STG.E.U16 desc[UR48][R6.64], R27 ;  /* 0x0000001b06001986 */ /* 0x0003e8000c101530 */
[----:B-1----:R-:W3:Y:S01]  /*115ab0*/  LDL.LU R7, [R1+0x9c] ;  /* 0x00009c0001077983 */ /* 0x002ee20000300800 */
[----:B------:R-:W-:Y:S01]  /*115ac0*/  ISETP.LT.AND P4, PT, R2, UR4, !P0 ;  /* 0x0000000402007c0c */ /* 0x000fe2000c781270 */
[C---:B------:R-:W-:Y:S01]  /*115ad0*/  VIADD R2, R3.reuse, UR5 ;  /* 0x0000000503027c36 */ /* 0x040fe20008000000 */
[----:B------:R-:W-:Y:S01]  /*115ae0*/  ISETP.GE.AND P3, PT, R26, UR58, PT ;  /* 0x0000003a1a007c0c */ /* 0x000fe2000bf66270 */
[----:B------:R-:W-:Y:S01]  /*115af0*/  IMAD.WIDE R12, R3, 0x2, R8 ;  /* 0x00000002030c7825 */ /* 0x000fe200078e0208 */
[----:B------:R-:W-:Y:S01]  /*115b00*/  PRMT R3, R27, 0x7632, R3 ;  /* 0x000076321b037816 */ /* 0x000fe20000000003 */
[----:B------:R-:W1:Y:S01]  /*115b10*/  LDCU UR5, c[0x0][0x3b8] ;  /* 0x00007700ff0577ac */ /* 0x000e620008000800 */
[----:B------:R-:W4:Y:S04]  /*115b20*/  LDL R27, [R1+0x6c] ;  /* 0x00006c00011b7983 */ /* 0x000f280000100800 */
[----:B------:R0:W-:Y:S04]  /*115b30*/  @P6 STG.E.U16 desc[UR48][R12.64], R3 ;  /* 0x000000030c006986 */ /* 0x0001e8000c101530 */
[----:B0-----:R-:W4:Y:S01]  /*115b40*/  LDL R13, [R1+0x2008] ;  /* 0x00200800010d7983 */ /* 0x001f220000100800 */
[----:B--2---:R-:W-:Y:S01]  /*115b50*/  ISETP.LT.AND P5, PT, R15, UR4, !P0 ;  /* 0x000000040f007c0c */ /* 0x004fe2000c7a1270 */
[----:B------:R-:W-:Y:S01]  /*115b60*/  IMAD.WIDE R14, R2, 0x2, R4 ;  /* 0x00000002020e7825 */ /* 0x000fe200078e0204 */
[----:B---3--:R-:W-:-:S04]  /*115b70*/  PRMT R3, R7, 0x7632, R3 ;  /* 0x0000763207037816 */ /* 0x008fc80000000003 */
[----:B------:R0:W-:Y:S02]  /*115b80*/  @P4 STG.E.U16 desc[UR48][R14.64], R7 ;  /* 0x000000070e004986 */ /* 0x0001e4000c101530 */
[C---:B0-----:R-:W-:Y:S02]  /*115b90*/  IMAD.WIDE R6, R2.reuse, 0x2, R24 ;  /* 0x0000000202067825 */ /* 0x041fe400078e0218 */
[----:B------:R-:W2:Y:S04]  /*115ba0*/  LDL R14, [R1+0x1798] ;  /* 0x00179800010e7983 */ /* 0x000ea80000100800 */
[----:B------:R-:W3:Y:S04]  /*115bb0*/  LDL R15, [R1+0x1ffc] ;  /* 0x001ffc00010f7983 */ /* 0x000ee80000100800 */
[----:B------:R0:W-:Y:S04]  /*115bc0*/  @P2 STG.E.U16 desc[UR48][R6.64], R3 ;  /* 0x0000000306002986 */ /* 0x0001e8000c101530 */
[----:B0-----:R-:W3:Y:S01]  /*115bd0*/  LDL.LU R7, [R1+0x8c] ;  /* 0x00008c0001077983 */ /* 0x001ee20000300800 */
[----:B----4-:R-:W-:Y:S01]  /*115be0*/  ISETP.LT.AND P6, PT, R13, UR4, !P0 ;  /* 0x000000040d007c0c */ /* 0x010fe2000c7c1270 */
[----:B------:R-:W-:Y:S01]  /*115bf0*/  IMAD.WIDE R12, R2, 0x2, R22 ;  /* 0x00000002020c7825 */ /* 0x000fe200078e0216 */
[----:B------:R-:W-:-:S02]  /*115c00*/  ISETP.LT.AND P2, PT, R28, UR4, !P0 ;  /* 0x000000041c007c0c */ /* 0x000fc4000c741270 */
[----:B------:R-:W4:Y:S01]  /*115c10*/  LDL R28, [R1+0x4c] ;  /* 0x00004c00011c7983 */ /* 0x000f220000100800 */
[----:B--2---:R-:W-:-:S05]  /*115c20*/  VIADD R14, R14, 0x50 ;  /* 0x000000500e0e7836 */ /* 0x004fca0000000000 */
[----:B------:R-:W-:Y:S02]  /*115c30*/  ISETP.GE.AND P1, PT, R14, UR50, PT ;  /* 0x000000320e007c0c */ /* 0x000fe4000bf26270 */
[----:B------:R-:W2:Y:S04]  /*115c40*/  LDL.LU R14, [R1+0x7c] ;  /* 0x00007c00010e7983 */ /* 0x000ea80000300800 */
[----:B---3--:R0:W-:Y:S01]  /*115c50*/  @P5 STG.E.U16 desc[UR48][R12.64], R7 ;  /* 0x000000070c005986 */ /* 0x0081e2000c101530 */
[----:B------:R-:W-:Y:S01]  /*115c60*/  PRMT R3, R7, 0x7632, R3 ;  /* 0x0000763207037816 */ /* 0x000fe20000000003 */
[----:B0-----:R-:W-:-:S05]  /*115c70*/  IMAD.WIDE R12, R2, 0x2, R20 ;  /* 0x00000002020c7825 */ /* 0x001fca00078e0214 */
[----:B------:R0:W-:Y:S04]  /*115c80*/  @P6 STG.E.U16 desc[UR48][R12.64], R3 ;  /* 0x000000030c006986 */ /* 0x0001e8000c101530 */
[----:B0-----:R-:W3:Y:S01]  /*115c90*/  LDL R13, [R1+0x2018] ;  /* 0x00201800010d7983 */ /* 0x001ee20000100800 */
[----:B------:R-:W-:Y:S01]  /*115ca0*/  ISETP.LT.AND P4, PT, R29, UR4, !P0 ;  /* 0x000000041d007c0c */ /* 0x000fe2000c781270 */
[----:B------:R-:W-:Y:S01]  /*115cb0*/  IMAD.WIDE R6, R2, 0x2, R18 ;  /* 0x0000000202067825 */ /* 0x000fe200078e0212 */
[----:B------:R-:W-:Y:S02]  /*115cc0*/  ISETP.LT.AND P5, PT, R0, UR4, !P0 ;  /* 0x0000000400007c0c */ /* 0x000fe4000c7a1270 */
[----:B--2---:R-:W-:-:S09]  /*115cd0*/  PRMT R26, R14, 0x7632, R26 ;  /* 0x000076320e1a7816 */ /* 0x004fd2000000001a */
[----:B------:R0:W-:Y:S02]  /*115ce0*/  @P4 STG.E.U16 desc[UR48][R6.64], R14 ;  /* 0x0000000e06004986 */ /* 0x0001e4000c101530 */
[----:B0-----:R-:W-:Y:S02]  /*115cf0*/  PRMT R7, R27, 0x7632, R7 ;  /* 0x000076321b077816 */ /* 0x001fe40000000007 */
[----:B------:R-:W4:Y:S01]  /*115d00*/  LDL.LU R27, [R1+0x49b4] ;  /* 0x0049b400011b7983 */ /* 0x000f220000300800 */
[----:B---3--:R-:W-:Y:S01]  /*115d10*/  ISETP.LT.AND P0, PT, R13, UR4, !P0 ;  /* 0x000000040d007c0c */ /* 0x008fe2000c701270 */
[----:B------:R-:W-:-:S05]  /*115d20*/  IMAD.WIDE R12, R2, 0x2, R16 ;  /* 0x00000002020c7825 */ /* 0x000fca00078e0210 */
[----:B------:R0:W-:Y:S04]  /*115d30*/  @P2 STG.E.U16 desc[UR48][R12.64], R26 ;  /* 0x0000001a0c002986 */ /* 0x0001e8000c101530 */
[----:B0-----:R-:W2:Y:S01]  /*115d40*/  LDL.LU R12, [R1+0x6c] ;  /* 0x00006c00010c7983 */ /* 0x001ea20000300800 */
[----:B------:R-:W-:Y:S01]  /*115d50*/  ISETP.LT.AND P4, PT, R15, UR4, !P3 ;  /* 0x000000040f007c0c */ /* 0x000fe2000df81270 */
[C---:B------:R-:W-:Y:S02]  /*115d60*/  IMAD.WIDE R14, R2.reuse, 0x2, R10 ;  /* 0x00000002020e7825 */ /* 0x040fe400078e020a */
[----:B------:R-:W3:Y:S02]  /*115d70*/  LDL R13, [R1+0x2000] ;  /* 0x00200000010d7983 */ /* 0x000ee40000100800 */
[C---:B-1----:R-:W-:Y:S01]  /*115d80*/  VIADD R6, R2.reuse, UR5 ;  /* 0x0000000502067c36 */ /* 0x042fe20008000000 */
[----:B------:R-:W0:Y:S01]  /*115d90*/  LDCU UR5, c[0x0][0x3b8] ;  /* 0x00007700ff0577ac */ /* 0x000e220008000800 */
[----:B------:R-:W-:Y:S01]  /*115da0*/  IMAD.WIDE R2, R2, 0x2, R8 ;  /* 0x0000000202027825 */ /* 0x000fe200078e0208 */
[----:B------:R-:W3:Y:S04]  /*115db0*/  LDL R26, [R1+0x1798] ;  /* 0x00179800011a7983 */ /* 0x000ee80000100800 */
[----:B--2---:R1:W-:Y:S04]  /*115dc0*/  @P5 STG.E.U16 desc[UR48][R14.64], R12 ;  /* 0x0000000c0e005986 */ /* 0x0043e8000c101530 */
[----:B------:R2:W-:Y:S04]  /*115dd0*/  @P0 STG.E.U16 desc[UR48][R2.64], R7 ;  /* 0x0000000702000986 */ /* 0x0005e8000c101530 */
[----:B-1----:R-:W4:Y:S04]  /*115de0*/  LDL R14, [R1+0x2008] ;  /* 0x00200800010e7983 */ /* 0x002f280000100800 */
[----:B------:R-:W4:Y:S04]  /*115df0*/  LDL.LU R15, [R1+0x5c] ;  /* 0x00005c00010f7983 */ /* 0x000f280000300800 */
[----:B--2---:R-:W2:Y:S01]  /*115e00*/  LDL R3, [R1+0x2004] ;  /* 0x0020040001037983 */ /* 0x004ea20000100800 */
[----:B---3--:R-:W-:Y:S01]  /*115e10*/  ISETP.LT.AND P2, PT, R13, UR4, !P3 ;  /* 0x000000040d007c0c */ /* 0x008fe2000df41270 */
[----:B------:R-:W-:Y:S01]  /*115e20*/  IMAD.WIDE R12, R6, 0x2, R4 ;  /* 0x00000002060c7825 */ /* 0x000fe200078e0204 */
[----:B------:R-:W-:Y:S01]  /*115e30*/  ISETP.LT.AND P5, PT, R29, UR4, !P3 ;  /* 0x000000041d007c0c */ /* 0x000fe2000dfa1270 */
[----:B------:R1:W-:Y:S01]  /*115e40*/  STL [R1+0x49a4], R29 ;  /* 0x0049a41d01007387 */ /* 0x0003e20000100800 */
[----:B----4-:R-:W-:-:S03]  /*115e50*/  PRMT R27, R28, 0x7632, R27 ;  /* 0x000076321c1b7816 */ /* 0x010fc6000000001b */
[----:B-1----:R-:W3:Y:S04]  /*115e60*/  LDL R29, [R1+0x2010] ;  /* 0x00201000011d7983 */ /* 0x002ee80000100800 */
[----:B------:R-:W-:Y:S01]  /*115e70*/  STL [R1+0x49ac], R22 ;  /* 0x0049ac1601007387 */ /* 0x000fe20000100800 */
[----:B------:R-:W-:-:S03]  /*115e80*/  PRMT R7, R15, 0x7632, R7 ;  /* 0x000076320f077816 */ /* 0x000fc60000000007 */
[----:B------:R1:W-:Y:S01]  /*115e90*/  @P4 STG.E.U16 desc[UR48][R12.64], R15 ;  /* 0x0000000f0c004986 */ /* 0x0003e2000c101530 */
[----:B--2---:R-:W-:Y:S01]  /*115ea0*/  ISETP.LT.AND P0, PT, R3, UR4, !P3 ;  /* 0x0000000403007c0c */ /* 0x004fe2000df01270 */
[----:B------:R-:W-:-:S04]  /*115eb0*/  IMAD.WIDE R2, R6, 0x2, R24 ;  /* 0x0000000206027825 */ /* 0x000fc800078e0218 */
[----:B-1----:R-:W-:Y:S02]  /*115ec0*/  IMAD.WIDE R12, R6, 0x2, R22 ;  /* 0x00000002060c7825 */ /* 0x002fe400078e0216 */
[----:B------:R-:W2:Y:S04]  /*115ed0*/  LDL R22, [R1+0x10] ;  /* 0x0000100001167983 */ /* 0x000ea80000100800 */
[----:B------:R1:W-:Y:S04]  /*115ee0*/  STL [R1+0x49a8], R23 ;  /* 0x0049a81701007387 */ /* 0x0003e80000100800 */
[----:B------:R4:W-:Y:S04]  /*115ef0*/  @P2 STG.E.U16 desc[UR48][R2.64], R7 ;  /* 0x0000000702002986 */ /* 0x0009e8000c101530 */
[----:B-1----:R-:W2:Y:S04]  /*115f00*/  LDL.LU R23, [R1+0x2c] ;  /* 0x00002c0001177983 */ /* 0x002ea80000300800 */
[----:B------:R-:W2:Y:S04]  /*115f10*/  LDL.LU R28, [R1+0x49b0] ;  /* 0x0049b000011c7983 */ /* 0x000ea80000300800 */
[----:B----4-:R-:W4:Y:S01]  /*115f20*/  LDL.LU R2, [R1+0x4c] ;  /* 0x00004c0001027983 */ /* 0x010f220000300800 */
[----:B------:R-:W-:Y:S01]  /*115f30*/  ISETP.LT.AND P6, PT, R14, UR4, !P3 ;  /* 0x000000040e007c0c */ /* 0x000fe2000dfc1270 */
[----:B------:R-:W-:-:S02]  /*115f40*/  VIADD R26, R26, 0x51 ;  /* 0x000000511a1a7836 */ /* 0x000fc40000000000 */
[----:B------:R-:W-:Y:S01]  /*115f50*/  IMAD.WIDE R14, R6, 0x2, R20 ;  /* 0x00000002060e7825 */ /* 0x000fe200078e0214 */
[----:B---3--:R-:W-:Y:S01]  /*115f60*/  ISETP.LT.AND P4, PT, R29, UR4, !P3 ;  /* 0x000000041d007c0c */ /* 0x008fe2000df81270 */
[----:B------:R-:W3:Y:S01]  /*115f70*/  LDL R3, [R1+0x2018] ;  /* 0x0020180001037983 */ /* 0x000ee20000100800 */
[----:B------:R-:W-:-:S03]  /*115f80*/  ISETP.GE.AND P2, PT, R26, UR40, PT ;  /* 0x000000281a007c0c */ /* 0x000fc6000bf46270 */
[----:B------:R-:W2:Y:S04]  /*115f90*/  LDL R29, [R1+0x2004] ;  /* 0x00200400011d7983 */ /* 0x000ea80000100800 */
[----:B------:R-:W2:Y:S04]  /*115fa0*/  LDL R26, [R1+0x2000] ;  /* 0x00200000011a7983 */ /* 0x000ea80000100800 */
[----:B----4-:R-:W-:Y:S04]  /*115fb0*/  @P0 STG.E.U16 desc[UR48][R12.64], R2 ;  /* 0x000000020c000986 */ /* 0x010fe8000c101530 */
[----:B------:R1:W-:Y:S04]  /*115fc0*/  @P6 STG.E.U16 desc[UR48][R14.64], R27 ;  /* 0x0000001b0e006986 */ /* 0x0003e8000c101530 */
[----:B-1----:R-:W4:Y:S01]  /*115fd0*/  LDL.LU R14, [R1+0x3c] ;  /* 0x00003c00010e7983 */ /* 0x002f220000300800 */
[----:B------:R-:W-:Y:S01]  /*115fe0*/  IMAD.WIDE R12, R6, 0x2, R18 ;  /* 0x00000002060c7825 */ /* 0x000fe200078e0212 */
[----:B------:R-:W-:-:S02]  /*115ff0*/  ISETP.LT.AND P0, PT, R0, UR4, !P3 ;  /* 0x0000000400007c0c */ /* 0x000fc4000df01270 */
[----:B---3--:R-:W-:Y:S01]  /*116000*/  ISETP.LT.AND P6, PT, R3, UR4, !P3 ;  /* 0x0000000403007c0c */ /* 0x008fe2000dfc1270 */
[----:B------:R-:W-:Y:S01]  /*116010*/  IMAD.WIDE R2, R6, 0x2, R16 ;  /* 0x0000000206027825 */ /* 0x000fe200078e0210 */
[----:B------:R-:W3:Y:S01]  /*116020*/  LDL R15, [R1+0x1ffc] ;  /* 0x001ffc00010f7983 */ /* 0x000ee20000100800 */
[----:B--2---:R-:W-:-:S03]  /*116030*/  PRMT R27, R23, 0x7632, R27 ;  /* 0x00007632171b7816 */ /* 0x004fc6000000001b */
[----:B------:R1:W-:Y:S01]  /*116040*/  STL [R1+0x49a0], R17 ;  /* 0x0049a01101007387 */ /* 0x0003e20000100800 */
[----:B------:R-:W-:-:S03]  /*116050*/  PRMT R28, R22, 0x7632, R28 ;  /* 0x00007632161c7816 */ /* 0x000fc6000000001c */
[----:B-1----:R-:W2:Y:S04]  /*116060*/  LDL.LU R17, [R1+0x620] ;  /* 0x0006200001117983 */ /* 0x002ea80000300800 */
[----:B------:R-:W-:Y:S01]  /*116070*/  STL [R1+0x499c], R5 ;  /* 0x00499c0501007387 */ /* 0x000fe20000100800 */
[----:B----4-:R-:W-:-:S03]  /*116080*/  PRMT R7, R14, 0x7632, R7 ;  /* 0x000076320e077816 */ /* 0x010fc60000000007 */
[----:B------:R1:W-:Y:S01]  /*116090*/  @P5 STG.E.U16 desc[UR48][R12.64], R14 ;  /* 0x0000000e0c005986 */ /* 0x0003e2000c101530 */
[----:B------:R-:W-:Y:S01]  /*1160a0*/  ISETP.LT.AND P5, PT, R26, UR4, !P1 ;  /* 0x000000041a007c0c */ /* 0x000fe2000cfa1270 */
[----:B0-----:R-:W-:Y:S01]  /*1160b0*/  VIADD R26, R6, UR5 ;  /* 0x00000005061a7c36 */ /* 0x001fe20008000000 */
[----:B------:R-:W0:Y:S01]  /*1160c0*/  LDCU UR5, c[0x0][0x3b8] ;  /* 0x00007700ff0577ac */ /* 0x000e220008000800 */
[----:B------:R4:W-:Y:S02]  /*1160d0*/  @P4 STG.E.U16 desc[UR48][R2.64], R7 ;  /* 0x0000000702004986 */ /* 0x0009e4000c101530 */
[----:B-1----:R-:W-:Y:S02]  /*1160e0*/  IMAD.WIDE R12, R26, 0x2, R4 ;  /* 0x000000021a0c7825 */ /* 0x002fe400078e0204 */
[----:B------:R-:W2:Y:S02]  /*1160f0*/  LDL R5, [R1+0x6f0] ;  /* 0x0006f00001057983 */ /* 0x000ea40000100800 */
[----:B----4-:R-:W-:-:S02]  /*116100*/  IMAD.WIDE R2, R6, 0x2, R10 ;  /* 0x0000000206027825 */ /* 0x010fc400078e020a */
[----:B------:R-:W4:Y:S02]  /*116110*/  LDL.LU R22, [R1+0x49ac] ;  /* 0x0049ac0001167983 */ /* 0x000f240000300800 */
[----:B------:R-:W-:Y:S02]  /*116120*/  IMAD.WIDE R6, R6, 0x2, R8 ;  /* 0x0000000206067825 */ /* 0x000fe400078e0208 */
[----:B------:R1:W-:Y:S04]  /*116130*/  @P0 STG.E.U16 desc[UR48][R2.64], R23 ;  /* 0x0000001702000986 */ /* 0x0003e8000c101530 */
[----:B------:R0:W-:Y:S04]  /*116140*/  @P6 STG.E.U16 desc[UR48][R6.64], R27 ;  /* 0x0000001b06006986 */ /* 0x0001e8000c101530 */
[----:B-1----:R-:W4:Y:S04]  /*116150*/  LDL.LU R23, [R1+0x49a8] ;  /* 0x0049a80001177983 */ /* 0x002f280000300800 */
[----:B------:R-:W2:Y:S04]  /*116160*/  LDL R2, [R1+0x1798] ;  /* 0x0017980001027983 */ /* 0x000ea80000100800 */
[----:B------:R-:W2:Y:S04]  /*116170*/  LDL R3, [R1+0x2010] ;  /* 0x0020100001037983 */ /* 0x000ea80000100800 */
[----:B0-----:R-:W2:Y:S01]  /*116180*/  LDL.LU R6, [R1+0x10] ;  /* 0x0000100001067983 */ /* 0x001ea20000300800 */
[----:B---3--:R-:W-:Y:S01]  /*116190*/  ISETP.LT.AND P3, PT, R15, UR4, !P1 ;  /* 0x000000040f007c0c */ /* 0x008fe2000cf61270 */
[----:B------:R-:W-:Y:S01]  /*1161a0*/  IMAD.WIDE R14, R26, 0x2, R24 ;  /* 0x000000021a0e7825 */ /* 0x000fe200078e0218 */
[----:B------:R-:W-:Y:S01]  /*1161b0*/  ISETP.LT.AND P0, PT, R29, UR4, !P1 ;  /* 0x000000041d007c0c */ /* 0x000fe2000cf01270 */
[----:B------:R-:W3:Y:S04]  /*1161c0*/  LDL R7, [R1+0x2008] ;  /* 0x0020080001077983 */ /* 0x000ee80000100800 */
[----:B------:R0:W-:Y:S04]  /*1161d0*/  STL [R1+0x4998], R27 ;  /* 0x0049981b01007387 */ /* 0x0001e80000100800 */
[----:B0-----:R-:W3:Y:S04]  /*1161e0*/  LDL.LU R27, [R1+0x610] ;  /* 0x00061000011b7983 */ /* 0x001ee80000300800 */
[----:B------:R-:W3:Y:S04]  /*1161f0*/  LDL.LU R29, [R1+0x49a4] ;  /* 0x0049a400011d7983 */ /* 0x000ee80000300800 */
[----:B--2---:R-:W-:Y:S01]  /*116200*/  @P3 STG.E.U16 desc[UR48][R12.64], R6 ;  /* 0x000000060c003986 */ /* 0x004fe2000c101530 */
[----:B------:R-:W-:-:S03]  /*116210*/  ISETP.LT.AND P3, PT, R3, UR4, !P1 ;  /* 0x0000000403007c0c */ /* 0x000fc6000cf61270 */
[----:B------:R0:W-:Y:S02]  /*116220*/  @P5 STG.E.U16 desc[UR48][R14.64], R28 ;  /* 0x0000001c0e005986 */ /* 0x0001e4000c101530 */
[----:B0-----:R-:W-:Y:S02]  /*116230*/  VIADD R14, R2, 0x52 ;  /* 0x00000052020e7836 */ /* 0x001fe40000000000 */
[----:B----4-:R-:W-:Y:S01]  /*116240*/  IMAD.WIDE R2, R26, 0x2, R22 ;  /* 0x000000021a027825 */ /* 0x010fe200078e0216 */
[----:B------:R-:W-:-:S04]  /*116250*/  PRMT R15, R17, 0x7632, R15 ;  /* 0x00007632110f7816 */ /* 0x000fc8000000000f */
[----:B------:R0:W-:Y:S04]  /*116260*/  @P0 STG.E.U16 desc[UR48][R2.64], R17 ;  /* 0x0000001102000986 */ /* 0x0001e8000c101530 */
[----:B0-----:R-:W2:Y:S04]  /*116270*/  LDL.LU R17, [R1+0x49a0] ;  /* 0x0049a00001117983 */ /* 0x001ea80000300800 */
[----:B------:R-:W4:Y:S01]  /*116280*/  LDL R3, [R1+0x2018] ;  /* 0x0020180001037983 */ /* 0x000f220000100800 */
[----:B---3--:R-:W-:Y:S02]  /*116290*/  ISETP.LT.AND P4, PT, R7, UR4, !P1 ;  /* 0x0000000407007c0c */ /* 0x008fe4000cf81270 */
[----:B------:R-:W-:Y:S01]  /*1162a0*/  ISETP.LT.AND P6, PT, R29, UR4, !P1 ;  /* 0x000000041d007c0c */ /* 0x000fe2000cfc1270 */
[----:B------:R-:W-:Y:S01]  /*1162b0*/  IMAD.WIDE R6, R26, 0x2, R20 ;  /* 0x000000021a067825 */ /* 0x000fe200078e0214 */
[----:B------:R-:W-:-:S03]  /*1162c0*/  ISETP.LT.AND P5, PT, R0, UR4, !P1 ;  /* 0x0000000400007c0c */ /* 0x000fc6000cfa1270 */
[----:B------:R-:W-:Y:S01]  /*1162d0*/  IMAD.WIDE R12, R26, 0x2, R18 ;  /* 0x000000021a0c7825 */ /* 0x000fe200078e0212 */
[----:B------:R-:W-:Y:S02]  /*1162e0*/  ISETP.GE.AND P0, PT, R14, UR42, PT ;  /* 0x0000002a0e007c0c */ /* 0x000fe4000bf06270 */
[----:B------:R-:W-:-:S03]  /*1162f0*/  PRMT R14, R27, 0x7632, R14 ;  /* 0x000076321b0e7816 */ /* 0x000fc6000000000e */
[----:B------:R0:W-:Y:S04]  /*116300*/  @P4 STG.E.U16 desc[UR48][R6.64], R15 ;  /* 0x0000000f06004986 */ /* 0x0001e8000c101530 */
[----:B------:R1:W-:Y:S01]  /*116310*/  @P6 STG.E.U16 desc[UR48][R12.64], R27 ;  /* 0x0000001b0c006986 */ /* 0x0003e2000c101530 */
[----:B0-----:R-:W-:-:S03]  /*116320*/  PRMT R15, R5, 0x7632, R15 ;  /* 0x00007632050f7816 */ /* 0x001fc6000000000f */
[----:B-1----:R-:W3:Y:S04]  /*116330*/  LDL R13, [R1+0x1ffc] ;  /* 0x001ffc00010d7983 */ /* 0x002ee80000100800 */
[----:B------:R-:W3:Y:S04]  /*116340*/  LDL.LU R27, [R1+0x700] ;  /* 0x00070000011b7983 */ /* 0x000ee80000300800 */
[----:B------:R-:W3:Y:S01]  /*116350*/  LDL.LU R5, [R1+0x499c] ;  /* 0x00499c0001057983 */ /* 0x000ee20000300800 */
[----:B----4-:R-:W-:Y:S01]  /*116360*/  ISETP.LT.AND P1, PT, R3, UR4, !P1 ;  /* 0x0000000403007c0c */ /* 0x010fe2000cf21270 */
[----:B--2---:R-:W-:-:S05]  /*116370*/  IMAD.WIDE R2, R26, 0x2, R16 ;  /* 0x000000021a027825 */ /* 0x004fca00078e0210 */
[----:B------:R0:W-:Y:S04]  /*116380*/  @P3 STG.E.U16 desc[UR48][R2.64], R14 ;  /* 0x0000000e02003986 */ /* 0x0001e8000c101530 */
[----:B0-----:R-:W2:Y:S01]  /*116390*/  LDL.LU R14, [R1+0x6f0] ;  /* 0x0006f000010e7983 */ /* 0x001ea20000300800 */
[----:B------:R-:W-:-:S03]  /*1163a0*/  IMAD.WIDE R6, R26, 0x2, R10 ;  /* 0x000000021a067825 */ /* 0x000fc600078e020a */
[----:B------:R-:W4:Y:S04]  /*1163b0*/  LDL R2, [R1+0x2000] ;  /* 0x0020000001027983 */ /* 0x000f280000100800 */
[----:B------:R-:W3:Y:S04]  /*1163c0*/  LDL R3, [R1+0x2004] ;  /* 0x0020040001037983 */ /* 0x000ee80000100800 */
[----:B--2---:R0:W-:Y:S04]  /*1163d0*/  @P5 STG.E.U16 desc[UR48][R6.64], R14 ;  /* 0x0000000e06005986 */ /* 0x0041e8000c101530 */
[----:B0-----:R-:W2:Y:S04]  /*1163e0*/  LDL R6, [R1+0x1798] ;  /* 0x0017980001067983 */ /* 0x001ea80000100800 */
[----:B------:R-:W2:Y:S01]  /*1163f0*/  LDL R7, [R1+0x2008] ;  /* 0x0020080001077983 */ /* 0x000ea20000100800 */
[----:B---3--:R-:W-:Y:S01]  /*116400*/  ISETP.LT.AND P4, PT, R13, UR4, !P2 ;  /* 0x000000040d007c0c */ /* 0x008fe2000d781270 */
[----:B------:R-:W-:-:S04]  /*116410*/  IMAD.WIDE R12, R26, 0x2, R8 ;  /* 0x000000021a0c7825 */ /* 0x000fc800078e0208 */
[----:B------:R-:W-:Y:S01]  /*116420*/  VIADD R14, R26, UR5 ;  /* 0x000000051a0e7c36 */ /* 0x000fe20008000000 */
[----:B------:R0:W-:Y:S01]  /*116430*/  @P1 STG.E.U16 desc[UR48][R12.64], R15 ;  /* 0x0000000f0c001986 */ /* 0x0001e2000c101530 */
[----:B----4-:R-:W-:Y:S01]  /*116440*/  ISETP.LT.AND P5, PT, R2, UR4, !P2 ;  /* 0x0000000402007c0c */ /* 0x010fe2000d7a1270 */
[----:B------:R-:W1:Y:S02]  /*116450*/  LDCU UR5, c[0x0][0x3b8] ;  /* 0x00007700ff0577ac */ /* 0x000e640008000800 */
[----:B------:R-:W3:Y:S04]  /*116460*/  LDL.LU R26, [R1+0x7c0] ;  /* 0x0007c000011a7983 */ /* 0x000ee80000300800 */
[----:B0-----:R-:W4:Y:S04]  /*116470*/  LDL R15, [R1+0x1ffc] ;  /* 0x001ffc00010f7983 */ /* 0x001f280000100800 */
[----:B------:R0:W-:Y:S01]  /*116480*/  STL [R1+0x4994], R24 ;  /* 0x0049941801007387 */ /* 0x0001e20000100800 */
[----:B--2---:R-:W-:Y:S01]  /*116490*/  VIADD R12, R6, 0x53 ;  /* 0x00000053060c7836 */ /* 0x004fe20000000000 */
[----:B------:R-:W-:Y:S01]  /*1164a0*/  ISETP.LT.AND P3, PT, R7, UR4, !P2 ;  /* 0x0000000407007c0c */ /* 0x000fe2000d761270 */
[----:B------:R-:W-:-:S02]  /*1164b0*/  IMAD.WIDE R6, R14, 0x2, R24 ;  /* 0x000000020e067825 */ /* 0x000fc400078e0218 */
[----:B0-----:R-:W2:Y:S04]  /*1164c0*/  LDL.LU R24, [R1+0x720] ;  /* 0x0007200001187983 */ /* 0x001ea80000300800 */
[----:B------:R0:W-:Y:S04]  /*1164d0*/  STL [R1+0x4990], R25 ;  /* 0x0049901901007387 */ /* 0x0001e80000100800 */
[----:B0-----:R-:W2:Y:S01]  /*1164e0*/  LDL.LU R25, [R1+0x710] ;  /* 0x0007100001197983 */ /* 0x001ea20000300800 */
[----:B------:R-:W-:Y:S01]  /*1164f0*/  ISETP.LT.AND P6, PT, R3, UR4, !P2 ;  /* 0x0000000403007c0c */ /* 0x000fe2000d7c1270 */
[----:B------:R-:W-:Y:S01]  /*116500*/  IMAD.WIDE R2, R14, 0x2, R4 ;  /* 0x000000020e027825 */ /* 0x000fe200078e0204 */
[----:B------:R-:W-:-:S02]  /*116510*/  ISETP.GE.AND P1, PT, R12, UR44, PT ;  /* 0x0000002c0c007c0c */ /* 0x000fc4000bf26270 */
[----:B------:R-:W-:Y:S02]  /*116520*/  PRMT R12, R27, 0x7632, R12 ;  /* 0x000076321b0c7816 */ /* 0x000fe4000000000c */
[----:B--2---:R-:W-:Y:S01]  /*116530*/  PRMT R13, R25, 0x7632, R13 ;  /* 0x00007632190d7816 */ /* 0x004fe2000000000d */
[----:B------:R0:W-:Y:S04]  /*116540*/  @P4 STG.E.U16 desc[UR48][R2.64], R25 ;  /* 0x0000001902004986 */ /* 0x0001e8000c101530 */
[----:B------:R2:W-:Y:S01]  /*116550*/  @P5 STG.E.U16 desc[UR48][R6.64], R13 ;  /* 0x0000000d06005986 */ /* 0x0005e2000c101530 */
[----:B0-----:R-:W-:-:S03]  /*116560*/  IMAD.WIDE R2, R14, 0x2, R22 ;  /* 0x000000020e027825 */ /* 0x001fc600078e0216 */
[----:B------:R-:W3:Y:S04]  /*116570*/  LDL R25, [R1+0x2000] ;  /* 0x0020000001197983 */ /* 0x000ee80000100800 */
[----:B--2---:R-:W2:Y:S04]  /*116580*/  LDL R13, [R1+0x2018] ;  /* 0x00201800010d7983 */ /* 0x004ea80000100800 */
[----:B------:R0:W-:Y:S04]  /*116590*/  @P6 STG.E.U16 desc[UR48][R2.64], R27 ;  /* 0x0000001b02006986 */ /* 0x0001e8000c101530 */
[----:B0-----:R-:W3:Y:S04]  /*1165a0*/  LDL.LU R27, [R1+0x4998] ;  /* 0x00499800011b7983 */ /* 0x001ee80000300800 */
[----:B------:R-:W2:Y:S01]  /*1165b0*/  LDL R3, [R1+0x2010] ;  /* 0x0020100001037983 */ /* 0x000ea20000100800 */
[----:B------:R-:W-:Y:S01]  /*1165c0*/  ISETP.LT.AND P4, PT, R29, UR4, !P2 ;  /* 0x000000041d007c0c */ /* 0x000fe2000d781270 */
[----:B------:R-:W-:Y:S01]  /*1165d0*/  IMAD.WIDE R6, R14, 0x2, R20 ;  /* 0x000000020e067825 */ /* 0x000fe200078e0214 */
[----:B------:R-:W-:-:S04]  /*1165e0*/  ISETP.LT.AND P6, PT, R0, UR4, !P2 ;  /* 0x0000000400007c0c */ /* 0x000fc8000d7c1270 */
[----:B------:R0:W-:Y:S04]  /*1165f0*/  @P3 STG.E.U16 desc[UR48][R6.64], R12 ;  /* 0x0000000c06003986 */ /* 0x0001e8000c101530 */
[----:B------:R1:W-:Y:S01]  /*116600*/  STL [R1+0x498c], R18 ;  /* 0x00498c1201007387 */ /* 0x0003e20000100800 */
[----:B------:R-:W-:Y:S01]  /*116610*/  PRMT R28, R24, 0x7632, R28 ;  /* 0x00007632181c7816 */ /* 0x000fe2000000001c */
[----:B0-----:R-:W-:Y:S01]  /*116620*/  IMAD.WIDE R6, R14, 0x2, R10 ;  /* 0x000000020e067825 */ /* 0x001fe200078e020a */
[----:B--2---:R-:W-:-:S03]  /*116630*/  ISETP.LT.AND P5, PT, R3, UR4, !P2 ;  /* 0x0000000403007c0c */ /* 0x004fc6000d7a1270 */
[----:B------:R-:W-:Y:S01]  /*116640*/  IMAD.WIDE R2, R14, 0x2, R18 ;  /* 0x000000020e027825 */ /* 0x000fe200078e0212 */
[----:B---3--:R-:W-:Y:S01]  /*116650*/  PRMT R27, R26, 0x7632, R27 ;  /* 0x000076321a1b7816 */ /* 0x008fe2000000001b */
[----:B-1----:R-:W2:Y:S04]  /*116660*/  LDL R18, [R1+0x624] ;  /* 0x0006240001127983 */ /* 0x002ea80000100800 */
[----:B------:R0:W-:Y:S04]  /*116670*/  @P4 STG.E.U16 desc[UR48][R2.64], R26 ;  /* 0x0000001a02004986 */ /* 0x0001e8000c101530 */
[----:B------:R1:W-:Y:S01]  /*116680*/  STL [R1+0x4988], R19 ;  /* 0x0049881301007387 */ /* 0x0003e20000100800 */
[----:B0-----:R-:W-:-:S03]  /*116690*/  IMAD.WIDE R2, R14, 0x2, R16 ;  /* 0x000000020e027825 */ /* 0x001fc600078e0210 */
[----:B-1----:R-:W3:Y:S04]  /*1166a0*/  LDL R19, [R1+0x2010] ;  /* 0x0020100001137983 */ /* 0x002ee80000100800 */
[----:B------:R0:W-:Y:S01]  /*1166b0*/  @P5 STG.E.U16 desc[UR48][R2.64], R27 ;  /* 0x0000001b02005986 */ /* 0x0001e2000c101530 */
[----:B------:R-:W-:-:S03]  /*1166c0*/  ISETP.LT.AND P5, PT, R25, UR4, !P0 ;  /* 0x0000000419007c0c */ /* 0x000fc6000c7a1270 */
[----:B------:R1:W-:Y:S04]  /*1166d0*/  @P6 STG.E.U16 desc[UR48][R6.64], R24 ;  /* 0x0000001806006986 */ /* 0x0003e8000c101530 */
[----:B0-----:R-:W3:Y:S04]  /*1166e0*/  LDL.LU R2, [R1+0x14] ;  /* 0x0000140001027983 */ /* 0x001ee80000300800 */
[----:B------:R-:W3:Y:S04]  /*1166f0*/  LDL R3, [R1+0x1798] ;  /* 0x0017980001037983 */ /* 0x000ee80000100800 */
[----:B-1----:R-:W3:Y:S04]  /*116700*/  LDL.LU R24, [R1+0x4994] ;  /* 0x0049940001187983 */ /* 0x002ee80000300800 */
[----:B------:R-:W3:Y:S04]  /*116710*/  LDL R6, [R1+0x2004] ;  /* 0x0020040001067983 */ /* 0x000ee80000100800 */
[----:B------:R-:W3:Y:S04]  /*116720*/  LDL R7, [R1+0x2008] ;  /* 0x0020080001077983 */ /* 0x000ee80000100800 */
[----:B------:R-:W3:Y:S01]  /*116730*/  LDL.LU R25, [R1+0x4990] ;  /* 0x0049900001197983 */ /* 0x000ee20000300800 */
[----:B------:R-:W-:-:S02]  /*116740*/  ISETP.LT.AND P2, PT, R13, UR4, !P2 ;  /* 0x000000040d007c0c */ /* 0x000fc4000d741270 */
[----:B----4-:R-:W-:Y:S01]  /*116750*/  ISETP.LT.AND P3, PT, R15, UR4, !P0 ;  /* 0x000000040f007c0c */ /* 0x010fe2000c761270 */
[C---:B------:R-:W-:Y:S01]  /*116760*/  VIADD R26, R14.reuse, UR5 ;  /* 0x000000050e1a7c36 */ /* 0x040fe20008000000 */
[----:B------:R0:W-:Y:S01]  /*116770*/  STL [R1+0x4980], R29 ;  /* 0x0049801d01007387 */ /* 0x0001e20000100800 */
[----:B------:R-:W-:Y:S01]  /*116780*/  IMAD.WIDE R12, R14, 0x2, R8 ;  /* 0x000000020e0c7825 */ /* 0x000fe200078e0208 */
[----:B------:R-:W1:Y:S03]  /*116790*/  LDCU UR5, c[0x0][0x3b8] ;  /* 0x00007700ff0577ac */ /* 0x000e660008000800 */
[----:B------:R-:W-:-:S04]  /*1167a0*/  IMAD.WIDE R14, R26, 0x2, R4 ;  /* 0x000000021a0e7825 */ /* 0x000fc800078e0204 */
[----:B------:R-:W-:Y:S01]  /*1167b0*/  @P2 STG.E.U16 desc[UR48][R12.64], R28 ;  /* 0x0000001c0c002986 */ /* 0x000fe2000c101530 */
[----:B--2---:R-:W-:-:S03]  /*1167c0*/  PRMT R27, R18, 0x7632, R27 ;  /* 0x00007632121b7816 */ /* 0x004fc6000000001b */
[----:B---3--:R2:W-:Y:S01]  /*1167d0*/  @P3 STG.E.U16 desc[UR48][R14.64], R2 ;  /* 0x000000020e003986 */ /* 0x0085e2000c101530 */
[----:B------:R-:W-:-:S03]  /*1167e0*/  ISETP.LT.AND P3, PT, R29, UR4, !P0 ;  /* 0x000000041d007c0c */ /* 0x000fc6000c761270 */
[----:B0-----:R-:W3:Y:S04]  /*1167f0*/  LDL.LU R29, [R1+0x6f4] ;  /* 0x0006f400011d7983 */ /* 0x001ee80000300800 */
[----:B------:R0:W-:Y:S01]  /*116800*/  STL [R1+0x4984], R23 ;  /* 0x0049841701007387 */ /* 0x0001e20000100800 */
[----:B--2---:R-:W-:Y:S01]  /*116810*/  PRMT R14, R2, 0x7632, R14 ;  /* 0x00007632020e7816 */ /* 0x004fe2000000000e */
[----:B------:R-:W-:Y:S01]  /*116820*/  VIADD R15, R3, 0x54 ;  /* 0x00000054030f7836 */ /* 0x000fe20000000000 */
[----:B------:R-:W-:Y:S02]  /*116830*/  ISETP.LT.AND P4, PT, R6, UR4, !P0 ;  /* 0x0000000406007c0c */ /* 0x000fe4000c781270 */
[----:B------:R-:W-:Y:S01]  /*116840*/  ISETP.LT.AND P6, PT, R7, UR4, !P0 ;  /* 0x0000000407007c0c */ /* 0x000fe2000c7c1270 */
[----:B------:R-:W-:-:S02]  /*116850*/  IMAD.WIDE R6, R26, 0x2, R22 ;  /* 0x000000021a067825 */ /* 0x000fc400078e0216 */
[----:B0-----:R-:W2:Y:S02]  /*116860*/  LDL R23, [R1+0x714] ;  /* 0x0007140001177983 */ /* 0x001ea40000100800 */
[C---:B------:R-:W-:Y:S02]  /*116870*/  IMAD.WIDE R2, R26.reuse, 0x2, R24 ;  /* 0x000000021a027825 */ /* 0x040fe400078e0218 */
[----:B------:R-:W4:Y:S04]  /*116880*/  LDL.LU R18, [R1+0x498c] ;  /* 0x00498c0001127983 */ /* 0x000f280000300800 */
[----:B------:R0:W-:Y:S04]  /*116890*/  @P5 STG.E.U16 desc[UR48][R2.64], R14 ;  /* 0x0000000e02005986 */ /* 0x0001e8000c101530 */
[----:B0-----:R-:W2:Y:S01]  /*1168a0*/  LDL.LU R2, [R1+0x624] ;  /* 0x0006240001027983 */ /* 0x001ea20000300800 */
[----:B------:R-:W-:Y:S01]  /*1168b0*/  IMAD.WIDE R12, R26, 0x2, R20 ;  /* 0x000000021a0c7825 */ /* 0x000fe200078e0214 */
[----:B------:R-:W-:-:S02]  /*1168c0*/  ISETP.LT.AND P5, PT, R19, UR4, !P0 ;  /* 0x0000000413007c0c */ /* 0x000fc4000c7a1270 */
[----:B------:R-:W3:Y:S01]  /*1168d0*/  LDL R3, [R1+0x2018] ;  /* 0x0020180001037983 */ /* 0x000ee20000100800 */
[----:B------:R-:W-:-:S03]  /*1168e0*/  ISETP.GE.AND P2, PT, R15, UR69, PT ;  /* 0x000000450f007c0c */ /* 0x000fc6000bf46270 */
[----:B------:R-:W3:Y:S04]  /*1168f0*/  LDL R14, [R1+0x2000] ;  /* 0x00200000010e7983 */ /* 0x000ee80000100800 */
[----:B------:R-:W4:Y:S04]  /*116900*/  LDL.LU R19, [R1+0x4988] ;  /* 0x0049880001137983 */ /* 0x000f280000300800 */
[----:B------:R-:W3:Y:S04]  /*116910*/  LDL R15, [R1+0x1ffc] ;  /* 0x001ffc00010f7983 */ /* 0x000ee80000100800 */
[----:B--2---:R-:W-:Y:S04]  /*116920*/  @P4 STG.E.U16 desc[UR48][R6.64], R2 ;  /* 0x0000000206004986 */ /* 0x004fe8000c101530 */
[----:B------:R0:W-:Y:S04]  /*116930*/  @P6 STG.E.U16 desc[UR48][R12.64], R27 ;  /* 0x0000001b0c006986 */ /* 0x0001e8000c101530 */
[----:B0-----:R-:W2:Y:S01]  /*116940*/  LDL.LU R13, [R1+0x614] ;  /* 0x00061400010d7983 */ /* 0x001ea20000300800 */
[----:B------:R-:W-:Y:S01]  /*116950*/  ISETP.LT.AND P6, PT, R0, UR4, !P0 ;  /* 0x0000000400007c0c */ /* 0x000fe2000c7c1270 */
[----:B----4-:R-:W-:Y:S01]  /*116960*/  IMAD.WIDE R6, R26, 0x2, R18 ;  /* 0x000000021a067825 */ /* 0x010fe200078e0212 */
[----:B---3--:R-:W-:-:S03]  /*116970*/  ISETP.LT.AND P0, PT, R3, UR4, !P0 ;  /* 0x0000000403007c0c */ /* 0x008fc6000c701270 */
[C---:B------:R-:W-:Y:S01]  /*116980*/  IMAD.WIDE R2, R26.reuse, 0x2, R16 ;  /* 0x000000021a027825 */ /* 0x040fe200078e0210 */
[----:B------:R0:W-:Y:S03]  /*116990*/  STL [R1+0x497c], R17 ;  /* 0x00497c1101007387 */ /* 0x0001e60000100800 */
[----:B-1----:R-:W-:Y:S01]  /*1169a0*/  VIADD R27, R26, UR5 ;  /* 0x000000051a1b7c36 */ /* 0x002fe20008000000 */
[----:B------:R-:W-:Y:S01]  /*1169b0*/  PRMT R28, R23, 0x7632, R28 ;  /* 0x00007632171c7816 */ /* 0x000fe2000000001c */
[----:B------:R-:W1:Y:S01]  /*1169c0*/  LDCU UR5, c[0x0][0x3b8] ;  /* 0x00007700ff0577ac */ /* 0x000e620008000800 */
[----:B0-----:R-:W3:Y:S04]  /*1169d0*/  LDL.LU R17, [R1+0x704] ;  /* 0x0007040001117983 */ /* 0x001ee80000300800 */
[----:B------:R-:W-:Y:S01]  /*1169e0*/  STL [R1+0x4978], R5 ;  /* 0x0049780501007387 */ /* 0x000fe20000100800 */
[----:B--2---:R-:W-:-:S03]  /*1169f0*/  PRMT R12, R13, 0x7632, R12 ;  /* 0x000076320d0c7816 */ /* 0x004fc6000000000c */
[----:B------:R0:W-:Y:S04]  /*116a00*/  @P3 STG.E.U16 desc[UR48][R6.64], R13 ;  /* 0x0000000d06003986 */ /* 0x0001e8000c101530 */
[----:B------:R2:W-:Y:S01]  /*116a10*/  @P5 STG.E.U16 desc[UR48][R2.64], R12 ;  /* 0x0000000c02005986 */ /* 0x0005e2000c101530 */
[----:B0-----:R-:W-:-:S04]  /*116a20*/  IMAD.WIDE R6, R26, 0x2, R8 ;  /* 0x000000021a067825 */ /* 0x001fc800078e0208 */
[----:B--2---:R-:W-:Y:S01]  /*116a30*/  IMAD.WIDE R2, R26, 0x2, R10 ;  /* 0x000000021a027825 */ /* 0x004fe200078e020a */
[----:B------:R-:W-:-:S03]  /*116a40*/  PRMT R26, R29, 0x7632, R26 ;  /* 0x000076321d1a7816 */ /* 0x000fc6000000001a */
[----:B------:R-:W-:Y:S01]  /*116a50*/  IMAD.WIDE R12, R27, 0x2, R4 ;  /* 0x000000021b0c7825 */ /* 0x000fe200078e0204 */
[----:B------:R0:W-:Y:S04]  /*116a60*/  @P6 STG.E.U16 desc[UR48][R2.64], R29 ;  /* 0x0000001d02006986 */ /* 0x0001e8000c101530 */
[----:B------:R-:W2:Y:S04]  /*116a70*/  LDL R5, [R1+0x724] ;  /* 0x0007240001057983 */ /* 0x000ea80000100800 */
[----:B------:R-:W4:Y:S04]  /*116a80*/  LDL.LU R23, [R1+0x4984] ;  /* 0x0049840001177983 */ /* 0x000f280000300800 */
[----:B0-----:R-:W2:Y:S04]  /*116a90*/  LDL.LU R29, [R1+0x4980] ;  /* 0x00498000011d7983 */ /* 0x001ea80000300800 */
[----:B------:R0:W-:Y:S04]  /*116aa0*/  @P0 STG.E.U16 desc[UR48][R6.64], R26 ;  /* 0x0000001a06000986 */ /* 0x0001e8000c101530 */
[----:B------:R-:W2:Y:S04]  /*116ab0*/  LDL R2, [R1+0x1798] ;  /* 0x0017980001027983 */ /* 0x000ea80000100800 */
[----:B------:R-:W2:Y:S04]  /*116ac0*/  LDL R3, [R1+0x2010] ;  /* 0x0020100001037983 */ /* 0x000ea80000100800 */
[----:B0-----:R-:W2:Y:S04]  /*116ad0*/  LDL R26, [R1+0x2004] ;  /* 0x00200400011a7983 */ /* 0x001ea80000100800 */
[----:B------:R-:W3:Y:S01]  /*116ae0*/  LDL.LU R6, [R1+0x714] ;  /* 0x0007140001067983 */ /* 0x000ee20000300800 */
[----:B------:R-:W-:-:S02]  /*116af0*/  ISETP.LT.AND P3, PT, R15, UR4, !P1 ;  /* 0x000000040f007c0c */ /* 0x000fc4000cf61270 */
[----:B------:R-:W-:Y:S01]  /*116b00*/  ISETP.LT.AND P4, PT, R14, UR4, !P1 ;  /* 0x000000040e007c0c */ /* 0x000fe2000cf81270 */
[----:B------:R-:W-:Y:S01]  /*116b10*/  IMAD.WIDE R14, R27, 0x2, R24 ;  /* 0x000000021b0e7825 */ /* 0x000fe200078e0218 */
[----:B------:R-:W4:Y:S01]  /*116b20*/  LDL R7, [R1+0x2008] ;  /* 0x0020080001077983 */ /* 0x000f220000100800 */
[----:B--2---:R-:W-:-:S03]  /*116b30*/  ISETP.LT.AND P0, PT, R26, UR4, !P1 ;  /* 0x000000041a007c0c */ /* 0x004fc6000cf01270 */
[----:B------:R-:W2:Y:S05]  /*116b40*/  LDL R26, [R1+0x2000] ;  /* 0x00200000011a7983 */ /* 0x000eaa0000100800 */
[----:B---3--:R-:W-:Y:S04]  /*116b50*/  @P3 STG.E.U16 desc[UR48][R12.64], R6 ;  /* 0x000000060c003986 */ /* 0x008fe8000c101530 */
[----:B------:R0:W-:Y:S01]  /*116b60*/  @P4 STG.E.U16 desc[UR48][R14.64], R28 ;  /* 0x0000001c0e004986 */ /* 0x0001e2000c101530 */
[----:B------:R-:W-:-:S03]  /*116b70*/  ISETP.LT.AND P4, PT, R3, UR4, !P1 ;  /* 0x0000000403007c0c */ /* 0x000fc6000cf81270 */
[----:B------:R3:W-:Y:S01]  /*116b80*/  STL [R1+0x4974], R28 ;  /* 0x0049741c01007387 */ /* 0x0007e20000100800 */
[----:B0-----:R-:W-:Y:S02]  /*116b90*/  VIADD R14, R2, 0x55 ;  /* 0x00000055020e7836 */ /* 0x001fe40000000000 */
[----:B----4-:R-:W-:Y:S01]  /*116ba0*/  IMAD.WIDE R2, R27, 0x2, R22 ;  /* 0x000000021b027825 */ /* 0x010fe200078e0216 */
[----:B---3--:R-:W3:Y:S01]  /*116bb0*/  LDL.LU R28, [R1+0x7c4] ;  /* 0x0007c400011c7983 */ /* 0x008ee20000300800 */
[----:B------:R-:W-:-:S03]  /*116bc0*/  PRMT R15, R17, 0x7632, R15 ;  /* 0x00007632110f7816 */ /* 0x000fc6000000000f */
[----:B------:R0:W-:Y:S04]  /*116bd0*/  @P0 STG.E.U16 desc[UR48][R2.64], R17 ;  /* 0x0000001102000986 */ /* 0x0001e8000c101530 */
[----:B0-----:R-:W4:Y:S04]  /*116be0*/  LDL.LU R17, [R1+0x497c] ;  /* 0x00497c0001117983 */ /* 0x001f280000300800 */
[----:B------:R-:W2:Y:S01]  /*116bf0*/  LDL R3, [R1+0x2018] ;  /* 0x0020180001037983 */ /* 0x000ea20000100800 */
[----:B------:R-:W-:Y:S02]  /*116c00*/  ISETP.LT.AND P3, PT, R7, UR4, !P1 ;  /* 0x0000000407007c0c */ /* 0x000fe4000cf61270 */
[----:B------:R-:W-:Y:S01]  /*116c10*/  ISETP.LT.AND P6, PT, R29, UR4, !P1 ;  /* 0x000000041d007c0c */ /* 0x000fe2000cfc1270 */
[----:B------:R-:W-:Y:S01]  /*116c20*/  IMAD.WIDE R6, R27, 0x2, R20 ;  /* 0x000000021b067825 */ /* 0x000fe200078e0214 */
[----:B------:R-:W-:-:S03]  /*116c30*/  ISETP.LT.AND P5, PT, R0, UR4, !P1 ;  /* 0x0000000400007c0c */ /* 0x000fc6000cfa1270 */
[----:B------:R-:W-:Y:S01]  /*116c40*/  IMAD.WIDE R12, R27, 0x2, R18 ;  /* 0x000000021b0c7825 */ /* 0x000fe200078e0212 */
[----:B------:R-:W-:-:S05]  /*116c50*/  ISETP.GE.AND P0, PT, R14, UR71, PT ;  /* 0x000000470e007c0c */ /* 0x000fca000bf06270 */
[----:B------:R0:W-:Y:S02]  /*116c60*/  @P3 STG.E.U16 desc[UR48][R6.64], R15 ;  /* 0x0000000f06003986 */ /* 0x0001e4000c101530 */
[----:B0-----:R-:W-:Y:S02]  /*116c70*/  PRMT R15, R5, 0x7632, R15 ;  /* 0x00007632050f7816 */ /* 0x001fe4000000000f */
[----:B---3--:R-:W-:Y:S01]  /*116c80*/  PRMT R14, R28, 0x7632, R14 ;  /* 0x000076321c0e7816 */ /* 0x008fe2000000000e */
[----:B------:R0:W-:Y:S04]  /*116c90*/  @P6 STG.E.U16 desc[UR48][R12.64], R28 ;  /* 0x0000001c0c006986 */ /* 0x0001e8000c101530 */
[----:B0-----:R-:W3:Y:S04]  /*116ca0*/  LDL R13, [R1+0x1ffc] ;  /* 0x001ffc00010d7983 */ /* 0x001ee80000100800 */
[----:B------:R-:W3:Y:S01]  /*116cb0*/  LDL.LU R28, [R1+0x628] ;  /* 0x00062800011c7983 */ /* 0x000ee20000300800 */
[----:B--2---:R-:W-:Y:S01]  /*116cc0*/  ISETP.LT.AND P1, PT, R3, UR4, !P1 ;  /* 0x0000000403007c0c */ /* 0x004fe2000cf21270 */
[----:B----4-:R-:W-:-:S02]  /*116cd0*/  IMAD.WIDE R2, R27, 0x2, R16 ;  /* 0x000000021b027825 */ /* 0x010fc400078e0210 */
[----:B------:R-:W2:Y:S04]  /*116ce0*/  LDL.LU R5, [R1+0x4978] ;  /* 0x0049780001057983 */ /* 0x000ea80000300800 */
[----:B------:R0:W-:Y:S04]  /*116cf0*/  @P4 STG.E.U16 desc[UR48][R2.64], R14 ;  /* 0x0000000e02004986 */ /* 0x0001e8000c101530 */
[----:B0-----:R-:W4:Y:S01]  /*116d00*/  LDL.LU R2, [R1+0x724] ;  /* 0x0007240001027983 */ /* 0x001f220000300800 */
[----:B------:R-:W-:Y:S01]  /*116d10*/  IMAD.WIDE R6, R27, 0x2, R10 ;  /* 0x000000021b067825 */ /* 0x000fe200078e020a */
[----:B------:R-:W-:-:S02]  /*116d20*/  ISETP.LT.AND P4, PT, R26, UR4, !P2 ;  /* 0x000000041a007c0c */ /* 0x000fc4000d781270 */
[----:B------:R-:W2:Y:S04]  /*116d30*/  LDL R3, [R1+0x2004] ;  /* 0x0020040001037983 */ /* 0x000ea80000100800 */
[----:B----4-:R0:W-:Y:S04]  /*116d40*/  @P5 STG.E.U16 desc[UR48][R6.64], R2 ;  /* 0x0000000206005986 */ /* 0x0101e8000c101530 */
[----:B0-----:R-:W4:Y:S04]  /*116d50*/  LDL R6, [R1+0x1798] ;  /* 0x0017980001067983 */ /* 0x001f280000100800 */
[----:B------:R-:W4:Y:S01]  /*116d60*/  LDL R7, [R1+0x2008] ;  /* 0x0020080001077983 */ /* 0x000f220000100800 */
[----:B---3--:R-:W-:Y:S01]  /*116d70*/  ISETP.LT.AND P3, PT, R13, UR4, !P2 ;  /* 0x000000040d007c0c */ /* 0x008fe2000d761270 */
[----:B------:R-:W-:-:S04]  /*116d80*/  IMAD.WIDE R12, R27, 0x2, R8 ;  /* 0x000000021b0c7825 */ /* 0x000fc800078e0208 */
[----:B-1----:R-:W-:Y:S01]  /*116d90*/  VIADD R14, R27, UR5 ;  /* 0x000000051b0e7c36 */ /* 0x002fe20008000000 */
[----:B------:R0:W-:Y:S01]  /*116da0*/  @P1 STG.E.U16 desc[UR48][R12.64], R15 ;  /* 0x0000000f0c001986 */ /* 0x0001e2000c101530 */
[----:B--2---:R-:W-:Y:S01]  /*116db0*/  ISETP.LT.AND P5, PT, R3, UR4, !P2 ;  /* 0x0000000403007c0c */ /* 0x004fe2000d7a1270 */
[----:B------:R-:W1:Y:S02]  /*116dc0*/  LDCU UR5, c[0x0][0x3b8] ;  /* 0x00007700ff0577ac */ /* 0x000e640008000800 */
[----:B------:R-:W2:Y:S04]  /*116dd0*/  LDL R27, [R1+0x1ffc] ;  /* 0x001ffc00011b7983 */ /* 0x000ea80000100800 */
[----:B------:R-:W3:Y:S04]  /*116de0*/  LDL.LU R26, [R1+0x618] ;  /* 0x00061800011a7983 */ /* 0x000ee80000300800 */
[----:B0-----:R-:W2:Y:S04]  /*116df0*/  LDL R15, [R1+0x2018] ;  /* 0x00201800010f7983 */ /* 0x001ea80000100800 */
[----:B------:R0:W-:Y:S01]  /*116e00*/  STL [R1+0x4970], R24 ;  /* 0x0049701801007387 */ /* 0x0001e20000100800 */
[----:B----4-:R-:W-:Y:S01]  /*116e10*/  VIADD R12, R6, 0x56 ;  /* 0x00000056060c7836 */ /* 0x010fe20000000000 */
[----:B------:R-:W-:Y:S01]  /*116e20*/  ISETP.LT.AND P6, PT, R7, UR4, !P2 ;  /* 0x0000000407007c0c */ /* 0x000fe2000d7c1270 */
[----:B------:R-:W-:-:S02]  /*116e30*/  IMAD.WIDE R6, R14, 0x2, R24 ;  /* 0x000000020e067825 */ /* 0x000fc400078e0218 */
[----:B0-----:R-:W4:Y:S04]  /*116e40*/  LDL.LU R24, [R1+0x6f8] ;  /* 0x0006f80001187983 */ /* 0x001f280000300800 */
[----:B------:R0:W-:Y:S04]  /*116e50*/  STL [R1+0x496c], R25 ;  /* 0x00496c1901007387 */ /* 0x0001e80000100800 */
[----:B0-----:R-:W2:Y:S01]  /*116e60*/  LDL.LU R25, [R1+0x18] ;  /* 0x0000180001197983 */ /* 0x001ea20000300800 */
[----:B------:R-:W-:Y:S01]  /*116e70*/  IMAD.WIDE R2, R14, 0x2, R4 ;  /* 0x000000020e027825 */ /* 0x000fe200078e0204 */
[----:B------:R-:W-:-:S02]  /*116e80*/  ISETP.GE.AND P1, PT, R12, UR63, PT ;  /* 0x0000003f0c007c0c */ /* 0x000fc4000bf26270 */
[----:B------:R-:W-:Y:S02]  /*116e90*/  PRMT R12, R28, 0x7632, R12 ;  /* 0x000076321c0c7816 */ /* 0x000fe4000000000c */
[----:B--2---:R-:W-:Y:S01]  /*116ea0*/  PRMT R13, R25, 0x7632, R13 ;  /* 0x00007632190d7816 */ /* 0x004fe2000000000d */
[----:B------:R0:W-:Y:S01]  /*116eb0*/  @P3 STG.E.U16 desc[UR48][R2.64], R25 ;  /* 0x0000001902003986 */ /* 0x0001e2000c101530 */
[----:B------:R-:W-:-:S03]  /*116ec0*/  ISETP.LT.AND P3, PT, R29, UR4, !P2 ;  /* 0x000000041d007c0c */ /* 0x000fc6000d761270 */
[----:B------:R2:W-:Y:S04]  /*116ed0*/  @P4 STG.E.U16 desc[UR48][R6.64], R13 ;  /* 0x0000000d06004986 */ /* 0x0005e8000c101530 */
[----:B0-----:R-:W4:Y:S04]  /*116ee0*/  LDL R25, [R1+0x2000] ;  /* 0x0020000001197983 */ /* 0x001f280000100800 */
[----:B------:R-:W4:Y:S04]  /*116ef0*/  LDL.LU R29, [R1+0x718] ;  /* 0x00071800011d7983 */ /* 0x000f280000300800 */
[----:B--2---:R-:W2:Y:S01]  /*116f00*/  LDL R13, [R1+0x2010] ;  /* 0x00201000010d7983 */ /* 0x004ea20000100800 */
[----:B------:R-:W-:-:S05]  /*116f10*/  IMAD.WIDE R2, R14, 0x2, R22 ;  /* 0x000000020e027825 */ /* 0x000fca00078e0216 */
[----:B------:R0:W-:Y:S04]  /*116f20*/  @P5 STG.E.U16 desc[UR48][R2.64], R28 ;  /* 0x0000001c02005986 */ /* 0x0001e8000c101530 */
[----:B0-----:R-:W4:Y:S01]  /*116f30*/  LDL.LU R28, [R1+0x4974] ;  /* 0x00497400011c7983 */ /* 0x001f220000300800 */
[----:B------:R-:W-:Y:S01]  /*116f40*/  IMAD.WIDE R6, R14, 0x2, R20 ;  /* 0x000000020e067825 */ /* 0x000fe200078e0214 */
[----:B------:R-:W-:-:S03]  /*116f50*/  ISETP.LT.AND P5, PT, R0, UR4, !P2 ;  /* 0x0000000400007c0c */ /* 0x000fc6000d7a1270 */
[C---:B------:R-:W-:Y:S01]  /*116f60*/  IMAD.WIDE R2, R14.reuse, 0x2, R18 ;  /* 0x000000020e027825 */ /* 0x040fe200078e0212 */
[----:B------:R0:W-:Y:S04]  /*116f70*/  @P6 STG.E.U16 desc[UR48][R6.64], R12 ;  /* 0x0000000c06006986 */ /* 0x0001e8000c101530 */
[----:B---3--:R3:W-:Y:S04]  /*116f80*/  @P3 STG.E.U16 desc[UR48][R2.64], R26 ;  /* 0x0000001a02003986 */ /* 0x0087e8000c101530 */
[----:B------:R1:W-:Y:S01]  /*116f90*/  STL [R1+0x4968], R18 ;  /* 0x0049681201007387 */ /* 0x0003e20000100800 */
[----:B0-----:R-:W-:Y:S01]  /*116fa0*/  IMAD.WIDE R6, R14, 0x2, R16 ;  /* 0x000000020e067825 */ /* 0x001fe200078e0210 */
[----:B---3--:R-:W-:-:S02]  /*116fb0*/  PRMT R2, R26, 0x7632, R2 ;  /* 0x000076321a027816 */ /* 0x008fc40000000002 */
[----:B-1----:R-:W3:Y:S04]  /*116fc0*/  LDL R18, [R1+0x708] ;  /* 0x0007080001127983 */ /* 0x002ee80000100800 */
[----:B------:R0:W-:Y:S04]  /*116fd0*/  STL [R1+0x4964], R19 ;  /* 0x0049641301007387 */ /* 0x0001e80000100800 */
[----:B0-----:R-:W3:Y:S01]  /*116fe0*/  LDL R19, [R1+0x2010] ;  /* 0x0020100001137983 */ /* 0x001ee20000100800 */
[----:B--2---:R-:W-:Y:S01]  /*116ff0*/  ISETP.LT.AND P4, PT, R13, UR4, !P2 ;  /* 0x000000040d007c0c */ /* 0x004fe2000d781270 */
[----:B------:R-:W-:Y:S01]  /*117000*/  IMAD.WIDE R12, R14, 0x2, R10 ;  /* 0x000000020e0c7825 */ /* 0x000fe200078e020a */
[----:B----4-:R-:W-:-:S11]  /*117010*/  ISETP.LT.AND P3, PT, R25, UR4, !P0 ;  /* 0x0000000419007c0c */ /* 0x010fd6000c761270 */
[----:B------:R0:W-:Y:S04]  /*117020*/  @P4 STG.E.U16 desc[UR48][R6.64], R2 ;  /* 0x0000000206004986 */ /* 0x0001e8000c101530 */
[----:B------:R1:W-:Y:S01]  /*117030*/  @P5 STG.E.U16 desc[UR48][R12.64], R24 ;  /* 0x000000180c005986 */ /* 0x0003e2000c101530 */
[----:B------:R-:W-:-:S03]  /*117040*/  PRMT R28, R24, 0x7632, R28 ;  /* 0x00007632181c7816 */ /* 0x000fc6000000001c */
[----:B0-----:R-:W2:Y:S04]  /*117050*/  LDL R6, [R1+0x2008] ;  /* 0x0020080001067983 */ /* 0x001ea80000100800 */
[----:B------:R-:W4:Y:S04]  /*117060*/  LDL R7, [R1+0x1798] ;  /* 0x0017980001077983 */ /* 0x000f280000100800 */
[----:B-1----:R-:W4:Y:S04]  /*117070*/  LDL.LU R24, [R1+0x4970] ;  /* 0x0049700001187983 */ /* 0x002f280000300800 */
[----:B------:R-:W4:Y:S04]  /*117080*/  LDL R12, [R1+0x2004] ;  /* 0x00200400010c7983 */ /* 0x000f280000100800 */
[----:B------:R-:W4:Y:S04]  /*117090*/  LDL R13, [R1+0x200c] ;  /* 0x00200c00010d7983 */ /* 0x000f280000100800 */
[----:B------:R-:W4:Y:S01]  /*1170a0*/  LDL.LU R25, [R1+0x496c] ;  /* 0x00496c0001197983 */ /* 0x000f220000300800 */
[----:B------:R-:W-:-:S02]  /*1170b0*/  ISETP.LT.AND P2, PT, R15, UR4, !P2 ;  /* 0x000000040f007c0c */ /* 0x000fc4000d741270 */
[----:B------:R-:W-:Y:S01]  /*1170c0*/  ISETP.LT.AND P6, PT, R27, UR4, !P0 ;  /* 0x000000041b007c0c */ /* 0x000fe2000c7c1270 */
[C---:B------:R-:W-:Y:S01]  /*1170d0*/  VIADD R3, R14.reuse, UR5 ;  /* 0x000000050e037c36 */ /* 0x040fe20008000000 */
[----:B------:R-:W-:Y:S01]  /*1170e0*/  PRMT R2, R29, 0x7632, R2 ;  /* 0x000076321d027816 */ /* 0x000fe20000000002 */
[----:B------:R-:W-:Y:S01]  /*1170f0*/  IMAD.WIDE R14, R14, 0x2, R8 ;  /* 0x000000020e0e7825 */ /* 0x000fe200078e0208 */
[----:B------:R-:W0:Y:S03]  /*117100*/  LDCU UR5, c[0x0][0x3b8] ;  /* 0x00007700ff0577ac */ /* 0x000e260008000800 */
[----:B------:R-:W-:-:S04]  /*117110*/  IMAD.WIDE R26, R3, 0x2, R4 ;  /* 0x00000002031a7825 */ /* 0x000fc800078e0204 */
[----:B------:R-:W-:Y:S04]  /*117120*/  @P2 STG.E.U16 desc[UR48][R14.64], R28 ;  /* 0x0000001c0e002986 */ /* 0x000fe8000c101530 */
[----:B------:R1:W-:Y:S04]  /*117130*/  @P6 STG.E.U16 desc[UR48][R26.64], R29 ;  /* 0x0000001d1a006986 */ /* 0x0003e8000c101530 */
[----:B-1----:R-:W4:Y:S01]  /*117140*/  LDL.LU R29, [R1+0x1c] ;  /* 0x00001c00011d7983 */ /* 0x002f220000300800 */
[----:B---3--:R-:W-:-:S03]  /*117150*/  PRMT R27, R18, 0x7632, R27 ;  /* 0x00007632121b7816 */ /* 0x008fc6000000001b */
[----:B------:R1:W-:Y:S01]  /*117160*/  STL [R1+0x4960], R23 ;  /* 0x0049601701007387 */ /* 0x0003e20000100800 */
[----:B--2---:R-:W-:Y:S01]  /*117170*/  ISETP.LT.AND P6, PT, R6, UR4, !P0 ;  /* 0x0000000406007c0c */ /* 0x004fe2000c7c1270 */
[----:B----4-:R-:W-:Y:S01]  /*117180*/  VIADD R26, R7, 0x57 ;  /* 0x00000057071a7836 */ /* 0x010fe20000000000 */
[----:B------:R-:W-:Y:S02]  /*117190*/  ISETP.LT.AND P4, PT, R12, UR4, !P0 ;  /* 0x000000040c007c0c */ /* 0x000fe4000c781270 */
[----:B------:R-:W-:Y:S01]  /*1171a0*/  ISETP.LT.AND P5, PT, R13, UR4, !P0 ;  /* 0x000000040d007c0c */ /* 0x000fe2000c7a1270 */
[C---:B------:R-:W-:Y:S02]  /*1171b0*/  IMAD.WIDE R12, R3.reuse, 0x2, R22 ;  /* 0x00000002030c7825 */ /* 0x040fe400078e0216 */
[----:B-1----:R-:W2:Y:S02]  /*1171c0*/  LDL.LU R23, [R1+0x728] ;  /* 0x0007280001177983 */ /* 0x002ea40000300800 */
[----:B------:R-:W-:-:S02]  /*1171d0*/  IMAD.WIDE R6, R3, 0x2, R24 ;  /* 0x0000000203067825 */ /* 0x000fc400078e0218 */
[----:B------:R-:W3:Y:S04]  /*1171e0*/  LDL.LU R18, [R1+0x4968] ;  /* 0x0049680001127983 */ /* 0x000ee80000300800 */
[----:B------:R1:W-:Y:S04]  /*1171f0*/  @P3 STG.E.U16 desc[UR48][R6.64], R2 ;  /* 0x0000000206003986 */ /* 0x0003e8000c101530 */
[----:B-1----:R-:W4:Y:S01]  /*117200*/  LDL.LU R6, [R1+0x708] ;  /* 0x0007080001067983 */ /* 0x002f220000300800 */
[----:B------:R-:W-:Y:S02]  /*117210*/  ISETP.LT.AND P3, PT, R19, UR4, !P0 ;  /* 0x0000000413007c0c */ /* 0x000fe4000c761270 */
[----:B------:R-:W-:Y:S01]  /*117220*/  ISETP.GE.AND P2, PT, R26, UR65, PT ;  /* 0x000000411a007c0c */ /* 0x000fe2000bf46270 */
[----:B------:R-:W2:Y:S04]  /*117230*/  LDL R7, [R1+0x2018] ;  /* 0x0020180001077983 */ /* 0x000ea80000100800 */
[----:B------:R-:W2:Y:S04]  /*117240*/  LDL R2, [R1+0x2000] ;  /* 0x0020000001027983 */ /* 0x000ea80000100800 */
[----:B------:R-:W3:Y:S04]  /*117250*/  LDL.LU R19, [R1+0x4964] ;  /* 0x0049640001137983 */ /* 0x000ee80000300800 */
[----:B------:R-:W2:Y:S01]  /*117260*/  LDL.LU R26, [R1+0x7c8] ;  /* 0x0007c800011a7983 */ /* 0x000ea20000300800 */
[----:B------:R-:W-:-:S03]  /*117270*/  IMAD.WIDE R14, R3, 0x2, R20 ;  /* 0x00000002030e7825 */ /* 0x000fc600078e0214 */
[----:B----4-:R-:W-:Y:S04]  /*117280*/  @P4 STG.E.U16 desc[UR48][R12.64], R6 ;  /* 0x000000060c004986 */ /* 0x010fe8000c101530 */
[----:B------:R1:W-:Y:S04]  /*117290*/  @P6 STG.E.U16 desc[UR48][R14.64], R27 ;  /* 0x0000001b0e006986 */ /* 0x0003e8000c101530 */
[----:B-1----:R-:W4:Y:S01]  /*1172a0*/  LDL R15, [R1+0x1ffc] ;  /* 0x001ffc00010f7983 */ /* 0x002f220000100800 */
[----:B------:R-:W-:Y:S01]  /*1172b0*/  ISETP.LT.AND P4, PT, R0, UR4, !P0 ;  /* 0x0000000400007c0c */ /* 0x000fe2000c781270 */
[----:B---3--:R-:W-:Y:S01]  /*1172c0*/  IMAD.WIDE R12, R3, 0x2, R18 ;  /* 0x00000002030c7825 */ /* 0x008fe200078e0212 */
[----:B--2---:R-:W-:-:S03]  /*1172d0*/  ISETP.LT.AND P0, PT, R7, UR4, !P0 ;  /* 0x0000000407007c0c */ /* 0x004fc6000c701270 */
[----:B------:R-:W-:Y:S01]  /*1172e0*/  IMAD.WIDE R6, R3, 0x2, R16 ;  /* 0x0000000203067825 */ /* 0x000fe200078e0210 */
[----:B------:R-:W-:Y:S01]  /*1172f0*/  PRMT R14, R26, 0x7632, R14 ;  /* 0x000076321a0e7816 */ /* 0x000fe2000000000e */
[----:B------:R1:W-:Y:S01]  /*117300*/  @P5 STG.E.U16 desc[UR48][R12.64], R26 ;  /* 0x0000001a0c005986 */ /* 0x0003e2000c101530 */
[----:B------:R-:W-:-:S03]  /*117310*/  ISETP.LT.AND P5, PT, R2, UR4, !P1 ;  /* 0x0000000402007c0c */ /* 0x000fc6000cfa1270 */
[----:B------:R2:W-:Y:S01]  /*117320*/  @P3 STG.E.U16 desc[UR48][R6.64], R14 ;  /* 0x0000000e06003986 */ /* 0x0005e2000c101530 */
[----:B0-----:R-:W-:-:S03]  /*117330*/  VIADD R2, R3, UR5 ;  /* 0x0000000503027c36 */ /* 0x001fc60008000000 */
[----:B------:R0:W-:Y:S01]  /*117340*/  STL [R1+0x4958], R10 ;  /* 0x0049580a01007387 */ /* 0x0001e20000100800 */
[----:B-1----:R-:W-:-:S04]  /*117350*/  IMAD.WIDE R12, R3, 0x2, R8 ;  /* 0x00000002030c7825 */ /* 0x002fc800078e0208 */
[----:B--2---:R-:W-:Y:S01]  /*117360*/  IMAD.WIDE R6, R3, 0x2, R10 ;  /* 0x0000000203067825 */ /* 0x004fe200078e020a */
[----:B------:R-:W-:Y:S01]  /*117370*/  PRMT R3, R23, 0x7632, R3 ;  /* 0x0000763217037816 */ /* 0x000fe20000000003 */
[----:B0-----:R-:W2:Y:S04]  /*117380*/  LDL.LU R10, [R1+0x62c] ;  /* 0x00062c00010a7983 */ /* 0x001ea80000300800 */
[----:B------:R0:W-:Y:S04]  /*117390*/  STL [R1+0x4954], R11 ;  /* 0x0049540b01007387 */ /* 0x0001e80000100800 */
[----:B------:R1:W-:Y:S04]  /*1173a0*/  @P4 STG.E.U16 desc[UR48][R6.64], R23 ;  /* 0x0000001706004986 */ /* 0x0003e8000c101530 */
[----:B------:R3:W-:Y:S01]  /*1173b0*/  @P0 STG.E.U16 desc[UR48][R12.64], R3 ;  /* 0x000000030c000986 */ /* 0x0007e2000c101530 */
[----:B------:R-:W-:-:S02]  /*1173c0*/  PRMT R28, R29, 0x7632, R28 ;  /* 0x000076321d1c7816 */ /* 0x000fc4000000001c */
[----:B----4-:R-:W-:Y:S01]  /*1173d0*/  ISETP.LT.AND P6, PT, R15, UR4, !P1 ;  /* 0x000000040f007c0c */ /* 0x010fe2000cfc1270 */
[----:B0-----:R-:W4:Y:S04]  /*1173e0*/  LDL.LU R11, [R1+0x61c] ;  /* 0x00061c00010b7983 */ /* 0x001f280000300800 */
[----:B-1----:R-:W4:Y:S04]  /*1173f0*/  LDL.LU R23, [R1+0x4960] ;  /* 0x0049600001177983 */ /* 0x002f280000300800 */
[----:B---3--:R-:W3:Y:S04]  /*117400*/  LDL R3, [R1+0x2004] ;  /* 0x0020040001037983 */ /* 0x008ee80000100800 */
[----:B------:R-:W4:Y:S04]  /*117410*/  LDL R12, [R1+0x2008] ;  /* 0x00200800010c7983 */ /* 0x000f280000100800 */
[----:B------:R-:W4:Y:S04]  /*117420*/  LDL R13, [R1+0x200c] ;  /* 0x00200c00010d7983 */ /* 0x000f280000100800 */
[----:B------:R-:W4:Y:S04]  /*117430*/  LDL R6, [R1+0x2010] ;  /* 0x0020100001067983 */ /* 0x000f280000100800 */
[----:B------:R-:W4:Y:S01]  /*117440*/  LDL R7, [R1+0x1798] ;  /* 0x0017980001077983 */ /* 0x000f220000100800 */
[----:B------:R-:W-:Y:S01]  /*117450*/  IMAD.WIDE R14, R2, 0x2, R4 ;  /* 0x00000002020e7825 */ /* 0x000fe200078e0204 */
[----:B------:R-:W-:Y:S01]  /*117460*/  ISETP.LT.AND P3, PT, R0, UR4, !P1 ;  /* 0x0000000400007c0c */ /* 0x000fe2000cf61270 */
[----:B------:R-:W0:Y:S03]  /*117470*/  LDCU UR5, c[0x0][0x3b8] ;  /* 0x00007700ff0577ac */ /* 0x000e260008000800 */
[----:B------:R1:W-:Y:S04]  /*117480*/  @P6 STG.E.U16 desc[UR48][R14.64], R29 ;  /* 0x0000001d0e006986 */ /* 0x0003e8000c101530 */
[----:B-1----:R-:W4:Y:S01]  /*117490*/  LDL.LU R29, [R1+0x495c] ;  /* 0x00495c00011d7983 */ /* 0x002f220000300800 */
[----:B------:R-:W-:-:S05]  /*1174a0*/  IMAD.WIDE R26, R2, 0x2, R24 ;  /* 0x00000002021a7825 */ /* 0x000fca00078e0218 */
[----:B------:R2:W-:Y:S01]  /*1174b0*/  @P5 STG.E.U16 desc[UR48][R26.64], R28 ;  /* 0x0000001c1a005986 */ /* 0x0005e2000c101530 */
[----:B------:R-:W-:-:S03]  /*1174c0*/  IMAD.WIDE R14, R2, 0x2, R18 ;  /* 0x00000002020e7825 */ /* 0x000fc600078e0212 */
[----:B------:R1:W-:Y:S01]  /*1174d0*/  STL [R1+0x4950], R0 ;  /* 0x0049500001007387 */ /* 0x0003e20000100800 */
[----:B--2---:R-:W-:-:S03]  /*1174e0*/  PRMT R28, R10, 0x7632, R28 ;  /* 0x000076320a1c7816 */ /* 0x004fc6000000001c */
[----:B-1----:R-:W2:Y:S01]  /*1174f0*/  LDL.LU R0, [R1+0x71c] ;  /* 0x00071c0001007983 */ /* 0x002ea20000300800 */
[----:B---3--:R-:W-:Y:S02]  /*117500*/  ISETP.LT.AND P0, PT, R3, UR4, !P1 ;  /* 0x0000000403007c0c */ /* 0x008fe4000cf01270 */
[----:B----4-:R-:W-:Y:S02]  /*117510*/  ISETP.LT.AND P6, PT, R12, UR4, !P1 ;  /* 0x000000040c007c0c */ /* 0x010fe4000cfc1270 */
[----:B------:R-:W-:Y:S02]  /*117520*/  ISETP.LT.AND P5, PT, R13, UR4, !P1 ;  /* 0x000000040d007c0c */ /* 0x000fe4000cfa1270 */
[----:B------:R-:W-:Y:S01]  /*117530*/  ISETP.LT.AND P4, PT, R6, UR4, !P1 ;  /* 0x0000000406007c0c */ /* 0x000fe2000cf81270 */
[----:B------:R-:W-:Y:S02]  /*117540*/  VIADD R3, R7, 0x58 ;  /* 0x0000005807037836 */ /* 0x000fe40000000000 */
[----:B------:R-:W-:-:S04]  /*117550*/  IMAD.WIDE R6, R2, 0x2, R22 ;  /* 0x0000000202067825 */ /* 0x000fc800078e0216 */
[----:B------:R-:W-:Y:S01]  /*117560*/  IMAD.WIDE R12, R2, 0x2, R20 ;  /* 0x00000002020c7825 */ /* 0x000fe200078e0214 */
[----:B------:R1:W-:Y:S01]  /*117570*/  @P0 STG.E.U16 desc[UR48][R6.64], R10 ;  /* 0x0000000a06000986 */ /* 0x0003e2000c101530 */
[----:B------:R-:W-:-:S03]  /*117580*/  ISETP.GE.AND P0, PT, R3, UR61, PT ;  /* 0x0000003d03007c0c */ /* 0x000fc6000bf06270 */
[----:B------:R3:W-:Y:S04]  /*117590*/  @P6 STG.E.U16 desc[UR48][R12.64], R28 ;  /* 0x0000001c0c006986 */ /* 0x0007e8000c101530 */
[----:B------:R4:W-:Y:S01]  /*1175a0*/  @P5 STG.E.U16 desc[UR48][R14.64], R11 ;  /* 0x0000000b0e005986 */ /* 0x0009e2000c101530 */
[----:B------:R-:W-:-:S03]  /*1175b0*/  PRMT R29, R11, 0x7632, R29 ;  /* 0x000076320b1d7816 */ /* 0x000fc6000000001d */
[----:B-1----:R-:W2:Y:S04]  /*1175c0*/  LDL.LU R10, [R1+0x4958] ;  /* 0x00495800010a7983 */ /* 0x002ea80000300800 */
[----:B------:R-:W2:Y:S04]  /*1175d0*/  LDL R6, [R1+0x2018] ;  /* 0x0020180001067983 */ /* 0x000ea80000100800 */
[----:B------:R-:W2:Y:S04]  /*1175e0*/  LDL R7, [R1+0x1ffc] ;  /* 0x001ffc0001077983 */ /* 0x000ea80000100800 */
[----:B------:R-:W2:Y:S04]  /*1175f0*/  LDL R3, [R1+0x1798] ;  /* 0x0017980001037983 */ /* 0x000ea80000100800 */
[----:B---3--:R-:W3:Y:S04]  /*117600*/  LDL R28, [R1+0x2000] ;  /* 0x00200000011c7983 */ /* 0x008ee80000100800 */
[----:B------:R-:W3:Y:S04]  /*117610*/  LDL R12, [R1+0x2004] ;  /* 0x00200400010c7983 */ /* 0x000ee80000100800 */
[----:B------:R-:W3:Y:S04]  /*117620*/  LDL.LU R13, [R1+0x6fc] ;  /* 0x0006fc00010d7983 */ /* 0x000ee80000300800 */
[----:B----4-:R-:W4:Y:S01]  /*117630*/  LDL.LU R11, [R1+0x4954] ;  /* 0x00495400010b7983 */ /* 0x010f220000300800 */
[----:B------:R-:W-:-:S03]  /*117640*/  IMAD.WIDE R26, R2, 0x2, R16 ;  /* 0x00000002021a7825 */ /* 0x000fc600078e0210 */
[----:B------:R-:W-:Y:S04]  /*117650*/  STL [R1+0x4948], R4 ;  /* 0x0049480401007387 */ /* 0x000fe80000100800 */
[----:B------:R2:W-:Y:S02]  /*117660*/  @P4 STG.E.U16 desc[UR48][R26.64], R29 ;  /* 0x0000001d1a004986 */ /* 0x0005e4000c101530 */
[----:B--2---:R-:W-:Y:S02]  /*117670*/  PRMT R29, R0, 0x7632, R29 ;  /* 0x00007632001d7816 */ /* 0x004fe4000000001d */
[----:B------:R-:W-:Y:S02]  /*117680*/  ISETP.LT.AND P1, PT, R6, UR4, !P1 ;  /* 0x0000000406007c0c */ /* 0x000fe4000cf21270 */
[----:B------:R-:W-:-:S02]  /*117690*/  ISETP.LT.AND P6, PT, R7, UR4, !P2 ;  /* 0x0000000407007c0c */ /* 0x000fc4000d7c1270 */
[----:B---3--:R-:W-:Y:S01]  /*1176a0*/  ISETP.LT.AND P5, PT, R28, UR4, !P2 ;  /* 0x000000041c007c0c */ /* 0x008fe2000d7a1270 */
[C---:B0-----:R-:W-:Y:S02]  /*1176b0*/  VIADD R28, R2.reuse, UR5 ;  /* 0x00000005021c7c36 */ /* 0x041fe40008000000 */
[----:B------:R-:W-:Y:S02]  /*1176c0*/  VIADD R26, R3, 0x59 ;  /* 0x00000059031a7836 */ /* 0x000fe40000000000 */
[----:B----4-:R-:W-:Y:S01]  /*1176d0*/  IMAD.WIDE R6, R2, 0x2, R10 ;  /* 0x0000000202067825 */ /* 0x010fe200078e020a */
[----:B------:R-:W-:-:S03]  /*1176e0*/  PRMT R27, R13, 0x7632, R27 ;  /* 0x000076320d1b7816 */ /* 0x000fc6000000001b */
[----:B------:R-:W-:Y:S01]  /*1176f0*/  IMAD.WIDE R2, R2, 0x2, R8 ;  /* 0x0000000202027825 */ /* 0x000fe200078e0208 */
[----:B------:R-:W-:Y:S01]  /*117700*/  ISETP.LT.AND P4, PT, R12, UR4, !P2 ;  /* 0x000000040c007c0c */ /* 0x000fe2000d781270 */
[----:B------:R-:W0:Y:S01]  /*117710*/  LDCU UR5, c[0x0][0x3b8] ;  /* 0x00007700ff0577ac */ /* 0x000e220008000800 */
[----:B------:R1:W-:Y:S01]  /*117720*/  @P3 STG.E.U16 desc[UR48][R6.64], R13 ;  /* 0x0000000d06003986 */ /* 0x0003e2000c101530 */
[----:B------:R-:W-:Y:S01]  /*117730*/  IMAD.WIDE R14, R28, 0x2, R22 ;  /* 0x000000021c0e7825 */ /* 0x000fe200078e0216 */
[----:B------:R-:W-:Y:S02]  /*117740*/  ISETP.GE.AND P3, PT, R26, UR59, PT ;  /* 0x0000003b1a007c0c */ /* 0x000fe4000bf66270 */
[----:B------:R-:W-:Y:S01]  /*117750*/  @P1 STG.E.U16 desc[UR48][R2.64], R27 ;  /* 0x0000001b02001986 */ /* 0x000fe2000c101530 */
[----:B-1----:R-:W-:-:S03]  /*117760*/  IMAD.WIDE R6, R28, 0x2, R4 ;  /* 0x000000021c067825 */ /* 0x002fc600078e0204 */
[----:B------:R-:W2:Y:S04]  /*117770*/  LDL.LU R4, [R1+0x7cc] ;  /* 0x0007cc0001047983 */ /* 0x000ea80000300800 */
[----:B------:R-:W-:Y:S04]  /*117780*/  STL [R1+0x4944], R5 ;  /* 0x0049440501007387 */ /* 0x000fe80000100800 */
[----:B------:R-:W-:Y:S04]  /*117790*/  STL [R1+0x494c], R25 ;  /* 0x00494c1901007387 */ /* 0x000fe80000100800 */
[----:B------:R1:W-:Y:S04]  /*1177a0*/  STL [R1+0x4940], R23 ;  /* 0x0049401701007387 */ /* 0x0003e80000100800 */
[----:B------:R3:W-:Y:S04]  /*1177b0*/  @P6 STG.E.U16 desc[UR48][R6.64], R0 ;  /* 0x0000000006006986 */ /* 0x0007e8000c101530 */
[----:B-1----:R-:W4:Y:S04]  /*1177c0*/  LDL.LU R23, [R1+0x72c] ;  /* 0x00072c0001177983 */ /* 0x002f280000300800 */
[----:B------:R-:W4:Y:S04]  /*1177d0*/  LDL.LU R26, [R1+0x70c] ;  /* 0x00070c00011a7983 */ /* 0x000f280000300800 */
[----:B------:R-:W4:Y:S04]  /*1177e0*/  LDL R27, [R1+0x200c] ;  /* 0x00200c00011b7983 */ /* 0x000f280000100800 */
[----:B------:R-:W4:Y:S04]  /*1177f0*/  LDL R2, [R1+0x2010] ;  /* 0x0020100001027983 */ /* 0x000f280000100800 */
[----:B------:R-:W4:Y:S04]  /*117800*/  LDL R3, [R1+0x2018] ;  /* 0x0020180001037983 */ /* 0x000f280000100800 */
[----:B---3--:R-:W3:Y:S04]  /*117810*/  LDL.LU R0, [R1+0x4950] ;  /* 0x0049500001007983 */ /* 0x008ee80000300800 */
[----:B------:R-:W3:Y:S01]  /*117820*/  LDL R7, [R1+0x2008] ;  /* 0x0020080001077983 */ /* 0x000ee20000100800 */
[----:B------:R-:W-:-:S05]  /*117830*/  IMAD.WIDE R12, R28, 0x2, R24 ;  /* 0x000000021c0c7825 */ /* 0x000fca00078e0218 */
[----:B------:R1:W-:Y:S02]  /*117840*/  @P5 STG.E.U16 desc[UR48][R12.64], R29 ;  /* 0x0000001d0c005986 */ /* 0x0003e4000c101530 */
[----:B-1----:R-:W-:Y:S01]  /*117850*/  IMAD.WIDE R12, R28, 0x2, R16 ;  /* 0x000000021c0c7825 */ /* 0x002fe200078e0210 */
[----:B--2---:R-:W-:Y:S01]  /*117860*/  PRMT R5, R4, 0x7632, R5 ;  /* 0x0000763204057816 */ /* 0x004fe20000000005 */
[----:B----4-:R-:W-:Y:S01]  /*117870*/  @P4 STG.E.U16 desc[UR48][R14.64], R26 ;  /* 0x0000001a0e004986 */ /* 0x010fe2000c101530 */
[----:B------:R-:W-:Y:S02]  /*117880*/  ISETP.LT.AND P5, PT, R27, UR4, !P2 ;  /* 0x000000041b007c0c */ /* 0x000fe4000d7a1270 */
[----:B---3--:R-:W-:Y:S02]  /*117890*/  ISETP.LT.AND P6, PT, R7, UR4, !P2 ;  /* 0x0000000407007c0c */ /* 0x008fe4000d7c1270 */
[----:B------:R-:W-:Y:S02]  /*1178a0*/  ISETP.LT.AND P4, PT, R2, UR4, !P2 ;  /* 0x0000000402007c0c */ /* 0x000fe4000d781270 */
[----:B------:R-:W-:-:S02]  /*1178b0*/  ISETP.LT.AND P1, PT, R0, UR4, !P2 ;  /* 0x0000000400007c0c */ /* 0x000fc4000d721270 */
[----:B------:R-:W-:Y:S02]  /*1178c0*/  ISETP.LT.AND P2, PT, R3, UR4, !P2 ;  /* 0x0000000403007c0c */ /* 0x000fe4000d741270 */
[----:B------:R-:W-:Y:S01]  /*1178d0*/  PRMT R25, R26, 0x7632, R25 ;  /* 0x000076321a197816 */ /* 0x000fe20000000019 */
[C---:B------:R-:W-:Y:S01]  /*1178e0*/  IMAD.WIDE R2, R28.reuse, 0x2, R20 ;  /* 0x000000021c027825 */ /* 0x040fe200078e0214 */
[----:B------:R1:W-:Y:S03]  /*1178f0*/  STL [R1+0x4934], R0 ;  /* 0x0049340001007387 */ /* 0x0003e60000100800 */
[C---:B------:R-:W-:Y:S01]  /*117900*/  IMAD.WIDE R6, R28.reuse, 0x2, R18 ;  /* 0x000000021c067825 */ /* 0x040fe200078e0212 */
[----:B------:R-:W-:Y:S04]  /*117910*/  @P6 STG.E.U16 desc[UR48][R2.64], R25 ;  /* 0x0000001902006986 */ /* 0x000fe8000c101530 */
[----:B-1----:R-:W2:Y:S04]  /*117920*/  LDL.LU R0, [R1+0x530] ;  /* 0x0005300001007983 */ /* 0x002ea80000300800 */
[----:B------:R1:W-:Y:S04]  /*117930*/  STL [R1+0x493c], R16 ;  /* 0x00493c1001007387 */ /* 0x0003e80000100800 */
[----:B------:R3:W-:Y:S04]  /*117940*/  @P5 STG.E.U16 desc[UR48][R6.64], R4 ;  /* 0x0000000406005986 */ /* 0x0007e8000c101530 */
[----:B------:R4:W-:Y:S04]  /*117950*/  @P4 STG.E.U16 desc[UR48][R12.64], R5 ;  /* 0x000000050c004986 */ /* 0x0009e8000c101530 */
[----:B-1----:R-:W2:Y:S04]  /*117960*/  LDL.LU R16, [R1+0x520] ;  /* 0x0005200001107983 */ /* 0x002ea80000300800 */
[----:B------:R-:W-:Y:S04]  /*117970*/  STL [R1+0x4938], R17 ;  /* 0x0049381101007387 */ /* 0x000fe80000100800 */
[----:B------:R-:W2:Y:S04]  /*117980*/  LDL.LU R25, [R1+0x494c] ;  /* 0x00494c0001197983 */ /* 0x000ea80000300800 */
[----:B------:R-:W2:Y:S04]  /*117990*/  LDL R2, [R1+0x2008] ;  /* 0x0020080001027983 */ /* 0x000ea80000100800 */
[----:B------:R-:W2:Y:S04]  /*1179a0*/  LDL R3, [R1+0x200c] ;  /* 0x00200c0001037983 */ /* 0x000ea80000100800 */
[----:B---3--:R-:W3:Y:S04]  /*1179b0*/  LDL.LU R4, [R1+0x4948] ;  /* 0x0049480001047983 */ /* 0x008ee80000300800 */
[----:B------:R-:W3:Y:S04]  /*1179c0*/  LDL R6, [R1+0x2000] ;  /* 0x0020000001067983 */ /* 0x000ee80000100800 */
[----:B------:R-:W3:Y:S04]  /*1179d0*/  LDL R7, [R1+0x2004] ;  /* 0x0020040001077983 */ /* 0x000ee80000100800 */
[----:B----4-:R-:W4:Y:S04]  /*1179e0*/  LDL.LU R5, [R1+0x4944] ;  /* 0x0049440001057983 */ /* 0x010f280000300800 */
[----:B------:R-:W4:Y:S01]  /*1179f0*/  LDL R13, [R1+0x1ffc] ;  /* 0x001ffc00010d7983 */ /* 0x000f220000100800 */
[----:B------:R-:W-:Y:S01]  /*117a00*/  IMAD.WIDE R14, R28, 0x2, R10 ;  /* 0x000000021c0e7825 */ /* 0x000fe200078e020a */
[----:B------:R-:W-:-:S04]  /*117a10*/  PRMT R29, R23, 0x7632, R29 ;  /* 0x00007632171d7816 */ /* 0x000fc8000000001d */
[----:B------:R1:W-:Y:S04]  /*117a20*/  @P1 STG.E.U16 desc[UR48][R14.64], R23 ;  /* 0x000000170e001986 */ /* 0x0003e8000c101530 */
[----:B-1----:R-:W4:Y:S01]  /*117a30*/  LDL.LU R23, [R1+0x4940] ;  /* 0x0049400001177983 */ /* 0x002f220000300800 */
[----:B------:R-:W-:-:S04]  /*117a40*/  IMAD.WIDE R26, R28, 0x2, R8 ;  /* 0x000000021c1a7825 */ /* 0x000fc800078e0208 */
[----:B0-----:R-:W-:Y:S01]  /*117a50*/  VIADD R28, R28, UR5 ;  /* 0x000000051c1c7c36 */ /* 0x001fe20008000000 */
[----:B------:R-:W0:Y:S01]  /*117a60*/  LDCU UR5, c[0x0][0x3b8] ;  /* 0x00007700ff0577ac */ /* 0x000e220008000800 */
[----:B------:R2:W-:Y:S02]  /*117a70*/  @P2 STG.E.U16 desc[UR48][R26.64], R29 ;  /* 0x0000001d1a002986 */ /* 0x0005e4000c101530 */
[----:B--2---:R-:W-:Y:S02]  /*117a80*/  PRMT R29, R0, 0x7632, R29 ;  /* 0x00007632001d7816 */ /* 0x004fe4000000001d */
[----:B---3--:R-:W-:Y:S02]  /*117a90*/  ISETP.LT.AND P2, PT, R6, UR4, !P0 ;  /* 0x0000000406007c0c */ /* 0x008fe4000c741270 */
[----:B----4-:R-:W-:Y:S02]  /*117aa0*/  ISETP.LT.AND P1, PT, R13, UR4, !P0 ;  /* 0x000000040d007c0c */ /* 0x010fe4000c721270 */
[----:B------:R-:W-:-:S02]  /*117ab0*/  ISETP.LT.AND P4, PT, R7, UR4, !P0 ;  /* 0x0000000407007c0c */ /* 0x000fc4000c781270 */
[----:B------:R-:W-:Y:S02]  /*117ac0*/  ISETP.LT.AND P5, PT, R2, UR4, !P0 ;  /* 0x0000000402007c0c */ /* 0x000fe4000c7a1270 */
[----:B------:R-:W-:Y:S01]  /*117ad0*/  ISETP.LT.AND P6, PT, R3, UR4, !P0 ;  /* 0x0000000403007c0c */ /* 0x000fe2000c7c1270 */
[----:B------:R-:W-:-:S04]  /*117ae0*/  IMAD.WIDE R2, R28, 0x2, R4 ;  /* 0x000000021c027825 */ /* 0x000fc800078e0204 */
[----:B------:R-:W-:Y:S01]  /*117af0*/  IMAD.WIDE R6, R28, 0x2, R24 ;  /* 0x000000021c067825 */ /* 0x000fe200078e0218 */
[----:B------:R-:W-:Y:S01]  /*117b00*/  PRMT R17, R16, 0x7632, R17 ;  /* 0x0000763210117816 */ /* 0x000fe20000000011 */
[----:B------:R1:W-:Y:S04]  /*117b10*/  STL [R1+0x4930], R25 ;  /* 0x0049301901007387 */ /* 0x0003e80000100800 */
[----:B------:R2:W-:Y:S04]  /*117b20*/  @P1 STG.E.U16 desc[UR48][R2.64], R16 ;  /* 0x0000001002001986 */ /* 0x0005e8000c101530 */
[----:B------:R3:W-:Y:S04]  /*117b30*/  @P2 STG.E.U16 desc[UR48][R6.64], R17 ;  /* 0x0000001106002986 */ /* 0x0007e8000c101530 */
[----:B-1----:R-:W4:Y:S01]  /*117b40*/  LDL.LU R25, [R1+0x7d0] ;  /* 0x0007d00001197983 */ /* 0x002f220000300800 */
[----:B------:R-:W-:-:S03]  /*117b50*/  IMAD.WIDE R12, R28, 0x2, R22 ;  /* 0x000000021c0c7825 */ /* 0x000fc600078e0216 */
[----:B--2---:R-:W2:Y:S04]  /*117b60*/  LDL.LU R16, [R1+0x493c] ;  /* 0x00493c0001107983 */ /* 0x004ea80000300800 */
[----:B------:R-:W2:Y:S04]  /*117b70*/  LDL R3, [R1+0x1798] ;  /* 0x0017980001037983 */ /* 0x000ea80000100800 */
[----:B------:R-:W4:Y:S04]  /*117b80*/  LDL R2, [R1+0x2000] ;  /* 0x0020000001027983 */ /* 0x000f280000100800 */
[----:B---3--:R-:W3:Y:S04]  /*117b90*/  LDL.LU R17, [R1+0x4938] ;  /* 0x0049380001117983 */ /* 0x008ee80000300800 */
[----:B------:R-:W3:Y:S04]  /*117ba0*/  LDL R6, [R1+0x2018] ;  /* 0x0020180001067983 */ /* 0x000ee80000100800 */
[----:B------:R-:W3:Y:S04]  /*117bb0*/  LDL R7, [R1+0x1ffc] ;  /* 0x001ffc0001077983 */ /* 0x000ee80000100800 */
[----:B------:R1:W-:Y:S04]  /*117bc0*/  @P4 STG.E.U16 desc[UR48][R12.64], R0 ;  /* 0x000000000c004986 */ /* 0x0003e8000c101530 */
[----:B-1----:R-:W3:Y:S04]  /*117bd0*/  LDL.LU R0, [R1+0x4934] ;  /* 0x0049340001007983 */ /* 0x002ee80000300800 */
[----:B------:R-:W3:Y:S04]  /*117be0*/  LDL.LU R12, [R1+0x540] ;  /* 0x00054000010c7983 */ /* 0x000ee80000300800 */
[----:B------:R-:W3:Y:S01]  /*117bf0*/  LDL R13, [R1+0x2010] ;  /* 0x00201000010d7983 */ /* 0x000ee20000100800 */
[----:B------:R-:W-:-:S04]  /*117c00*/  IMAD.WIDE R14, R28, 0x2, R20 ;  /* 0x000000021c0e7825 */ /* 0x000fc800078e0214 */
[C---:B------:R-:W-:Y:S01]  /*117c10*/  IMAD.WIDE R26, R28.reuse, 0x2, R18 ;  /* 0x000000021c1a7825 */ /* 0x040fe200078e0212 */
[----:B------:R1:W-:Y:S03]  /*117c20*/  @P5 STG.E.U16 desc[UR48][R14.64], R29 ;  /* 0x0000001d0e005986 */ /* 0x0003e6000c101530 */
[----:B-1----:R-:W-:-:S04]  /*117c30*/  IMAD.WIDE R14, R28, 0x2, R8 ;  /* 0x000000021c0e7825 */ /* 0x002fc800078e0208 */
[----:B--2---:R-:W-:Y:S01]  /*117c40*/  VIADD R3, R3, 0x5a ;  /* 0x0000005a03037836 */ /* 0x004fe20000000000 */
[----:B----4-:R-:W-:Y:S01]  /*117c50*/  ISETP.LT.AND P1, PT, R2, UR4, !P3 ;  /* 0x0000000402007c0c */ /* 0x010fe2000df21270 */
[----:B0-----:R-:W-:Y:S01]  /*117c60*/  VIADD R2, R28, UR5 ;  /* 0x000000051c027c36 */ /* 0x001fe20008000000 */
[----:B------:R-:W0:Y:S02]  /*117c70*/  LDCU UR5, c[0x0][0x3b8] ;  /* 0x00007700ff0577ac */ /* 0x000e240008000800 */
[----:B------:R-:W-:Y:S02]  /*117c80*/  ISETP.GE.AND P2, PT, R3, UR55, PT ;  /* 0x0000003703007c0c */ /* 0x000fe4000bf46270 */
[----:B---3--:R-:W-:Y:S02]  /*117c90*/  ISETP.LT.AND P4, PT, R13, UR4, !P0 ;  /* 0x000000040d007c0c */ /* 0x008fe4000c781270 */
[----:B------:R-:W-:Y:S01]  /*117ca0*/  ISETP.LT.AND P5, PT, R0, UR4, !P0 ;  /* 0x0000000400007c0c */ /* 0x000fe2000c7a1270 */
[----:B------:R1:W-:Y:S01]  /*117cb0*/  @P6 STG.E.U16 desc[UR48][R26.64], R12 ;  /* 0x0000000c1a006986 */ /* 0x0003e2000c101530 */
[----:B------:R-:W-:-:S02]  /*117cc0*/  PRMT R29, R12, 0x7632, R29 ;  /* 0x000076320c1d7816 */ /* 0x000fc4000000001d */
[----:B------:R-:W-:Y:S02]  /*117cd0*/  ISETP.LT.AND P0, PT, R6, UR4, !P0 ;  /* 0x0000000406007c0c */ /* 0x000fe4000c701270 */
[----:B------:R-:W-:Y:S01]  /*117ce0*/  ISETP.LT.AND P6, PT, R7, UR4, !P3 ;  /* 0x0000000407007c0c */ /* 0x000fe2000dfc1270 */
[C---:B------:R-:W-:Y:S01]  /*117cf0*/  IMAD.WIDE R6, R28.reuse, 0x2, R10 ;  /* 0x000000021c067825 */ /* 0x040fe200078e020a */
[----:B------:R2:W-:Y:S03]  /*117d00*/  STL [R1+0x492c], R0 ;  /* 0x00492c0001007387 */ /* 0x0005e60000100800 */
[----:B-1----:R-:W-:Y:S01]  /*117d10*/  IMAD.WIDE R12, R28, 0x2, R16 ;  /* 0x000000021c0c7825 */ /* 0x002fe200078e0210 */
[----:B------:R-:W-:Y:S01]  /*117d20*/  PRMT R28, R25, 0x7632, R28 ;  /* 0x00007632191c7816 */ /* 0x000fe2000000001c */
[----:B--2---:R-:W2:Y:S04]  /*117d30*/  LDL.LU R0, [R1+0x550] ;  /* 0x0005500001007983 */ /* 0x004ea80000300800 */
[----:B------:R1:W-:Y:S04]  /*117d40*/  @P4 STG.E.U16 desc[UR48][R12.64], R29 ;  /* 0x0000001d0c004986 */ /* 0x0003e8000c101530 */
[----:B------:R-:W3:Y:S04]  /*117d50*/  LDL R3, [R1+0x200c] ;  /* 0x00200c0001037983 */ /* 0x000ee80000100800 */
[----:B------:R-:W-:Y:S04]  /*117d60*/  @P5 STG.E.U16 desc[UR48][R6.64], R25 ;  /* 0x0000001906005986 */ /* 0x000fe8000c101530 */
[----:B------:R-:W-:Y:S04]  /*117d70*/  @P0 STG.E.U16 desc[UR48][R14.64], R28 ;  /* 0x0000001c0e000986 */ /* 0x000fe8000c101530 */
[----:B-1----:R-:W4:Y:S04]  /*117d80*/  LDL R13, [R1+0x2010] ;  /* 0x00201000010d7983 */ /* 0x002f280000100800 */
[----:B------:R1:W-:Y:S04]  /*117d90*/  STL [R1+0x48c8], R29 ;  /* 0x0048c81d01007387 */ /* 0x0003e80000100800 */
[----:B-1----:R-:W2:Y:S04]  /*117da0*/  LDL R29, [R1+0x1798] ;  /* 0x00179800011d7983 */ /* 0x002ea80000100800 */
[----:B------:R-:W2:Y:S04]  /*117db0*/  LDL.LU R25, [R1+0x4930] ;  /* 0x0049300001197983 */ /* 0x000ea80000300800 */
[----:B------:R-:W2:Y:S04]  /*117dc0*/  LDL.LU R6, [R1+0x590] ;  /* 0x0005900001067983 */ /* 0x000ea80000300800 */
[----:B------:R-:W2:Y:S04]  /*117dd0*/  LDL R7, [R1+0x2004] ;  /* 0x0020040001077983 */ /* 0x000ea80000100800 */
[----:B------:R-:W3:Y:S01]  /*117de0*/  LDL R15, [R1+0x2008] ;  /* 0x00200800010f7983 */ /* 0x000ee20000100800 */
[----:B------:R-:W-:Y:S01]  /*117df0*/  IMAD.WIDE R26, R2, 0x2, R4 ;  /* 0x00000002021a7825 */ /* 0x000fe200078e0204 */
[----:B--2---:R-:W-:-:S04]  /*117e00*/  ISETP.LT.AND P4, PT, R7, UR4, !P3 ;  /* 0x0000000407007c0c */ /* 0x004fc8000df81270 */
[----:B------:R1:W-:Y:S01]  /*117e10*/  @P6 STG.E.U16 desc[UR48][R26.64], R6 ;  /* 0x000000061a006986 */ /* 0x0003e2000c101530 */
[----:B------:R-:W-:Y:S02]  /*117e20*/  PRMT R12, R6, 0x7632, R12 ;  /* 0x00007632060c7816 */ /* 0x000fe4000000000c */
[----:B---3--:R-:W-:Y:S02]  /*117e30*/  ISETP.LT.AND P5, PT, R15, UR4, !P3 ;  /* 0x000000040f007c0c */ /* 0x008fe4000dfa1270 */
[----:B------:R-:W-:Y:S01]  /*117e40*/  ISETP.LT.AND P6, PT, R3, UR4, !P3 ;  /* 0x0000000403007c0c */ /* 0x000fe2000dfc1270 */
[----:B------:R-:W-:Y:S01]  /*117e50*/  VIADD R3, R29, 0x5b ;  /* 0x0000005b1d037836 */ /* 0x000fe20000000000 */
[----:B------:R2:W-:Y:S01]  /*117e60*/  STL [R1+0x4924], R29 ;  /* 0x0049241d01007387 */ /* 0x0005e20000100800 */
[----:B------:R-:W-:-:S04]  /*117e70*/  IMAD.WIDE R14, R2, 0x2, R22 ;  /* 0x00000002020e7825 */ /* 0x000fc800078e0216 */
[----:B-1----:R-:W-:Y:S01]  /*117e80*/  IMAD.WIDE R6, R2, 0x2, R24 ;  /* 0x0000000202067825 */ /* 0x002fe200078e0218 */
[----:B------:R-:W-:Y:S01]  /*117e90*/  ISETP.GE.AND P0, PT, R3, UR53, PT ;  /* 0x0000003503007c0c */ /* 0x000fe2000bf06270 */
[----:B--2---:R-:W2:Y:S04]  /*117ea0*/  LDL.LU R29, [R1+0x560] ;  /* 0x00056000011d7983 */ /* 0x004ea80000300800 */
[----:B------:R-:W-:Y:S04]  /*117eb0*/  @P1 STG.E.U16 desc[UR48][R6.64], R12 ;  /* 0x0000000c06001986 */ /* 0x000fe8000c101530 */
[----:B------:R1:W-:Y:S01]  /*117ec0*/  STL [R1+0x4928], R23 ;  /* 0x0049281701007387 */ /* 0x0003e20000100800 */
[----:B----4-:R-:W-:-:S02]  /*117ed0*/  ISETP.LT.AND P1, PT, R13, UR4, !P3 ;  /* 0x000000040d007c0c */ /* 0x010fc4000df21270 */
[----:B------:R-:W-:Y:S01]  /*117ee0*/  PRMT R3, R0, 0x7632, R3 ;  /* 0x0000763200037816 */ /* 0x000fe20000000003 */
[----:B------:R-:W-:Y:S04]  /*117ef0*/  @P4 STG.E.U16 desc[UR48][R14.64], R0 ;  /* 0x000000000e004986 */ /* 0x000fe8000c101530 */
[----:B-1----:R-:W3:Y:S01]  /*117f00*/  LDL R23, [R1+0x524] ;  /* 0x0005240001177983 */ /* 0x002ee20000100800 */
[----:B------:R-:W-:-:S04]  /*117f10*/  IMAD.WIDE R6, R2, 0x2, R20 ;  /* 0x0000000202067825 */ /* 0x000fc800078e0214 */
[C---:B------:R-:W-:Y:S01]  /*117f20*/  IMAD.WIDE R12, R2.reuse, 0x2, R18 ;  /* 0x00000002020c7825 */ /* 0x040fe200078e0212 */
[----:B------:R1:W-:Y:S04]  /*117f30*/  STL [R1+0x4920], R18 ;  /* 0x0049201201007387 */ /* 0x0003e80000100800 */
[----:B------:R-:W-:Y:S04]  /*117f40*/  @P5 STG.E.U16 desc[UR48][R6.64], R3 ;  /* 0x0000000306005986 */ /* 0x000fe8000c101530 */
[----:B-1----:R-:W4:Y:S04]  /*117f50*/  LDL.LU R18, [R1+0x570] ;  /* 0x0005700001127983 */ /* 0x002f280000300800 */
[----:B------:R1:W-:Y:S04]  /*117f60*/  STL [R1+0x491c], R19 ;  /* 0x00491c1301007387 */ /* 0x0003e80000100800 */
[----:B-1----:R-:W4:Y:S04]  /*117f70*/  LDL R19, [R1+0x1ffc] ;  /* 0x001ffc0001137983 */ /* 0x002f280000100800 */
[----:B------:R-:W4:Y:S04]  /*117f80*/  LDL.LU R0, [R1+0x492c] ;  /* 0x00492c0001007983 */ /* 0x000f280000300800 */
[----:B------:R-:W4:Y:S04]  /*117f90*/  LDL R3, [R1+0x2018] ;  /* 0x0020180001037983 */ /* 0x000f280000100800 */
[----:B------:R-:W4:Y:S04]  /*117fa0*/  LDL R6, [R1+0x2000] ;  /* 0x0020000001067983 */ /* 0x000f280000100800 */
[----:B------:R-:W4:Y:S01]  /*117fb0*/  LDL R7, [R1+0x2004] ;  /* 0x0020040001077983 */ /* 0x000f220000100800 */
[----:B------:R-:W-:Y:S01]  /*117fc0*/  IMAD.WIDE R14, R2, 0x2, R16 ;  /* 0x00000002020e7825 */ /* 0x000fe200078e0210 */
[----:B--2---:R-:W-:-:S02]  /*117fd0*/  PRMT R27, R29, 0x7632, R27 ;  /* 0x000076321d1b7816 */ /* 0x004fc4000000001b */
[----:B---3--:R-:W-:Y:S02]  /*117fe0*/  PRMT R28, R23, 0x7632, R28 ;  /* 0x00007632171c7816 */ /* 0x008fe4000000001c */
[----:B----4-:R-:W-:Y:S01]  /*117ff0*/  PRMT R26, R18, 0x7632, R26 ;  /* 0x00007632121a7816 */ /* 0x010fe2000000001a */
[----:B------:R1:W-:Y:S04]  /*118000*/  @P6 STG.E.U16 desc[UR48][R12.64], R18 ;  /* 0x000000120c006986 */ /* 0x0003e8000c101530 */
[----:B------:R0:W-:Y:S01]  /*118010*/  @P1 STG.E.U16 desc[UR48][R14.64], R26 ;  /* 0x0000001a0e001986 */ /* 0x0001e2000c101530 */
[----:B------:R-:W-:Y:S02]  /*118020*/  ISETP.LT.AND P4, PT, R0, UR4, !P3 ;  /* 0x0000000400007c0c */ /* 0x000fe4000df81270 */
[----:B------:R-:W-:-:S02]  /*118030*/  ISETP.LT.AND P5, PT, R3, UR4, !P3 ;  /* 0x0000000403007c0c */ /* 0x000fc4000dfa1270 */
[----:B------:R-:W-:Y:S02]  /*118040*/  ISETP.LT.AND P6, PT, R6, UR4, !P2 ;  /* 0x0000000406007c0c */ /* 0x000fe4000d7c1270 */
[----:B------:R-:W-:Y:S01]  /*118050*/  ISETP.LT.AND P1, PT, R7, UR4, !P2 ;  /* 0x0000000407007c0c */ /* 0x000fe2000d721270 */
[C---:B------:R-:W-:Y:S01]  /*118060*/  IMAD.WIDE R6, R2.reuse, 0x2, R10 ;  /* 0x0000000202067825 */ /* 0x040fe200078e020a */
[----:B-1----:R-:W2:Y:S01]  /*118070*/  LDL.LU R18, [R1+0x534] ;  /* 0x0005340001127983 */ /* 0x002ea20000300800 */
[----:B------:R-:W-:Y:S02]  /*118080*/  ISETP.LT.AND P3, PT, R19, UR4, !P2 ;  /* 0x0000000413007c0c */ /* 0x000fe4000d761270 */
[C---:B0-----:R-:W-:Y:S01]  /*118090*/  VIADD R26, R2.reuse, UR5 ;  /* 0x00000005021a7c36 */ /* 0x041fe20008000000 */
[----:B------:R-:W3:Y:S01]  /*1180a0*/  LDL R19, [R1+0x2010] ;  /* 0x0020100001137983 */ /* 0x000ee20000100800 */
[----:B------:R-:W-:-:S03]  /*1180b0*/  IMAD.WIDE R2, R2, 0x2, R8 ;  /* 0x0000000202027825 */ /* 0x000fc600078e0208 */
[----:B------:R0:W-:Y:S04]  /*1180c0*/  STL [R1+0x4918], R9 ;  /* 0x0049180901007387 */ /* 0x0001e80000100800 */
[----:B------:R1:W-:Y:S04]  /*1180d0*/  @P4 STG.E.U16 desc[UR48][R6.64], R29 ;  /* 0x0000001d06004986 */ /* 0x0003e8000c101530 */
[----:B------:R4:W-:Y:S01]  /*1180e0*/  @P5 STG.E.U16 desc[UR48][R2.64], R27 ;  /* 0x0000001b02005986 */ /* 0x0009e2000c101530 */
[----:B------:R-:W2:Y:S03]  /*1180f0*/  LDCU UR5, c[0x0][0x3b8] ;  /* 0x00007700ff0577ac */ /* 0x000ea60008000800 */
[----:B0-----:R-:W2:Y:S04]  /*118100*/  LDL.LU R9, [R1+0x544] ;  /* 0x0005440001097983 */ /* 0x001ea80000300800 */
[----:B------:R-:W2:Y:S04]  /*118110*/  LDL.LU R23, [R1+0x4928] ;  /* 0x0049280001177983 */ /* 0x000ea80000300800 */
[----:B-1----:R-:W2:Y:S04]  /*118120*/  LDL.LU R29, [R1+0x4924] ;  /* 0x00492400011d7983 */ /* 0x002ea80000300800 */
[----:B------:R-:W2:Y:S04]  /*118130*/  LDL.LU R6, [R1+0x524] ;  /* 0x0005240001067983 */ /* 0x000ea80000300800 */
[----:B----4-:R-:W4:Y:S01]  /*118140*/  LDL R3, [R1+0x2008] ;  /* 0x0020080001037983 */ /* 0x010f220000100800 */
[----:B------:R-:W-:-:S04]  /*118150*/  IMAD.WIDE R12, R26, 0x2, R4 ;  /* 0x000000021a0c7825 */ /* 0x000fc800078e0204 */
[C---:B------:R-:W-:Y:S01]  /*118160*/  IMAD.WIDE R14, R26.reuse, 0x2, R24 ;  /* 0x000000021a0e7825 */ /* 0x040fe200078e0218 */
[----:B------:R-:W3:Y:S04]  /*118170*/  LDL R7, [R1+0x200c] ;  /* 0x00200c0001077983 */ /* 0x000ee80000100800 */
[----:B------:R-:W3:Y:S04]  /*118180*/  LDL R27, [R1+0x2000] ;  /* 0x00200000011b7983 */ /* 0x000ee80000100800 */
[----:B------:R-:W-:Y:S01]  /*118190*/  STL [R1+0x4910], R28 ;  /* 0x0049101c01007387 */ /* 0x000fe20000100800 */
[----:B----4-:R-:W-:Y:S01]  /*1181a0*/  ISETP.LT.AND P5, PT, R3, UR4, !P2 ;  /* 0x0000000403007c0c */ /* 0x010fe2000d7a1270 */
[----:B--2---:R-:W-:-:S02]  /*1181b0*/  IMAD.WIDE R2, R26, 0x2, R22 ;  /* 0x000000021a027825 */ /* 0x004fc400078e0216 */
[----:B------:R-:W-:Y:S04]  /*1181c0*/  @P3 STG.E.U16 desc[UR48][R12.64], R6 ;  /* 0x000000060c003986 */ /* 0x000fe8000c101530 */
[----:B------:R0:W-:Y:S01]  /*1181d0*/  @P6 STG.E.U16 desc[UR48][R14.64], R28 ;  /* 0x0000001c0e006986 */ /* 0x0001e2000c101530 */
[----:B---3--:R-:W-:-:S03]  /*1181e0*/  ISETP.LT.AND P3, PT, R19, UR4, !P2 ;  /* 0x0000000413007c0c */ /* 0x008fc6000d761270 */
[----:B------:R-:W-:Y:S04]  /*1181f0*/  @P1 STG.E.U16 desc[UR48][R2.64], R18 ;  /* 0x0000001202001986 */ /* 0x000fe8000c101530 */
[----:B0-----:R-:W2:Y:S04]  /*118200*/  LDL.LU R28, [R1+0x594] ;  /* 0x00059400011c7983 */ /* 0x001ea80000300800 */
[----:B------:R0:W-:Y:S01]  /*118210*/  STL [R1+0x4914], R23 ;  /* 0x0049141701007387 */ /* 0x0001e20000100800 */
[----:B------:R-:W-:-:S03]  /*118220*/  PRMT R13, R18, 0x7632, R13 ;  /* 0x00007632120d7816 */ /* 0x000fc6000000000d */
[----:B0-----:R-:W3:Y:S04]  /*118230*/  LDL R23, [R1+0x2004] ;  /* 0x0020040001177983 */ /* 0x001ee80000100800 */
[----:B------:R-:W4:Y:S04]  /*118240*/  LDL.LU R18, [R1+0x4920] ;  /* 0x0049200001127983 */ /* 0x000f280000300800 */
[----:B------:R-:W2:Y:S04]  /*118250*/  LDL R2, [R1+0x2018] ;  /* 0x0020180001027983 */ /* 0x000ea80000100800 */
[----:B------:R-:W2:Y:S04]  /*118260*/  LDL R3, [R1+0x1ffc] ;  /* 0x001ffc0001037983 */ /* 0x000ea80000100800 */
[----:B------:R-:W4:Y:S01]  /*118270*/  LDL.LU R19, [R1+0x491c] ;  /* 0x00491c0001137983 */ /* 0x000f220000300800 */
[----:B------:R-:W-:Y:S01]  /*118280*/  ISETP.LT.AND P4, PT, R7, UR4, !P2 ;  /* 0x0000000407007c0c */ /* 0x000fe2000d781270 */
[----:B------:R-:W-:-:S02]  /*118290*/  VIADD R12, R29, 0x5c ;  /* 0x0000005c1d0c7836 */ /* 0x000fc40000000000 */
[----:B------:R-:W-:-:S03]  /*1182a0*/  IMAD.WIDE R6, R26, 0x2, R20 ;  /* 0x000000021a067825 */ /* 0x000fc600078e0214 */
[----:B------:R-:W-:Y:S02]  /*1182b0*/  ISETP.GE.AND P1, PT, R12, UR51, PT ;  /* 0x000000330c007c0c */ /* 0x000fe4000bf26270 */
[----:B------:R4:W-:Y:S01]  /*1182c0*/  @P5 STG.E.U16 desc[UR48][R6.64], R13 ;  /* 0x0000000d06005986 */ /* 0x0009e2000c101530 */
[----:B------:R-:W-:Y:S01]  /*1182d0*/  PRMT R14, R9, 0x7632, R14 ;  /* 0x00007632090e7816 */ /* 0x000fe2000000000e */
[----:B----4-:R-:W-:-:S05]  /*1182e0*/  IMAD.WIDE R12, R26, 0x2, R18 ;  /* 0x000000021a0c7825 */ /* 0x010fca00078e0212 */
[----:B------:R0:W-:Y:S04]  /*1182f0*/  @P4 STG.E.U16 desc[UR48][R12.64], R9 ;  /* 0x000000090c004986 */ /* 0x0001e8000c101530 */
[----:B0-----:R-:W4:Y:S04]  /*118300*/  LDL.LU R9, [R1+0x4918] ;  /* 0x0049180001097983 */ /* 0x001f280000300800 */
[----:B------:R-:W4:Y:S01]  /*118310*/  LDL.LU R13, [R1+0x7d4] ;  /* 0x0007d400010d7983 */ /* 0x000f220000300800 */
[----:B------:R-:W-:Y:S02]  /*118320*/  ISETP.LT.AND P6, PT, R0, UR4, !P2 ;  /* 0x0000000400007c0c */ /* 0x000fe4000d7c1270 */
[----:B--2---:R-:W-:-:S02]  /*118330*/  ISETP.LT.AND P2, PT, R2, UR4, !P2 ;  /* 0x0000000402007c0c */ /* 0x004fc4000d741270 */
[----:B------:R-:W-:Y:S01]  /*118340*/  ISETP.LT.AND P5, PT, R3, UR4, !P0 ;  /* 0x0000000403007c0c */ /* 0x000fe2000c7a1270 */
[----:B------:R-:W-:-:S04]  /*118350*/  IMAD.WIDE R2, R26, 0x2, R16 ;  /* 0x000000021a027825 */ /* 0x000fc800078e0210 */
[----:B------:R-:W-:Y:S01]  /*118360*/  IMAD.WIDE R6, R26, 0x2, R10 ;  /* 0x000000021a067825 */ /* 0x000fe200078e020a */
[----:B------:R-:W-:-:S03]  /*118370*/  ISETP.LT.AND P4, PT, R27, UR4, !P0 ;  /* 0x000000041b007c0c */ /* 0x000fc6000c781270 */
[----:B------:R-:W-:Y:S01]  /*118380*/  VIADD R27, R26, UR5 ;  /* 0x000000051a1b7c36 */ /* 0x000fe20008000000 */
[----:B------:R-:W-:Y:S04]  /*118390*/  STL [R1+0x490c], R4 ;  /* 0x00490c0401007387 */ /* 0x000fe80000100800 */
[----:B------:R4:W-:Y:S01]  /*1183a0*/  @P3 STG.E.U16 desc[UR48][R2.64], R14 ;  /* 0x0000000e02003986 */ /* 0x0009e2000c101530 */
[----:B---3--:R-:W-:Y:S02]  /*1183b0*/  ISETP.LT.AND P3, PT, R23, UR4, !P0 ;  /* 0x0000000417007c0c */ /* 0x008fe4000c761270 */
[----:B------:R-:W-:Y:S01]  /*1183c0*/  PRMT R15, R28, 0x7632, R15 ;  /* 0x000076321c0f7816 */ /* 0x000fe2000000000f */
[----:B------:R-:W0:Y:S01]  /*1183d0*/  LDCU UR5, c[0x0][0x3b8] ;  /* 0x00007700ff0577ac */ /* 0x000e220008000800 */
[----:B----4-:R-:W-:Y:S01]  /*1183e0*/  IMAD.WIDE R2, R26, 0x2, R8 ;  /* 0x000000021a027825 */ /* 0x010fe200078e0208 */
[----:B------:R1:W-:Y:S01]  /*1183f0*/  @P6 STG.E.U16 desc[UR48][R6.64], R13 ;  /* 0x0000000d06006986 */ /* 0x0003e2000c101530 */
[----:B------:R-:W-:-:S05]  /*118400*/  PRMT R14, R13, 0x7632, R14 ;  /* 0x000076320d0e7816 */ /* 0x000fca000000000e */
[----:B------:R-:W-:Y:S01]  /*118410*/  @P2 STG.E.U16 desc[UR48][R2.64], R14 ;  /* 0x0000000e02002986 */ /* 0x000fe2000c101530 */
[----:B-1----:R-:W-:-:S03]  /*118420*/  IMAD.WIDE R6, R27, 0x2, R4 ;  /* 0x000000021b067825 */ /* 0x002fc600078e0204 */
[----:B------:R-:W2:Y:S04]  /*118430*/  LDL.LU R4, [R1+0x574] ;  /* 0x0005740001047983 */ /* 0x000ea80000300800 */
[----:B------:R1:W-:Y:S01]  /*118440*/  STL [R1+0x4908], R5 ;  /* 0x0049080501007387 */ /* 0x0003e20000100800 */
[----:B------:R-:W-:-:S03]  /*118450*/  IMAD.WIDE R12, R27, 0x2, R24 ;  /* 0x000000021b0c7825 */ /* 0x000fc600078e0218 */
[----:B------:R3:W-:Y:S04]  /*118460*/  @P5 STG.E.U16 desc[UR48][R6.64], R28 ;  /* 0x0000001c06005986 */ /* 0x0007e8000c101530 */
[----:B-1----:R-:W4:Y:S04]  /*118470*/  LDL.LU R5, [R1+0x564] ;  /* 0x0005640001057983 */ /* 0x002f280000300800 */
[----:B------:R-:W2:Y:S04]  /*118480*/  LDL.LU R23, [R1+0x4914] ;  /* 0x0049140001177983 */ /* 0x000ea80000300800 */
[----:B------:R-:W2:Y:S04]  /*118490*/  LDL R2, [R1+0x2008] ;  /* 0x0020080001027983 */ /* 0x000ea80000100800 */
[----:B------:R-:W4:Y:S04]  /*1184a0*/  LDL R3, [R1+0x200c] ;  /* 0x00200c0001037983 */ /* 0x000f280000100800 */
[----:B------:R-:W4:Y:S04]  /*1184b0*/  LDL R14, [R1+0x2018] ;  /* 0x00201800010e7983 */ /* 0x000f280000100800 */
[----:B---3--:R-:W3:Y:S04]  /*1184c0*/  LDL.LU R28, [R1+0x4910] ;  /* 0x00491000011c7983 */ /* 0x008ee80000300800 */
[----:B------:R-:W3:Y:S04]  /*1184d0*/  LDL R7, [R1+0x2010] ;  /* 0x0020100001077983 */ /* 0x000ee80000100800 */
[----:B------:R1:W-:Y:S04]  /*1184e0*/  @P4 STG.E.U16 desc[UR48][R12.64], R15 ;  /* 0x0000000f0c004986 */ /* 0x0003e8000c101530 */
[----:B-1----:R-:W3:Y:S01]  /*1184f0*/  LDL.LU R15, [R1+0x554] ;  /* 0x00055400010f7983 */ /* 0x002ee20000300800 */
[----:B------:R-:W-:-:S03]  /*118500*/  ISETP.LT.AND P2, PT, R0, UR4, !P0 ;  /* 0x0000000400007c0c */ /* 0x000fc6000c741270 */
[----:B------:R1:W-:Y:S01]  /*118510*/  STL [R1+0x4904], R21 ;  /* 0x0049041501007387 */ /* 0x0003e20000100800 */
[----:B------:R-:W-:Y:S01]  /*118520*/  VIADD R12, R29, 0x5d ;  /* 0x0000005d1d0c7836 */ /* 0x000fe20000000000 */
[----:B--2---:R-:W-:Y:S02]  /*118530*/  ISETP.LT.AND P6, PT, R2, UR4, !P0 ;  /* 0x0000000402007c0c */ /* 0x004fe4000c7c1270 */
[----:B----4-:R-:W-:Y:S01]  /*118540*/  ISETP.LT.AND P5, PT, R3, UR4, !P0 ;  /* 0x0000000403007c0c */ /* 0x010fe2000c7a1270 */
[----:B------:R-:W-:Y:S01]  /*118550*/  IMAD.WIDE R2, R27, 0x2, R22 ;  /* 0x000000021b027825 */ /* 0x000fe200078e0216 */
[----:B---3--:R-:W-:-:S03]  /*118560*/  ISETP.LT.AND P4, PT, R7, UR4, !P0 ;  /* 0x0000000407007c0c */ /* 0x008fc6000c781270 */
[----:B------:R-:W-:Y:S01]  /*118570*/  IMAD.WIDE R6, R27, 0x2, R20 ;  /* 0x000000021b067825 */ /* 0x000fe200078e0214 */
[----:B------:R-:W-:Y:S01]  /*118580*/  PRMT R26, R4, 0x7632, R26 ;  /* 0x00007632041a7816 */ /* 0x000fe2000000001a */
[----:B-1----:R-:W2:Y:S04]  /*118590*/  LDL.LU R21, [R1+0x528] ;  /* 0x0005280001157983 */ /* 0x002ea80000300800 */
[----:B------:R1:W-:Y:S01]  /*1185a0*/  STL [R1+0x4900], R0 ;  /* 0x0049000001007387 */ /* 0x0003e20000100800 */
[----:B------:R-:W-:-:S03]  /*1185b0*/  PRMT R13, R15, 0x7632, R13 ;  /* 0x000076320f0d7816 */ /* 0x000fc6000000000d */
[----:B------:R3:W-:Y:S04]  /*1185c0*/  @P3 STG.E.U16 desc[UR48][R2.64], R15 ;  /* 0x0000000f02003986 */ /* 0x0007e8000c101530 */
[----:B-1----:R-:W4:Y:S04]  /*1185d0*/  LDL.LU R0, [R1+0x538] ;  /* 0x0005380001007983 */ /* 0x002f280000300800 */
[----:B------:R1:W-:Y:S01]  /*1185e0*/  @P6 STG.E.U16 desc[UR48][R6.64], R13 ;  /* 0x0000000d06006986 */ /* 0x0003e2000c101530 */
[----:B------:R-:W-:Y:S02]  /*1185f0*/  ISETP.LT.AND P3, PT, R14, UR4, !P0 ;  /* 0x000000040e007c0c */ /* 0x000fe4000c761270 */
[----:B------:R-:W-:Y:S01]  /*118600*/  ISETP.GE.AND P0, PT, R12, UR47, PT ;  /* 0x0000002f0c007c0c */ /* 0x000fe2000bf06270 */
[----:B---3--:R-:W-:-:S04]  /*118610*/  IMAD.WIDE R2, R27, 0x2, R18 ;  /* 0x000000021b027825 */ /* 0x008fc800078e0212 */
[C---:B-1----:R-:W-:Y:S01]  /*118620*/  IMAD.WIDE R6, R27.reuse, 0x2, R16 ;  /* 0x000000021b067825 */ /* 0x042fe200078e0210 */
[----:B------:R1:W-:Y:S04]  /*118630*/  @P5 STG.E.U16 desc[UR48][R2.64], R4 ;  /* 0x0000000402005986 */ /* 0x0003e8000c101530 */
[----:B------:R3:W-:Y:S01]  /*118640*/  @P4 STG.E.U16 desc[UR48][R6.64], R26 ;  /* 0x0000001a06004986 */ /* 0x0007e2000c101530 */
[----:B------:R-:W-:Y:S01]  /*118650*/  IMAD.WIDE R12, R27, 0x2, R10 ;  /* 0x000000021b0c7825 */ /* 0x000fe200078e020a */
[----:B------:R-:W-:Y:S02]  /*118660*/  PRMT R28, R5, 0x7632, R28 ;  /* 0x00007632051c7816 */ /* 0x000fe4000000001c */
[----:B-1----:R-:W2:Y:S04]  /*118670*/  LDL.LU R4, [R1+0x490c] ;  /* 0x00490c0001047983 */ /* 0x002ea80000300800 */
[----:B---3--:R-:W3:Y:S04]  /*118680*/  LDL R6, [R1+0x1ffc] ;  /* 0x001ffc0001067983 */ /* 0x008ee80000100800 */
[----:B------:R-:W2:Y:S04]  /*118690*/  LDL R3, [R1+0x2000] ;  /* 0x0020000001037983 */ /* 0x000ea80000100800 */
[----:B------:R-:W2:Y:S04]  /*1186a0*/  LDL R2, [R1+0x2004] ;  /* 0x0020040001027983 */ /* 0x000ea80000100800 */
[----:B------:R-:W2:Y:S04]  /*1186b0*/  LDL R7, [R1+0x2008] ;  /* 0x0020080001077983 */ /* 0x000ea80000100800 */
[----:B------:R1:W-:Y:S04]  /*1186c0*/  @P2 STG.E.U16 desc[UR48][R12.64], R5 ;  /* 0x000000050c002986 */ /* 0x0003e8000c101530 */
[----:B-1----:R-:W2:Y:S01]  /*1186d0*/  LDL.LU R5, [R1+0x4908] ;  /* 0x0049080001057983 */ /* 0x002ea20000300800 */
[----:B------:R-:W-:-:S05]  /*1186e0*/  IMAD.WIDE R14, R27, 0x2, R8 ;  /* 0x000000021b0e7825 */ /* 0x000fca00078e0208 */
[----:B------:R1:W-:Y:S01]  /*1186f0*/  @P3 STG.E.U16 desc[UR48][R14.64], R28 ;  /* 0x0000001c0e003986 */ /* 0x0003e2000c101530 */
[----:B----4-:R-:W-:Y:S02]  /*118700*/  PRMT R26, R0, 0x7632, R26 ;  /* 0x00007632001a7816 */ /* 0x010fe4000000001a */
[----:B---3--:R-:W-:Y:S02]  /*118710*/  ISETP.LT.AND P4, PT, R6, UR4, !P1 ;  /* 0x0000000406007c0c */ /* 0x008fe4000cf81270 */
[----:B--2---:R-:W-:Y:S01]  /*118720*/  ISETP.LT.AND P5, PT, R3, UR4, !P1 ;  /* 0x0000000403007c0c */ /* 0x004fe2000cfa1270 */
[----:B0-----:R-:W-:Y:S01]  /*118730*/  VIADD R3, R27, UR5 ;  /* 0x000000051b037c36 */ /* 0x001fe20008000000 */
[----:B------:R-:W-:Y:S01]  /*118740*/  ISETP.LT.AND P6, PT, R2, UR4, !P1 ;  /* 0x0000000402007c0c */ /* 0x000fe2000cfc1270 */
[----:B------:R-:W-:Y:S01]  /*118750*/  VIADD R2, R29, 0x5e ;  /* 0x0000005e1d027836 */ /* 0x000fe20000000000 */
[----:B------:R-:W2:Y:S04]  /*118760*/  LDL R27, [R1+0x1ffc] ;  /* 0x001ffc00011b7983 */ /* 0x000ea80000100800 */
[----:B------:R0:W-:Y:S01]  /*118770*/  STL [R1+0x48f8], R29 ;  /* 0x0048f81d01007387 */ /* 0x0001e20000100800 */
[----:B------:R-:W-:Y:S01]  /*118780*/  ISETP.LT.AND P3, PT, R7, UR4, !P1 ;  /* 0x0000000407007c0c */ /* 0x000fe2000cf61270 */
[----:B------:R-:W-:Y:S01]  /*118790*/  IMAD.WIDE R6, R3, 0x2, R24 ;  /* 0x0000000203067825 */ /* 0x000fe200078e0218 */
[----:B------:R-:W-:-:S02]  /*1187a0*/  ISETP.GE.AND P2, PT, R2, UR45, PT ;  /* 0x0000002d02007c0c */ /* 0x000fc4000bf46270 */
[----:B------:R-:W-:Y:S01]  /*1187b0*/  PRMT R2, R21, 0x7632, R2 ;  /* 0x0000763215027816 */ /* 0x000fe20000000002 */
[----:B------:R-:W3:Y:S01]  /*1187c0*/  LDCU UR5, c[0x0][0x3b8] ;  /* 0x00007700ff0577ac */ /* 0x000ee20008000800 */
[C---:B-1----:R-:W-:Y:S01]  /*1187d0*/  IMAD.WIDE R14, R3.reuse, 0x2, R4 ;  /* 0x00000002030e7825 */ /* 0x042fe200078e0204 */
[----:B0-----:R-:W4:Y:S04]  /*1187e0*/  LDL.LU R29, [R1+0x7d8] ;  /* 0x0007d800011d7983 */ /* 0x001f280000300800 */
[----:B------:R0:W-:Y:S01]  /*1187f0*/  STL [R1+0x48fc], R5 ;  /* 0x0048fc0501007387 */ /* 0x0001e20000100800 */
[----:B------:R-:W-:-:S03]  /*118800*/  IMAD.WIDE R12, R3, 0x2, R22 ;  /* 0x00000002030c7825 */ /* 0x000fc600078e0216 */
[----:B------:R1:W-:Y:S04]  /*118810*/  @P4 STG.E.U16 desc[UR48][R14.64], R21 ;  /* 0x000000150e004986 */ /* 0x0003e8000c101530 */
[----:B------:R3:W-:Y:S04]  /*118820*/  @P5 STG.E.U16 desc[UR48][R6.64], R2 ;  /* 0x0000000206005986 */ /* 0x0007e8000c101530 */
[----:B0-----:R-:W4:Y:S04]  /*118830*/  LDL.LU R5, [R1+0x548] ;  /* 0x0005480001057983 */ /* 0x001f280000300800 */
[----:B-1----:R-:W4:Y:S04]  /*118840*/  LDL.LU R21, [R1+0x4904] ;  /* 0x0049040001157983 */ /* 0x002f280000300800 */
[----:B---3--:R-:W3:Y:S04]  /*118850*/  LDL R2, [R1+0x200c] ;  /* 0x00200c0001027983 */ /* 0x008ee80000100800 */
[----:B------:R-:W3:Y:S04]  /*118860*/  LDL R6, [R1+0x2010] ;  /* 0x0020100001067983 */ /* 0x000ee80000100800 */
[----:B------:R-:W3:Y:S04]  /*118870*/  LDL R7, [R1+0x2018] ;  /* 0x0020180001077983 */ /* 0x000ee80000100800 */
[----:B------:R0:W-:Y:S04]  /*118880*/  @P6 STG.E.U16 desc[UR48][R12.64], R0 ;  /* 0x000000000c006986 */ /* 0x0001e8000c101530 */
[----:B0-----:R-:W3:Y:S01]  /*118890*/  LDL.LU R0, [R1+0x4900] ;  /* 0x0049000001007983 */ /* 0x001ee20000300800 */
[----:B------:R-:W-:Y:S01]  /*1188a0*/  IMAD.WIDE R12, R3, 0x2, R8 ;  /* 0x00000002030c7825 */ /* 0x000fe200078e0208 */
[----:B--2---:R-:W-:-:S03]  /*1188b0*/  ISETP.LT.AND P6, PT, R27, UR4, !P0 ;  /* 0x000000041b007c0c */ /* 0x004fc6000c7c1270 */
[----:B----4-:R-:W-:Y:S01]  /*1188c0*/  IMAD.WIDE R14, R3, 0x2, R20 ;  /* 0x00000002030e7825 */ /* 0x010fe200078e0214 */
[----:B---3--:R-:W-:Y:S02]  /*1188d0*/  ISETP.LT.AND P5, PT, R2, UR4, !P1 ;  /* 0x0000000402007c0c */ /* 0x008fe4000cfa1270 */
[----:B------:R-:W-:Y:S02]  /*1188e0*/  ISETP.LT.AND P4, PT, R6, UR4, !P1 ;  /* 0x0000000406007c0c */ /* 0x000fe4000cf81270 */
[----:B------:R0:W-:Y:S01]  /*1188f0*/  @P3 STG.E.U16 desc[UR48][R14.64], R26 ;  /* 0x0000001a0e003986 */ /* 0x0001e2000c101530 */
[----:B------:R-:W-:Y:S01]  /*118900*/  PRMT R28, R5, 0x7632, R28 ;  /* 0x00007632051c7816 */ /* 0x000fe2000000001c */
[----:B------:R-:W-:Y:S01]  /*118910*/  VIADD R2, R3, UR5 ;  /* 0x0000000503027c36 */ /* 0x000fe20008000000 */
[----:B------:R-:W1:Y:S01]  /*118920*/  LDCU UR5, c[0x0][0x3b8] ;  /* 0x00007700ff0577ac */ /* 0x000e620008000800 */
[----:B------:R-:W-:Y:S02]  /*118930*/  ISETP.LT.AND P3, PT, R0, UR4, !P1 ;  /* 0x0000000400007c0c */ /* 0x000fe4000cf61270 */
[----:B------:R-:W-:Y:S01]  /*118940*/  ISETP.LT.AND P1, PT, R7, UR4, !P1 ;  /* 0x0000000407007c0c */ /* 0x000fe2000cf21270 */
[----:B0-----:R-:W-:-:S04]  /*118950*/  IMAD.WIDE R26, R3, 0x2, R18 ;  /* 0x00000002031a7825 */ /* 0x001fc800078e0212 */
[----:B------:R-:W-:-:S04]  /*118960*/  IMAD.WIDE R14, R3, 0x2, R16 ;  /* 0x00000002030e7825 */ /* 0x000fc800078e0210 */
[----:B------:R-:W-:Y:S01]  /*118970*/  IMAD.WIDE R6, R3, 0x2, R10 ;  /* 0x0000000203067825 */ /* 0x000fe200078e020a */
[----:B------:R-:W-:Y:S01]  /*118980*/  PRMT R3, R29, 0x7632, R3 ;  /* 0x000076321d037816 */ /* 0x000fe20000000003 */
[----:B------:R0:W-:Y:S04]  /*118990*/  STL [R1+0x48f4], R0 ;  /* 0x0048f40001007387 */ /* 0x0001e80000100800 */
[----:B------:R2:W-:Y:S04]  /*1189a0*/  @P5 STG.E.U16 desc[UR48][R26.64], R5 ;  /* 0x000000051a005986 */ /* 0x0005e8000c101530 */
[----:B------:R-:W-:Y:S04]  /*1189b0*/  @P4 STG.E.U16 desc[UR48][R14.64], R28 ;  /* 0x0000001c0e004986 */ /* 0x000fe8000c101530 */
[----:B------:R3:W-:Y:S04]  /*1189c0*/  @P3 STG.E.U16 desc[UR48][R6.64], R29 ;  /* 0x0000001d06003986 */ /* 0x0007e8000c101530 */
[----:B0-----:R-:W4:Y:S04]  /*1189d0*/  LDL R0, [R1+0x558] ;  /* 0x0005580001007983 */ /* 0x001f280000100800 */
[----:B------:R0:W-:Y:S04]  /*1189e0*/  @P1 STG.E.U16 desc[UR48][R12.64], R3 ;  /* 0x000000030c001986 */ /* 0x0001e8000c101530 */
[----:B--2---:R-:W2:Y:S04]  /*1189f0*/  LDL.LU R5, [R1+0x48fc] ;  /* 0x0048fc0001057983 */ /* 0x004ea80000300800 */
[----:B------:R-:W4:Y:S04]  /*118a00*/  LDL.LU R27, [R1+0x598] ;  /* 0x00059800011b7983 */ /* 0x000f280000300800 */
[----:B---3--:R-:W3:Y:S04]  /*118a10*/  LDL.LU R29, [R1+0x48f8] ;  /* 0x0048f800011d7983 */ /* 0x008ee80000300800 */
[----:B0-----:R-:W3:Y:S04]  /*118a20*/  LDL R12, [R1+0x2000] ;  /* 0x00200000010c7983 */ /* 0x001ee80000100800 */
[----:B------:R-:W3:Y:S04]  /*118a30*/  LDL R6, [R1+0x2008] ;  /* 0x0020080001067983 */ /* 0x000ee80000100800 */
[----:B------:R-:W3:Y:S04]  /*118a40*/  LDL R7, [R1+0x200c] ;  /* 0x00200c0001077983 */ /* 0x000ee80000100800 */
[----:B------:R-:W3:Y:S01]  /*118a50*/  LDL R13, [R1+0x2004] ;  /* 0x00200400010d7983 */ /* 0x000ee20000100800 */
[----:B--2---:R-:W-:Y:S01]  /*118a60*/  IMAD.WIDE R14, R2, 0x2, R4 ;  /* 0x00000002020e7825 */ /* 0x004fe200078e0204 */
[----:B----4-:R-:W-:-:S02]  /*118a70*/  PRMT R26, R27, 0x7632, R26 ;  /* 0x000076321b1a7816 */ /* 0x010fc4000000001a */
[----:B---3--:R-:W-:Y:S02]  /*118a80*/  ISETP.LT.AND P4, PT, R12, UR4, !P0 ;  /* 0x000000040c007c0c */ /* 0x008fe4000c781270 */
[----:B------:R0:W-:Y:S01]  /*118a90*/  @P6 STG.E.U16 desc[UR48][R14.64], R27 ;  /* 0x0000001b0e006986 */ /* 0x0001e2000c101530 */
[----:B------:R-:W-:Y:S02]  /*118aa0*/  ISETP.LT.AND P6, PT, R6, UR4, !P0 ;  /* 0x0000000406007c0c */ /* 0x000fe4000c7c1270 */
[----:B------:R-:W-:Y:S01]  /*118ab0*/  ISETP.LT.AND P1, PT, R7, UR4, !P0 ;  /* 0x0000000407007c0c */ /* 0x000fe2000c721270 */
[----:B------:R-:W-:Y:S01]  /*118ac0*/  IMAD.WIDE R6, R2, 0x2, R24 ;  /* 0x0000000202067825 */ /* 0x000fe200078e0218 */
[----:B------:R2:W-:Y:S01]  /*118ad0*/  STL [R1+0x48f0], R29 ;  /* 0x0048f01d01007387 */ /* 0x0005e20000100800 */
[----:B------:R-:W-:Y:S02]  /*118ae0*/  PRMT R3, R0, 0x7632, R3 ;  /* 0x0000763200037816 */ /* 0x000fe40000000003 */
[----:B0-----:R-:W-:-:S02]  /*118af0*/  VIADD R27, R29, 0x5f ;  /* 0x0000005f1d1b7836 */ /* 0x001fc40000000000 */
[----:B--2---:R-:W2:Y:S04]  /*118b00*/  LDL.LU R29, [R1+0x568] ;  /* 0x00056800011d7983 */ /* 0x004ea80000300800 */
[----:B------:R-:W3:Y:S04]  /*118b10*/  LDL.LU R0, [R1+0x48f4] ;  /* 0x0048f40001007983 */ /* 0x000ee80000300800 */
[----:B------:R0:W-:Y:S01]  /*118b20*/  @P4 STG.E.U16 desc[UR48][R6.64], R26 ;  /* 0x0000001a06004986 */ /* 0x0001e2000c101530 */
[----:B------:R-:W-:-:S03]  /*118b30*/  ISETP.GE.AND P3, PT, R27, UR43, PT ;  /* 0x0000002b1b007c0c */ /* 0x000fc6000bf66270 */
[----:B------:R-:W4:Y:S04]  /*118b40*/  LDL R27, [R1+0x2000] ;  /* 0x00200000011b7983 */ /* 0x000f280000100800 */
[----:B0-----:R-:W2:Y:S01]  /*118b50*/  LDL.LU R7, [R1+0x558] ;  /* 0x0005580001077983 */ /* 0x001ea20000300800 */
[----:B------:R-:W-:Y:S01]  /*118b60*/  ISETP.LT.AND P5, PT, R13, UR4, !P0 ;  /* 0x000000040d007c0c */ /* 0x000fe2000c7a1270 */
[----:B------:R-:W-:-:S04]  /*118b70*/  IMAD.WIDE R12, R2, 0x2, R22 ;  /* 0x00000002020c7825 */ /* 0x000fc800078e0216 */
[----:B------:R-:W-:Y:S01]  /*118b80*/  IMAD.WIDE R14, R2, 0x2, R20 ;  /* 0x00000002020e7825 */ /* 0x000fe200078e0214 */
[----:B------:R-:W4:Y:S07]  /*118b90*/  LDL.LU R26, [R1+0x578] ;  /* 0x00057800011a7983 */ /* 0x000f2e0000300800 */
[----:B--2---:R0:W-:Y:S04]  /*118ba0*/  @P5 STG.E.U16 desc[UR48][R12.64], R7 ;  /* 0x000000070c005986 */ /* 0x0041e8000c101530 */
[----:B------:R2:W-:Y:S01]  /*118bb0*/  @P6 STG.E.U16 desc[UR48][R14.64], R3 ;  /* 0x000000030e006986 */ /* 0x0005e2000c101530 */
[----:B---3--:R-:W-:-:S03]  /*118bc0*/  ISETP.LT.AND P5, PT, R0, UR4, !P0 ;  /* 0x0000000400007c0c */ /* 0x008fc6000c7a1270 */
[----:B0-----:R-:W3:Y:S04]  /*118bd0*/  LDL R12, [R1+0x2018] ;  /* 0x00201800010c7983 */ /* 0x001ee80000100800 */
[----:B--2---:R-:W2:Y:S04]  /*118be0*/  LDL R15, [R1+0x2010] ;  /* 0x00201000010f7983 */ /* 0x004ea80000100800 */
[----:B------:R-:W3:Y:S04]  /*118bf0*/  LDL R13, [R1+0x1ffc] ;  /* 0x001ffc00010d7983 */ /* 0x000ee80000100800 */
[----:B------:R0:W-:Y:S04]  /*118c00*/  STL [R1+0x48e8], R0 ;  /* 0x0048e80001007387 */ /* 0x0001e80000100800 */
[----:B0-----:R-:W3:Y:S01]  /*118c10*/  LDL.LU R0, [R1+0x54c] ;  /* 0x00054c0001007983 */ /* 0x001ee20000300800 */
[----:B------:R-:W-:Y:S01]  /*118c20*/  IMAD.WIDE R6, R2, 0x2, R18 ;  /* 0x0000000202067825 */ /* 0x000fe200078e0212 */
[----:B----4-:R-:W-:-:S04]  /*118c30*/  PRMT R28, R26, 0x7632, R28 ;  /* 0x000076321a1c7816 */ /* 0x010fc8000000001c */
[----:B------:R0:W-:Y:S01]  /*118c40*/  @P1 STG.E.U16 desc[UR48][R6.64], R26 ;  /* 0x0000001a06001986 */ /* 0x0001e2000c101530 */
[C---:B-1----:R-:W-:Y:S02]  /*118c50*/  VIADD R3, R2.reuse, UR5 ;  /* 0x0000000502037c36 */ /* 0x042fe40008000000 */
[----:B0-----:R-:W-:Y:S01]  /*118c60*/  IMAD.WIDE R6, R2, 0x2, R10 ;  /* 0x0000000202067825 */ /* 0x001fe200078e020a */
[----:B--2---:R-:W-:Y:S02]  /*118c70*/  ISETP.LT.AND P4, PT, R15, UR4, !P0 ;  /* 0x000000040f007c0c */ /* 0x004fe4000c781270 */
[----:B---3--:R-:W-:Y:S02]  /*118c80*/  ISETP.LT.AND P0, PT, R12, UR4, !P0 ;  /* 0x000000040c007c0c */ /* 0x008fe4000c701270 */
[----:B------:R-:W-:Y:S01]  /*118c90*/  ISETP.LT.AND P6, PT, R13, UR4, !P2 ;  /* 0x000000040d007c0c */ /* 0x000fe2000d7c1270 */
[----:B------:R-:W-:-:S04]  /*118ca0*/  IMAD.WIDE R12, R2, 0x2, R16 ;  /* 0x00000002020c7825 */ /* 0x000fc800078e0210 */
[----:B------:R-:W-:Y:S01]  /*118cb0*/  IMAD.WIDE R14, R2, 0x2, R8 ;  /* 0x00000002020e7825 */ /* 0x000fe200078e0208 */
[----:B------:R-:W-:Y:S01]  /*118cc0*/  PRMT R2, R29, 0x7632, R2 ;  /* 0x000076321d027816 */ /* 0x000fe20000000002 */
[----:B------:R0:W-:Y:S04]  /*118cd0*/  STL [R1+0x48ec], R0 ;  /* 0x0048ec0001007387 */ /* 0x0001e80000100800 */
[----:B------:R1:W-:Y:S04]  /*118ce0*/  @P4 STG.E.U16 desc[UR48][R12.64], R28 ;  /* 0x0000001c0c004986 */ /* 0x0003e8000c101530 */
[----:B------:R2:W-:Y:S01]  /*118cf0*/  @P5 STG.E.U16 desc[UR48][R6.64], R29 ;  /* 0x0000001d06005986 */ /* 0x0005e2000c101530 */
[----:B------:R-:W-:Y:S01]  /*118d00*/  ISETP.LT.AND P1, PT, R27, UR4, !P2 ;  /* 0x000000041b007c0c */ /* 0x000fe2000d721270 */
[----:B------:R-:W3:Y:S02]  /*118d10*/  LDCU UR5, c[0x0][0x3b8] ;  /* 0x00007700ff0577ac */ /* 0x000ee40008000800 */
[----:B0-----:R-:W4:Y:S04]  /*118d20*/  LDL.LU R0, [R1+0x53c] ;  /* 0x00053c0001007983 */ /* 0x001f280000300800 */
[----:B-1----:R-:W3:Y:S04]  /*118d30*/  LDL R12, [R1+0x200c] ;  /* 0x00200c00010c7983 */ /* 0x002ee80000100800 */
[----:B------:R-:W3:Y:S04]  /*118d40*/  LDL R13, [R1+0x2010] ;  /* 0x00201000010d7983 */ /* 0x000ee80000100800 */
[----:B--2---:R-:W2:Y:S04]  /*118d50*/  LDL.LU R29, [R1+0x48f0] ;  /* 0x0048f000011d7983 */ /* 0x004ea80000300800 */
[----:B------:R-:W2:Y:S01]  /*118d60*/  LDL.LU R7, [R1+0x52c] ;  /* 0x00052c0001077983 */ /* 0x000ea20000300800 */
[----:B------:R-:W-:-:S03]  /*118d70*/  IMAD.WIDE R26, R3, 0x2, R4 ;  /* 0x00000002031a7825 */ /* 0x000fc600078e0204 */
[----:B------:R0:W-:Y:S04]  /*118d80*/  @P0 STG.E.U16 desc[UR48][R14.64], R2 ;  /* 0x000000020e000986 */ /* 0x0001e8000c101530 */
[----:B0-----:R-:W3:Y:S04]  /*118d90*/  LDL R15, [R1+0x2008] ;  /* 0x00200800010f7983 */ /* 0x001ee80000100800 */
[----:B--2---:R0:W-:Y:S04]  /*118da0*/  @P6 STG.E.U16 desc[UR48][R26.64], R7 ;  /* 0x000000071a006986 */ /* 0x0041e8000c101530 */
[----:B0-----:R-:W2:Y:S01]  /*118db0*/  LDL R27, [R1+0x2004] ;  /* 0x00200400011b7983 */ /* 0x001ea20000100800 */
[----:B------:R-:W-:Y:S01]  /*118dc0*/  PRMT R2, R7, 0x7632, R2 ;  /* 0x0000763207027816 */ /* 0x000fe20000000002 */
[----:B------:R-:W-:Y:S01]  /*118dd0*/  IMAD.WIDE R6, R3, 0x2, R24 ;  /* 0x0000000203067825 */ /* 0x000fe200078e0218 */
[----:B---3--:R-:W-:-:S03]  /*118de0*/  ISETP.LT.AND P5, PT, R15, UR4, !P2 ;  /* 0x000000040f007c0c */ /* 0x008fc6000d7a1270 */
[----:B------:R-:W-:Y:S01]  /*118df0*/  IMAD.WIDE R14, R3, 0x2, R22 ;  /* 0x00000002030e7825 */ /* 0x000fe200078e0216 */
[----:B------:R-:W-:-:S03]  /*118e00*/  ISETP.LT.AND P6, PT, R12, UR4, !P2 ;  /* 0x000000040c007c0c */ /* 0x000fc6000d7c1270 */
[----:B------:R-:W-:Y:S01]  /*118e10*/  VIADD R12, R29, 0x60 ;  /* 0x000000601d0c7836 */ /* 0x000fe20000000000 */
[----:B------:R0:W-:Y:S04]  /*118e20*/  STL [R1+0x48e0], R29 ;  /* 0x0048e01d01007387 */ /* 0x0001e80000100800 */
[----:B------:R4:W-:Y:S04]  /*118e30*/  @P1 STG.E.U16 desc[UR48][R6.64], R2 ;  /* 0x0000000206001986 */ /* 0x0009e8000c101530 */
[----:B0-----:R-:W3:Y:S04]  /*118e40*/  LDL.LU R29, [R1+0x59c] ;  /* 0x00059c00011d7983 */ /* 0x001ee80000300800 */
[----:B------:R0:W-:Y:S01]  /*118e50*/  STL [R1+0x48e4], R23 ;  /* 0x0048e41701007387 */ /* 0x0001e20000100800 */
[----:B----4-:R-:W-:-:S03]  /*118e60*/  PRMT R2, R0, 0x7632, R2 ;  /* 0x0000763200027816 */ /* 0x010fc60000000002 */
[----:B0-----:R-:W4:Y:S01]  /*118e70*/  LDL.LU R23, [R1+0x7dc] ;  /* 0x0007dc0001177983 */ /* 0x001f220000300800 */
[----:B--2---:R-:W-:-:S13]  /*118e80*/  ISETP.LT.AND P4, PT, R27, UR4, !P2 ;  /* 0x000000041b007c0c */ /* 0x004fda000d781270 */
[----:B------:R0:W-:Y:S04]  /*118e90*/  @P4 STG.E.U16 desc[UR48][R14.64], R0 ;  /* 0x000000000e004986 */ /* 0x0001e8000c101530 */
[----:B0-----:R-:W2:Y:S01]  /*118ea0*/  LDL.LU R0, [R1+0x48ec] ;  /* 0x0048ec0001007983 */ /* 0x001ea20000300800 */
[----:B------:R-:W-:Y:S02]  /*118eb0*/  ISETP.LT.AND P0, PT, R13, UR4, !P2 ;  /* 0x000000040d007c0c */ /* 0x000fe4000d701270 */
[----:B------:R-:W-:Y:S01]  /*118ec0*/  ISETP.GE.AND P1, PT, R12, UR41, PT ;  /* 0x000000290c007c0c */ /* 0x000fe2000bf26270 */
[----:B------:R-:W-:-:S04]  /*118ed0*/  IMAD.WIDE R6, R3, 0x2, R20 ;  /* 0x0000000203067825 */ /* 0x000fc800078e0214 */
[----:B------:R-:W-:Y:S01]  /*118ee0*/  IMAD.WIDE R12, R3, 0x2, R18 ;  /* 0x00000002030c7825 */ /* 0x000fe200078e0212 */
[----:B------:R0:W-:Y:S04]  /*118ef0*/  @P5 STG.E.U16 desc[UR48][R6.64], R2 ;  /* 0x0000000206005986 */ /* 0x0001e8000c101530 */
[----:B0-----:R-:W3:Y:S04]  /*118f00*/  LDL R2, [R1+0x2018] ;  /* 0x0020180001027983 */ /* 0x001ee80000100800 */
[----:B------:R-:W3:Y:S04]  /*118f10*/  LDL R6, [R1+0x1ffc] ;  /* 0x001ffc0001067983 */ /* 0x000ee80000100800 */
[----:B------:R-:W4:Y:S01]  /*118f20*/  LDL R7, [R1+0x2000] ;  /* 0x0020000001077983 */ /* 0x000f220000100800 */
[----:B--2---:R-:W-:-:S03]  /*118f30*/  PRMT R26, R0, 0x7632, R26 ;  /* 0x00007632001a7816 */ /* 0x004fc6000000001a */
[----:B------:R0:W-:Y:S04]  /*118f40*/  @P6 STG.E.U16 desc[UR48][R12.64], R0 ;  /* 0x000000000c006986 */ /* 0x0001e8000c101530 */
[----:B0-----:R-:W2:Y:S01]  /*118f50*/  LDL.LU R0, [R1+0x48e8] ;  /* 0x0048e80001007983 */ /* 0x001ea20000300800 */
[----:B------:R-:W-:Y:S01]  /*118f60*/  IMAD.WIDE R14, R3, 0x2, R16 ;  /* 0x00000002030e7825 */ /* 0x000fe200078e0210 */
[----:B---3--:R-:W-:-:S04]  /*118f70*/  ISETP.LT.AND P5, PT, R6, UR4, !P3 ;  /* 0x0000000406007c0c */ /* 0x008fc8000dfa1270 */
[----:B------:R0:W-:Y:S01]  /*118f80*/  @P0 STG.E.U16 desc[UR48][R14.64], R26 ;  /* 0x0000001a0e000986 */ /* 0x0001e2000c101530 */
[----:B------:R-:W-:Y:S02]  /*118f90*/  ISETP.LT.AND P0, PT, R27, UR4, !P3 ;  /* 0x000000041b007c0c */ /* 0x000fe4000df01270 */
[----:B----4-:R-:W-:Y:S02]  /*118fa0*/  ISETP.LT.AND P6, PT, R7, UR4, !P3 ;  /* 0x0000000407007c0c */ /* 0x010fe4000dfc1270 */
[----:B------:R-:W-:Y:S01]  /*118fb0*/  PRMT R28, R23, 0x7632, R28 ;  /* 0x00007632171c7816 */ /* 0x000fe2000000001c */
[----:B------:R1:W-:Y:S01]  /*118fc0*/  STL [R1+0x48dc], R8 ;  /* 0x0048dc0801007387 */ /* 0x0003e20000100800 */
[----:B0-----:R-:W-:-:S04]  /*118fd0*/  IMAD.WIDE R26, R3, 0x2, R10 ;  /* 0x00000002031a7825 */ /* 0x001fc800078e020a */
[----:B------:R-:W-:Y:S02]  /*118fe0*/  IMAD.WIDE R14, R3, 0x2, R8 ;  /* 0x00000002030e7825 */ /* 0x000fe400078e0208 */
[----:B-1----:R-:W3:Y:S04]  /*118ff0*/  LDL R8, [R1+0x2018] ;  /* 0x0020180001087983 */ /* 0x002ee80000100800 */
[----:B------:R0:W-:Y:S04]  /*119000*/  STL [R1+0x48d8], R9 ;  /* 0x0048d80901007387 */ /* 0x0001e80000100800 */
[----:B0-----:R-:W4:Y:S01]  /*119010*/  LDL.LU R9, [R1+0x57c] ;  /* 0x00057c0001097983 */ /* 0x001f220000300800 */
[----:B--2---:R-:W-:-:S02]  /*119020*/  ISETP.LT.AND P4, PT, R0, UR4, !P2 ;  /* 0x0000000400007c0c */ /* 0x004fc4000d781270 */
[----:B------:R-:W-:Y:S01]  /*119030*/  ISETP.LT.AND P2, PT, R2, UR4, !P2 ;  /* 0x0000000402007c0c */ /* 0x000fe2000d741270 */
[----:B------:R-:W-:Y:S01]  /*119040*/  VIADD R2, R3, UR5 ;  /* 0x0000000503027c36 */ /* 0x000fe20008000000 */
[----:B------:R-:W-:Y:S01]  /*119050*/  PRMT R3, R29, 0x7632, R3 ;  /* 0x000076321d037816 */ /* 0x000fe20000000003 */
[----:B------:R-:W0:Y:S02]  /*119060*/  LDCU UR5, c[0x0][0x3b8] ;  /* 0x00007700ff0577ac */ /* 0x000e240008000800 */
[----:B------:R-:W-:-:S04]  /*119070*/  IMAD.WIDE R6, R2, 0x2, R4 ;  /* 0x0000000202067825 */ /* 0x000fc800078e0204 */
[----:B------:R-:W-:Y:S02]  /*119080*/  IMAD.WIDE R12, R2, 0x2, R24 ;  /* 0x00000002020c7825 */ /* 0x000fe400078e0218 */
[----:B------:R1:W-:Y:S04]  /*119090*/  @P4 STG.E.U16 desc[UR48][R26.64], R23 ;  /* 0x000000171a004986 */ /* 0x0003e8000c101530 */
[----:B------:R-:W-:Y:S04]  /*1190a0*/  @P2 STG.E.U16 desc[UR48][R14.64], R28 ;  /* 0x0000001c0e002986 */ /* 0x000fe8000c101530 */
[----:B------:R2:W-:Y:S04]  /*1190b0*/  @P5 STG.E.U16 desc[UR48][R6.64], R29 ;  /* 0x0000001d06005986 */ /* 0x0005e8000c101530 */
[----:B------:R0:W-:Y:S04]  /*1190c0*/  @P6 STG.E.U16 desc[UR48][R12.64], R3 ;  /* 0x000000030c006986 */ /* 0x0001e8000c101530 */
[----:B-1----:R-:W3:Y:S04]  /*1190d0*/  LDL.LU R23, [R1+0x48e4] ;  /* 0x0048e40001177983 */ /* 0x002ee80000300800 */
[----:B------:R-:W3:Y:S04]  /*1190e0*/  LDL R27, [R1+0x2008] ;  /* 0x00200800011b7983 */ /* 0x000ee80000100800 */
[----:B--2---:R-:W2:Y:S04]  /*1190f0*/  LDL.LU R29, [R1+0x48e0] ;  /* 0x0048e000011d7983 */ /* 0x004ea80000300800 */
[----:B------:R-:W2:Y:S04]  /*119100*/  LDL R6, [R1+0x200c] ;  /* 0x00200c0001067983 */ /* 0x000ea80000100800 */
[----:B------:R-:W2:Y:S04]  /*119110*/  LDL R7, [R1+0x2010] ;  /* 0x0020100001077983 */ /* 0x000ea80000100800 */
[----:B0-----:R-:W2:Y:S01]  /*119120*/  LDL.LU R13, [R1+0x55c] ;  /* 0x00055c00010d7983 */ /* 0x001ea20000300800 */
[----:B------:R-:W-:-:S03]  /*119130*/  ISETP.LT.AND P6, PT, R0, UR4, !P3 ;  /* 0x0000000400007c0c */ /* 0x000fc6000dfc1270 */
[----:B------:R0:W-:Y:S01]  /*119140*/  STL [R1+0x48d0], R0 ;  /* 0x0048d00001007387 */ /* 0x0001e20000100800 */
[----:B----4-:R-:W-:-:S03]  /*119150*/  PRMT R26, R9, 0x7632, R26 ;  /* 0x00007632091a7816 */ /* 0x010fc6000000001a */
[----:B0-----:R-:W4:Y:S04]  /*119160*/  LDL.LU R0, [R1+0x580] ;  /* 0x0005800001007983 */ /* 0x001f280000300800 */
[----:B------:R-:W-:Y:S01]  /*119170*/  STL [R1+0x48d4], R19 ;  /* 0x0048d41301007387 */ /* 0x000fe20000100800 */
[----:B---3--:R-:W-:Y:S01]  /*119180*/  ISETP.LT.AND P2, PT, R27, UR4, !P3 ;  /* 0x000000041b007c0c */ /* 0x008fe2000df41270 */
[----:B------:R-:W-:Y:S01]  /*119190*/  IMAD.WIDE R14, R2, 0x2, R22 ;  /* 0x00000002020e7825 */ /* 0x000fe200078e0216 */
[----:B--2---:R-:W-:Y:S02]  /*1191a0*/  ISETP.LT.AND P4, PT, R6, UR4, !P3 ;  /* 0x0000000406007c0c */ /* 0x004fe4000df81270 */
[----:B------:R-:W-:Y:S01]  /*1191b0*/  ISETP.LT.AND P5, PT, R7, UR4, !P3 ;  /* 0x0000000407007c0c */ /* 0x000fe2000dfa1270 */
[----:B------:R-:W-:Y:S01]  /*1191c0*/  VIADD R12, R29, 0x61 ;  /* 0x000000611d0c7836 */ /* 0x000fe20000000000 */
[----:B------:R-:W-:Y:S01]  /*1191d0*/  PRMT R3, R13, 0x7632, R3 ;  /* 0x000076320d037816 */ /* 0x000fe20000000003 */
[----:B------:R0:W-:Y:S01]  /*1191e0*/  @P0 STG.E.U16 desc[UR48][R14.64], R13 ;  /* 0x0000000d0e000986 */ /* 0x0001e2000c101530 */
[----:B------:R-:W-:-:S02]  /*1191f0*/  IMAD.WIDE R6, R2, 0x2, R20 ;  /* 0x0000000202067825 */ /* 0x000fc400078e0214 */
[----:B------:R-:W-:-:S03]  /*119200*/  ISETP.GE.AND P0, PT, R12, UR39, PT ;  /* 0x000000270c007c0c */ /* 0x000fc6000bf06270 */
[----:B------:R-:W-:Y:S01]  /*119210*/  @P2 STG.E.U16 desc[UR48][R6.64], R3 ;  /* 0x0000000306002986 */ /* 0x000fe2000c101530 */
[----:B------:R-:W-:Y:S01]  /*119220*/  ISETP.LT.AND P2, PT, R8, UR4, !P3 ;  /* 0x0000000408007c0c */ /* 0x000fe2000df41270 */
[----:B0-----:R-:W-:-:S04]  /*119230*/  IMAD.WIDE R12, R2, 0x2, R18 ;  /* 0x00000002020c7825 */ /* 0x001fc800078e0212 */
[C---:B------:R-:W-:Y:S01]  /*119240*/  IMAD.WIDE R14, R2.reuse, 0x2, R16 ;  /* 0x00000002020e7825 */ /* 0x040fe200078e0210 */
[----:B------:R-:W2:Y:S04]  /*119250*/  LDL R19, [R1+0x5a0] ;  /* 0x0005a00001137983 */ /* 0x000ea80000100800 */
[----:B------:R-:W3:Y:S04]  /*119260*/  LDL.LU R8, [R1+0x48dc] ;  /* 0x0048dc0001087983 */ /* 0x000ee80000300800 */
[----:B------:R0:W-:Y:S04]  /*119270*/  @P4 STG.E.U16 desc[UR48][R12.64], R9 ;  /* 0x000000090c004986 */ /* 0x0001e8000c101530 */
[----:B------:R1:W-:Y:S04]  /*119280*/  @P5 STG.E.U16 desc[UR48][R14.64], R26 ;  /* 0x0000001a0e005986 */ /* 0x0003e8000c101530 */
[----:B0-----:R-:W3:Y:S04]  /*119290*/  LDL.LU R9, [R1+0x48d8] ;  /* 0x0048d80001097983 */ /* 0x001ee80000300800 */
[----:B------:R-:W3:Y:S04]  /*1192a0*/  LDL.LU R12, [R1+0x56c] ;  /* 0x00056c00010c7983 */ /* 0x000ee80000300800 */
[----:B-1----:R-:W4:Y:S04]  /*1192b0*/  LDL R14, [R1+0x1ffc] ;  /* 0x001ffc00010e7983 */ /* 0x002f280000100800 */
[----:B------:R-:W4:Y:S04]  /*1192c0*/  LDL R15, [R1+0x2000] ;  /* 0x00200000010f7983 */ /* 0x000f280000100800 */
[----:B------:R-:W4:Y:S01]  /*1192d0*/  LDL R13, [R1+0x2004] ;  /* 0x00200400010d7983 */ /* 0x000f220000100800 */
[----:B------:R-:W-:Y:S01]  /*1192e0*/  IMAD.WIDE R6, R2, 0x2, R10 ;  /* 0x0000000202067825 */ /* 0x000fe200078e020a */
[----:B--2---:R-:W-:-:S04]  /*1192f0*/  PRMT R28, R19, 0x7632, R28 ;  /* 0x00007632131c7816 */ /* 0x004fc8000000001c */
[----:B---3--:R0:W-:Y:S01]  /*119300*/  @P6 STG.E.U16 desc[UR48][R6.64], R12 ;  /* 0x0000000c06006986 */ /* 0x0081e2000c101530 */
[----:B----4-:R-:W-:Y:S02]  /*119310*/  ISETP.LT.AND P3, PT, R14, UR4, !P1 ;  /* 0x000000040e007c0c */ /* 0x010fe4000cf61270 */
[----:B------:R-:W-:Y:S02]  /*119320*/  PRMT R3, R12, 0x7632, R3 ;  /* 0x000076320c037816 */ /* 0x000fe40000000003 */
[----:B------:R-:W-:Y:S02]  /*119330*/  ISETP.LT.AND P4, PT, R15, UR4, !P1 ;  /* 0x000000040f007c0c */ /* 0x000fe4000cf81270 */
[----:B------:R-:W-:Y:S01]  /*119340*/  ISETP.LT.AND P5, PT, R13, UR4, !P1 ;  /* 0x000000040d007c0c */ /* 0x000fe2000cfa1270 */
[----:B0-----:R-:W-:-:S04]  /*119350*/  IMAD.WIDE R6, R2, 0x2, R8 ;  /* 0x0000000202067825 */ /* 0x001fc800078e0208 */
[----:B------:R-:W-:Y:S02]  /*119360*/  VIADD R12, R29, 0x62 ;  /* 0x000000621d0c7836 */ /* 0x000fe40000000000 */
[----:B------:R-:W-:Y:S01]  /*119370*/  VIADD R2, R2, UR5 ;  /* 0x0000000502027c36 */ /* 0x000fe20008000000 */
[----:B------:R-:W2:Y:S04]  /*119380*/  LDL.LU R29, [R1+0x5c0] ;  /* 0x0005c000011d7983 */ /* 0x000ea80000300800 */
[----:B------:R0:W-:Y:S01]  /*119390*/  @P2 STG.E.U16 desc[UR48][R6.64], R3 ;  /* 0x0000000306002986 */ /* 0x0001e2000c101530 */
[----:B------:R-:W1:Y:S01]  /*1193a0*/  LDCU UR5, c[0x0][0x3b8] ;  /* 0x00007700ff0577ac */ /* 0x000e620008000800 */
[----:B------:R-:W-:Y:S01]  /*1193b0*/  ISETP.GE.AND P2, PT, R12, UR37, PT ;  /* 0x000000250c007c0c */ /* 0x000fe2000bf46270 */
[C---:B------:R-:W-:Y:S01]  /*1193c0*/  IMAD.WIDE R12, R2.reuse, 0x2, R24 ;  /* 0x00000002020c7825 */ /* 0x040fe200078e0218 */
[----:B------:R3:W-:Y:S03]  /*1193d0*/  STL [R1+0x48cc], R5 ;  /* 0x0048cc0501007387 */ /* 0x0007e60000100800 */
[----:B0-----:R-:W-:Y:S01]  /*1193e0*/  IMAD.WIDE R6, R2, 0x2, R4 ;  /* 0x0000000202067825 */ /* 0x001fe200078e0204 */
[----:B------:R-:W-:Y:S01]  /*1193f0*/  PRMT R3, R0, 0x7632, R3 ;  /* 0x0000763200037816 */ /* 0x000fe20000000003 */
[----:B---3--:R-:W3:Y:S04]  /*119400*/  LDL.LU R5, [R1+0x5b0] ;  /* 0x0005b00001057983 */ /* 0x008ee80000300800 */
[----:B------:R-:W4:Y:S04]  /*119410*/  LDL.LU R19, [R1+0x48d4] ;  /* 0x0048d40001137983 */ /* 0x000f280000300800 */
[----:B------:R0:W-:Y:S04]  /*119420*/  @P3 STG.E.U16 desc[UR48][R6.64], R0 ;  /* 0x0000000006003986 */ /* 0x0001e8000c101530 */
[----:B------:R1:W-:Y:S04]  /*119430*/  @P4 STG.E.U16 desc[UR48][R12.64], R3 ;  /* 0x000000030c004986 */ /* 0x0003e8000c101530 */
[----:B0-----:R-:W2:Y:S04]  /*119440*/  LDL.LU R0, [R1+0x48d0] ;  /* 0x0048d00001007983 */ /* 0x001ea80000300800 */
[----:B------:R-:W3:Y:S04]  /*119450*/  LDL R6, [R1+0x2018] ;  /* 0x0020180001067983 */ /* 0x000ee80000100800 */
[----:B------:R-:W3:Y:S04]  /*119460*/  LDL R7, [R1+0x1ffc] ;  /* 0x001ffc0001077983 */ /* 0x000ee80000100800 */
[----:B-1----:R-:W3:Y:S04]  /*119470*/  LDL.LU R3, [R1+0x5a0] ;  /* 0x0005a00001037983 */ /* 0x002ee80000300800 */
[----:B------:R-:W4:Y:S04]  /*119480*/  LDL R12, [R1+0x200c] ;  /* 0x00200c00010c7983 */ /* 0x000f280000100800 */
[----:B------:R-:W4:Y:S01]  /*119490*/  LDL R13, [R1+0x2010] ;  /* 0x00201000010d7983 */ /* 0x000f220000100800 */
[----:B------:R-:W-:Y:S01]  /*1194a0*/  ISETP.LT.AND P6, PT, R27, UR4, !P1 ;  /* 0x000000041b007c0c */ /* 0x000fe2000cfc1270 */
[----:B------:R-:W-:-:S04]  /*1194b0*/  IMAD.WIDE R14, R2, 0x2, R22 ;  /* 0x00000002020e7825 */ /* 0x000fc800078e0216 */
[----:B------:R-:W-:Y:S01]  /*1194c0*/  IMAD.WIDE R26, R2, 0x2, R20 ;  /* 0x00000002021a7825 */ /* 0x000fe200078e0214 */
[----:B--2---:R-:W-:Y:S01]  /*1194d0*/  ISETP.LT.AND P4, PT, R0, UR4, !P1 ;  /* 0x0000000400007c0c */ /* 0x004fe2000cf81270 */
[----:B---3--:R0:W-:Y:S01]  /*1194e0*/  @P5 STG.E.U16 desc[UR48][R14.64], R3 ;  /* 0x000000030e005986 */ /* 0x0081e2000c101530 */
[----:B----4-:R-:W-:Y:S02]  /*1194f0*/  ISETP.LT.AND P3, PT, R12, UR4, !P1 ;  /* 0x000000040c007c0c */ /* 0x010fe4000cf61270 */
[----:B------:R-:W-:Y:S02]  /*119500*/  ISETP.LT.AND P5, PT, R13, UR4, !P1 ;  /* 0x000000040d007c0c */ /* 0x000fe4000cfa1270 */
[----:B------:R-:W-:Y:S01]  /*119510*/  ISETP.LT.AND P1, PT, R6, UR4, !P1 ;  /* 0x0000000406007c0c */ /* 0x000fe2000cf21270 */
[----:B------:R1:W-:Y:S01]  /*119520*/  @P6 STG.E.U16 desc[UR48][R26.64], R28 ;  /* 0x0000001c1a006986 */ /* 0x0003e2000c101530 */
[----:B------:R-:W-:Y:S01]  /*119530*/  ISETP.LT.AND P6, PT, R7, UR4, !P0 ;  /* 0x0000000407007c0c */ /* 0x000fe2000c7c1270 */
[----:B------:R-:W-:-:S04]  /*119540*/  IMAD.WIDE R12, R2, 0x2, R10 ;  /* 0x00000002020c7825 */ /* 0x000fc800078e020a */
[----:B------:R-:W-:-:S04]  /*119550*/  IMAD.WIDE R6, R2, 0x2, R8 ;  /* 0x0000000202067825 */ /* 0x000fc800078e0208 */
[----:B0-----:R-:W-:-:S04]  /*119560*/  IMAD.WIDE R14, R2, 0x2, R16 ;  /* 0x00000002020e7825 */ /* 0x001fc800078e0210 */
[C---:B------:R-:W-:Y:S01]  /*119570*/  VIADD R3, R2.reuse, UR5 ;  /* 0x0000000502037c36 */ /* 0x040fe20008000000 */
[----:B------:R-:W0:Y:S01]  /*119580*/  LDCU UR5, c[0x0][0x3b8] ;  /* 0x00007700ff0577ac */ /* 0x000e220008000800 */
[----:B-1----:R-:W-:Y:S01]  /*119590*/  IMAD.WIDE R26, R2, 0x2, R18 ;  /* 0x00000002021a7825 */ /* 0x002fe200078e0212 */
[----:B------:R-:W-:Y:S02]  /*1195a0*/  PRMT R28, R5, 0x7632, R28 ;  /* 0x00007632051c7816 */ /* 0x000fe4000000001c */
[----:B------:R-:W-:Y:S02]  /*1195b0*/  PRMT R2, R29, 0x7632, R2 ;  /* 0x000076321d027816 */ /* 0x000fe40000000002 */
[----:B------:R1:W-:Y:S04]  /*1195c0*/  @P3 STG.E.U16 desc[UR48][R26.64], R5 ;  /* 0x000000051a003986 */ /* 0x0003e8000c101530 */
[----:B------:R2:W-:Y:S04]  /*1195d0*/  @P5 STG.E.U16 desc[UR48][R14.64], R28 ;  /* 0x0000001c0e005986 */ /* 0x0005e8000c101530 */
[----:B------:R3:W-:Y:S04]  /*1195e0*/  @P4 STG.E.U16 desc[UR48][R12.64], R29 ;  /* 0x0000001d0c004986 */ /* 0x0007e8000c101530 */
[----:B------:R4:W-:Y:S04]  /*1195f0*/  @P1 STG.E.U16 desc[UR48][R6.64], R2 ;  /* 0x0000000206001986 */ /* 0x0009e8000c101530 */
[----:B-1----:R-:W4:Y:S04]  /*119600*/  LDL.LU R5, [R1+0x48cc] ;  /* 0x0048cc0001057983 */ /* 0x002f280000300800 */
[----:B--2---:R-:W2:Y:S04]  /*119610*/  LDL R28, [R1+0x200c] ;  /* 0x00200c00011c7983 */ /* 0x004ea80000100800 */
[----:B------:R-:W2:Y:S04]  /*119620*/  LDL R14, [R1+0x1798] ;  /* 0x00179800010e7983 */ /* 0x000ea80000100800 */
[----:B------:R-:W2:Y:S04]  /*119630*/  LDL R15, [R1+0x2010] ;  /* 0x00201000010f7983 */ /* 0x000ea80000100800 */
[----:B---3--:R-:W3:Y:S04]  /*119640*/  LDL.LU R29, [R1+0x48c8] ;  /* 0x0048c800011d7983 */ /* 0x008ee80000300800 */
[----:B----4-:R-:W4:Y:S04]  /*119650*/  LDL R6, [R1+0x2000] ;  /* 0x0020000001067983 */ /* 0x010f280000100800 */
[----:B------:R-:W2:Y:S04]  /*119660*/  LDL R12, [R1+0x2004] ;  /* 0x00200400010c7983 */ /* 0x000ea80000100800 */
[----:B------:R-:W2:Y:S04]  /*119670*/  LDL R13, [R1+0x2008] ;  /* 0x00200800010d7983 */ /* 0x000ea80000100800 */
[----:B------:R-:W2:Y:S01]  /*119680*/  LDL.LU R7, [R1+0x5d0] ;  /* 0x0005d00001077983 */ /* 0x000ea20000300800 */
[----:B------:R-:W-:Y:S01]  /*119690*/  IMAD.WIDE R26, R3, 0x2, R4 ;  /* 0x00000002031a7825 */ /* 0x000fe200078e0204 */
[----:B----4-:R-:W-:-:S04]  /*1196a0*/  ISETP.LT.AND P1, PT, R6, UR4, !P0 ;  /* 0x0000000406007c0c */ /* 0x010fc8000c721270 */
[----:B--2---:R1:W-:Y:S01]  /*1196b0*/  @P6 STG.E.U16 desc[UR48][R26.64], R7 ;  /* 0x000000071a006986 */ /* 0x0043e2000c101530 */
[----:B------:R-:W-:Y:S02]  /*1196c0*/  PRMT R2, R7, 0x7632, R2 ;  /* 0x0000763207027816 */ /* 0x000fe40000000002 */
[----:B------:R-:W-:Y:S01]  /*1196d0*/  ISETP.LT.AND P6, PT, R28, UR4, !P0 ;  /* 0x000000041c007c0c */ /* 0x000fe2000c7c1270 */
[----:B------:R-:W-:Y:S01]  /*1196e0*/  VIADD R28, R14, 0x63 ;  /* 0x000000630e1c7836 */ /* 0x000fe20000000000 */
[----:B------:R-:W-:Y:S01]  /*1196f0*/  ISETP.LT.AND P3, PT, R15, UR4, !P0 ;  /* 0x000000040f007c0c */ /* 0x000fe2000c761270 */
[----:B------:R-:W-:-:S04]  /*119700*/  IMAD.WIDE R14, R3, 0x2, R20 ;  /* 0x00000002030e7825 */ /* 0x000fc800078e0214 */
[----:B-1----:R-:W-:Y:S01]  /*119710*/  IMAD.WIDE R6, R3, 0x2, R24 ;  /* 0x0000000203067825 */ /* 0x002fe200078e0218 */
[----:B------:R-:W3:Y:S04]  /*119720*/  LDL R27, [R1+0x600] ;  /* 0x00060000011b7983 */ /* 0x000ee80000100800 */
[----:B------:R1:W-:Y:S04]  /*119730*/  STL [R1+0x48c4], R21 ;  /* 0x0048c41501007387 */ /* 0x0003e80000100800 */
[----:B------:R2:W-:Y:S04]  /*119740*/  @P1 STG.E.U16 desc[UR48][R6.64], R2 ;  /* 0x0000000206001986 */ /* 0x0005e8000c101530 */
[----:B-1----:R-:W4:Y:S04]  /*119750*/  LDL.LU R21, [R1+0x584] ;  /* 0x0005840001157983 */ /* 0x002f280000300800 */
[----:B--2---:R-:W2:Y:S01]  /*119760*/  LDL.LU R6, [R1+0x600] ;  /* 0x0006000001067983 */ /* 0x004ea20000300800 */
[----:B------:R-:W-:-:S02]  /*119770*/  ISETP.LT.AND P4, PT, R12, UR4, !P0 ;  /* 0x000000040c007c0c */ /* 0x000fc4000c781270 */
[----:B------:R-:W-:Y:S01]  /*119780*/  ISETP.LT.AND P5, PT, R13, UR4, !P0 ;  /* 0x000000040d007c0c */ /* 0x000fe2000c7a1270 */
[----:B------:R-:W3:Y:S01]  /*119790*/  LDL.LU R7, [R1+0x5f0] ;  /* 0x0005f00001077983 */ /* 0x000ee20000300800 */
[----:B------:R-:W-:-:S03]  /*1197a0*/  IMAD.WIDE R12, R3, 0x2, R22 ;  /* 0x00000002030c7825 */ /* 0x000fc600078e0216 */
[----:B------:R-:W3:Y:S06]  /*1197b0*/  LDL R2, [R1+0x2000] ;  /* 0x0020000001027983 */ /* 0x000eec0000100800 */
[----:B--2---:R1:W-:Y:S04]  /*1197c0*/  @P4 STG.E.U16 desc[UR48][R12.64], R6 ;  /* 0x000000060c004986 */ /* 0x0043e8000c101530 */
[----:B-1----:R-:W2:Y:S01]  /*1197d0*/  LDL R13, [R1+0x2004] ;  /* 0x00200400010d7983 */ /* 0x002ea20000100800 */
[----:B---3--:R-:W-:Y:S01]  /*1197e0*/  PRMT R29, R27, 0x7632, R29 ;  /* 0x000076321b1d7816 */ /* 0x008fe2000000001d */
[----:B------:R-:W-:Y:S01]  /*1197f0*/  IMAD.WIDE R26, R3, 0x2, R18 ;  /* 0x00000002031a7825 */ /* 0x000fe200078e0212 */
[----:B------:R-:W-:-:S03]  /*119800*/  PRMT R12, R7, 0x7632, R12 ;  /* 0x00007632070c7816 */ /* 0x000fc6000000000c */
[----:B------:R1:W-:Y:S04]  /*119810*/  @P5 STG.E.U16 desc[UR48][R14.64], R29 ;  /* 0x0000001d0e005986 */ /* 0x0003e8000c101530 */
[----:B------:R3:W-:Y:S01]  /*119820*/  @P6 STG.E.U16 desc[UR48][R26.64], R7 ;  /* 0x000000071a006986 */ /* 0x0007e2000c101530 */
[----:B------:R-:W-:Y:S01]  /*119830*/  ISETP.LT.AND P6, PT, R2, UR4, !P2 ;  /* 0x0000000402007c0c */ /* 0x000fe2000d7c1270 */
[C---:B0-----:R-:W-:Y:S01]  /*119840*/  VIADD R2, R3.reuse, UR5 ;  /* 0x0000000503027c36 */ /* 0x041fe20008000000 */
[----:B------:R-:W-:Y:S02]  /*119850*/  ISETP.LT.AND P4, PT, R0, UR4, !P0 ;  /* 0x0000000400007c0c */ /* 0x000fe4000c781270 */
[----:B------:R-:W-:Y:S01]  /*119860*/  ISETP.GE.AND P1, PT, R28, UR35, PT ;  /* 0x000000231c007c0c */ /* 0x000fe2000bf26270 */
[----:B------:R-:W0:Y:S01]  /*119870*/  LDCU UR5, c[0x0][0x3b8] ;  /* 0x00007700ff0577ac */ /* 0x000e220008000800 */
[----:B-1----:R-:W4:Y:S01]  /*119880*/  LDL R14, [R1+0x2018] ;  /* 0x00201800010e7983 */ /* 0x002f220000100800 */
[----:B---3--:R-:W-:-:S03]  /*119890*/  IMAD.WIDE R6, R3, 0x2, R16 ;  /* 0x0000000203067825 */ /* 0x008fc600078e0210 */
[----:B------:R-:W3:Y:S04]  /*1198a0*/  LDL R15, [R1+0x1ffc] ;  /* 0x001ffc00010f7983 */ /* 0x000ee80000100800 */
[----:B------:R1:W-:Y:S01]  /*1198b0*/  STL [R1+0x483c], R29 ;  /* 0x00483c1d01007387 */ /* 0x0003e20000100800 */
[----:B------:R-:W-:-:S03]  /*1198c0*/  IMAD.WIDE R26, R3, 0x2, R10 ;  /* 0x00000002031a7825 */ /* 0x000fc600078e020a */
[----:B------:R-:W-:Y:S04]  /*1198d0*/  @P3 STG.E.U16 desc[UR48][R6.64], R12 ;  /* 0x0000000c06003986 */ /* 0x000fe8000c101530 */
[----:B-1----:R-:W3:Y:S04]  /*1198e0*/  LDL R29, [R1+0x200c] ;  /* 0x00200c00011d7983 */ /* 0x002ee80000100800 */
[----:B------:R1:W-:Y:S04]  /*1198f0*/  STL [R1+0x48c0], R11 ;  /* 0x0048c00b01007387 */ /* 0x0003e80000100800 */
[----:B-1----:R-:W3:Y:S04]  /*119900*/  LDL R11, [R1+0x5b4] ;  /* 0x0005b400010b7983 */ /* 0x002ee80000100800 */
[----:B------:R1:W-:Y:S01]  /*119910*/  STL [R1+0x48bc], R5 ;  /* 0x0048bc0501007387 */ /* 0x0003e20000100800 */
[----:B--2---:R-:W-:Y:S01]  /*119920*/  ISETP.LT.AND P3, PT, R13, UR4, !P2 ;  /* 0x000000040d007c0c */ /* 0x004fe2000d761270 */
[----:B------:R-:W-:-:S02]  /*119930*/  IMAD.WIDE R12, R2, 0x2, R4 ;  /* 0x00000002020c7825 */ /* 0x000fc400078e0204 */
[----:B-1----:R-:W2:Y:S01]  /*119940*/  LDL.LU R5, [R1+0x5e0] ;  /* 0x0005e00001057983 */ /* 0x002ea20000300800 */
[----:B----4-:R-:W-:Y:S02]  /*119950*/  ISETP.LT.AND P0, PT, R14, UR4, !P0 ;  /* 0x000000040e007c0c */ /* 0x010fe4000c701270 */
[----:B---3--:R-:W-:Y:S01]  /*119960*/  ISETP.LT.AND P5, PT, R15, UR4, !P2 ;  /* 0x000000040f007c0c */ /* 0x008fe2000d7a1270 */
[----:B------:R-:W-:Y:S01]  /*119970*/  IMAD.WIDE R14, R3, 0x2, R8 ;  /* 0x00000002030e7825 */ /* 0x000fe200078e0208 */
[----:B------:R-:W-:Y:S02]  /*119980*/  PRMT R3, R21, 0x7632, R3 ;  /* 0x0000763215037816 */ /* 0x000fe40000000003 */
[----:B--2---:R-:W-:Y:S01]  /*119990*/  PRMT R28, R5, 0x7632, R28 ;  /* 0x00007632051c7816 */ /* 0x004fe2000000001c */
[----:B------:R1:W-:Y:S06]  /*1199a0*/  @P4 STG.E.U16 desc[UR48][R26.64], R5 ;  /* 0x000000051a004986 */ /* 0x0003ec000c101530 */
[----:B------:R2:W-:Y:S04]  /*1199b0*/  @P0 STG.E.U16 desc[UR48][R14.64], R28 ;  /* 0x0000001c0e000986 */ /* 0x0005e8000c101530 */
[----:B------:R-:W-:Y:S04]  /*1199c0*/  @P5 STG.E.U16 desc[UR48][R12.64], R21 ;  /* 0x000000150c005986 */ /* 0x000fe8000c101530 */
[----:B-1----:R-:W3:Y:S04]  /*1199d0*/  LDL.LU R5, [R1+0x5c4] ;  /* 0x0005c40001057983 */ /* 0x002ee80000300800 */
[----:B--2---:R-:W2:Y:S04]  /*1199e0*/  LDL R14, [R1+0x1798] ;  /* 0x00179800010e7983 */ /* 0x004ea80000100800 */
[----:B------:R-:W4:Y:S04]  /*1199f0*/  LDL R15, [R1+0x2018] ;  /* 0x00201800010f7983 */ /* 0x000f280000100800 */
[----:B------:R1:W-:Y:S04]  /*119a00*/  STL [R1+0x4890], R28 ;  /* 0x0048901c01007387 */ /* 0x0003e80000100800 */
[----:B-1----:R-:W2:Y:S04]  /*119a10*/  LDL R28, [R1+0x2010] ;  /* 0x00201000011c7983 */ /* 0x002ea80000100800 */
[----:B------:R-:W2:Y:S04]  /*119a20*/  LDL.LU R21, [R1+0x48c4] ;  /* 0x0048c40001157983 */ /* 0x000ea80000300800 */
[----:B------:R-:W2:Y:S04]  /*119a30*/  LDL R12, [R1+0x2008] ;  /* 0x00200800010c7983 */ /* 0x000ea80000100800 */
[----:B------:R-:W3:Y:S01]  /*119a40*/  LDL.LU R13, [R1+0x5a4] ;  /* 0x0005a400010d7983 */ /* 0x000ee20000300800 */
[----:B------:R-:W-:-:S04]  /*119a50*/  IMAD.WIDE R6, R2, 0x2, R24 ;  /* 0x0000000202067825 */ /* 0x000fc800078e0218 */
[----:B------:R-:W-:Y:S01]  /*119a60*/  IMAD.WIDE R26, R2, 0x2, R22 ;  /* 0x00000002021a7825 */ /* 0x000fe200078e0216 */
[----:B------:R1:W-:Y:S02]  /*119a70*/  @P6 STG.E.U16 desc[UR48][R6.64], R3 ;  /* 0x0000000306006986 */ /* 0x0003e4000c101530 */
[----:B-1----:R-:W-:Y:S02]  /*119a80*/  PRMT R3, R11, 0x7632, R3 ;  /* 0x000076320b037816 */ /* 0x002fe40000000003 */
[----:B------:R-:W4:Y:S01]  /*119a90*/  LDL.LU R11, [R1+0x48c0] ;  /* 0x0048c000010b7983 */ /* 0x000f220000300800 */
[----:B--2---:R-:W-:-:S03]  /*119aa0*/  ISETP.LT.AND P4, PT, R12, UR4, !P2 ;  /* 0x000000040c007c0c */ /* 0x004fc6000d781270 */
[----:B---3--:R1:W-:Y:S02]  /*119ab0*/  @P3 STG.E.U16 desc[UR48][R26.64], R13 ;  /* 0x0000000d1a003986 */ /* 0x0083e4000c101530 */
[----:B-1----:R-:W-:Y:S01]  /*119ac0*/  PRMT R26, R13, 0x7632, R26 ;  /* 0x000076320d1a7816 */ /* 0x002fe2000000001a */
[----:B------:R-:W-:Y:S02]  /*119ad0*/  VIADD R27, R14, 0x64 ;  /* 0x000000640e1b7836 */ /* 0x000fe40000000000 */
[----:B------:R-:W-:-:S03]  /*119ae0*/  IMAD.WIDE R12, R2, 0x2, R20 ;  /* 0x00000002020c7825 */ /* 0x000fc600078e0214 */
[----:B------:R-:W-:Y:S01]  /*119af0*/  ISETP.GE.AND P0, PT, R27, UR33, PT ;  /* 0x000000211b007c0c */ /* 0x000fe2000bf06270 */
[----:B------:R1:W-:Y:S04]  /*119b00*/  STL [R1+0x4894], R27 ;  /* 0x0048941b01007387 */ /* 0x0003e80000100800 */
[----:B------:R2:W-:Y:S04]  /*119b10*/  @P4 STG.E.U16 desc[UR48][R12.64], R26 ;  /* 0x0000001a0c004986 */ /* 0x0005e8000c101530 */
[----:B-1----:R-:W3:Y:S04]  /*119b20*/  LDL R27, [R1+0x2004] ;  /* 0x00200400011b7983 */ /* 0x002ee80000100800 */
[----:B--2---:R-:W2:Y:S01]  /*119b30*/  LDL.LU R13, [R1+0x5b4] ;  /* 0x0005b400010d7983 */ /* 0x004ea20000300800 */
[----:B------:R-:W-:-:S02]  /*119b40*/  ISETP.LT.AND P5, PT, R29, UR4, !P2 ;  /* 0x000000041d007c0c */ /* 0x000fc4000d7a1270 */
[----:B------:R-:W-:Y:S02]  /*119b50*/  ISETP.LT.AND P6, PT, R28, UR4, !P2 ;  /* 0x000000041c007c0c */ /* 0x000fe4000d7c1270 */
[----:B------:R-:W-:Y:S02]  /*119b60*/  ISETP.LT.AND P3, PT, R0, UR4, !P2 ;  /* 0x0000000400007c0c */ /* 0x000fe4000d761270 */
[----:B----4-:R-:W-:Y:S01]  /*119b70*/  ISETP.LT.AND P2, PT, R15, UR4, !P2 ;  /* 0x000000040f007c0c */ /* 0x010fe2000d741270 */
[----:B------:R-:W-:-:S04]  /*119b80*/  IMAD.WIDE R14, R2, 0x2, R18 ;  /* 0x00000002020e7825 */ /* 0x000fc800078e0212 */
[C---:B------:R-:W-:Y:S02]  /*119b90*/  IMAD.WIDE R6, R2.reuse, 0x2, R16 ;  /* 0x0000000202067825 */ /* 0x040fe400078e0210 */
[----:B--2---:R1:W-:Y:S04]  /*119ba0*/  @P5 STG.E.U16 desc[UR48][R14.64], R13 ;  /* 0x0000000d0e005986 */ /* 0x0043e8000c101530 */
[----:B------:R2:W-:Y:S01]  /*119bb0*/  @P6 STG.E.U16 desc[UR48][R6.64], R3 ;  /* 0x0000000306006986 */ /* 0x0005e2000c101530 */
[----:B-1----:R-:W-:-:S03]  /*119bc0*/  IMAD.WIDE R12, R2, 0x2, R10 ;  /* 0x00000002020c7825 */ /* 0x002fc600078e020a */
[----:B--2---:R-:W2:Y:S04]  /*119bd0*/  LDL R7, [R1+0x1ffc] ;  /* 0x001ffc0001077983 */ /* 0x004ea80000100800 */
[----:B------:R-:W4:Y:S04]  /*119be0*/  LDL R14, [R1+0x1798] ;  /* 0x00179800010e7983 */ /* 0x000f280000100800 */
[----:B------:R-:W4:Y:S01]  /*119bf0*/  LDL R15, [R1+0x2008] ;  /* 0x00200800010f7983 */ /* 0x000f220000100800 */
[----:B------:R-:W-:-:S03]  /*119c00*/  PRMT R3, R5, 0x7632, R3 ;  /* 0x0000763205037816 */ /* 0x000fc60000000003 */
[----:B------:R1:W-:Y:S04]  /*119c10*/  @P3 STG.E.U16 desc[UR48][R12.64], R5 ;  /* 0x000000050c003986 */ /* 0x0003e8000c101530 */
[----:B-1----:R-:W4:Y:S04]  /*119c20*/  LDL.LU R5, [R1+0x48bc] ;  /* 0x0048bc0001057983 */ /* 0x002f280000300800 */
[----:B------:R-:W4:Y:S01]  /*119c30*/  LDL R13, [R1+0x2000] ;  /* 0x00200000010d7983 */ /* 0x000f220000100800 */
[----:B---3--:R-:W-:-:S03]  /*119c40*/  ISETP.LT.AND P5, PT, R27, UR4, !P1 ;  /* 0x000000041b007c0c */ /* 0x008fc6000cfa1270 */
[----:B------:R1:W-:Y:S04]  /*119c50*/  STL [R1+0x48b4], R27 ;  /* 0x0048b41b01007387 */ /* 0x0003e80000100800 */
[----:B-1----:R-:W3:Y:S01]  /*119c60*/  LDL.LU R27, [R1+0x5e4] ;  /* 0x0005e400011b7983 */ /* 0x002ee20000300800 */
[----:B--2---:R-:W-:Y:S01]  /*119c70*/  ISETP.LT.AND P4, PT, R7, UR4, !P1 ;  /* 0x0000000407007c0c */ /* 0x004fe2000cf81270 */
[----:B------:R-:W-:-:S04]  /*119c80*/  IMAD.WIDE R6, R2, 0x2, R8 ;  /* 0x0000000202067825 */ /* 0x000fc800078e0208 */
[----:B0-----:R-:W-:Y:S01]  /*119c90*/  VIADD R2, R2, UR5 ;  /* 0x0000000502027c36 */ /* 0x001fe20008000000 */
[----:B----4-:R-:W-:Y:S01]  /*119ca0*/  ISETP.LT.AND P6, PT, R15, UR4, !P1 ;  /* 0x000000040f007c0c */ /* 0x010fe2000cfc1270 */
[----:B------:R-:W0:Y:S01]  /*119cb0*/  LDCU UR5, c[0x0][0x3b8] ;  /* 0x00007700ff0577ac */ /* 0x000e220008000800 */
[----:B------:R1:W-:Y:S01]  /*119cc0*/  @P2 STG.E.U16 desc[UR48][R6.64], R3 ;  /* 0x0000000306002986 */ /* 0x0003e2000c101530 */
[----:B------:R-:W-:-:S03]  /*119cd0*/  ISETP.LT.AND P2, PT, R29, UR4, !P1 ;  /* 0x000000041d007c0c */ /* 0x000fc6000cf41270 */
[----:B------:R2:W-:Y:S01]  /*119ce0*/  STL [R1+0x48b8], R5 ;  /* 0x0048b80501007387 */ /* 0x0005e20000100800 */
[----:B-1----:R-:W-:-:S03]  /*119cf0*/  IMAD.WIDE R6, R2, 0x2, R4 ;  /* 0x0000000202067825 */ /* 0x002fc600078e0204 */
[----:B--2---:R-:W2:Y:S04]  /*119d00*/  LDL R5, [R1+0x2000] ;  /* 0x0020000001057983 */ /* 0x004ea80000100800 */
[----:B------:R1:W-:Y:S04]  /*119d10*/  STL [R1+0x48b0], R29 ;  /* 0x0048b01d01007387 */ /* 0x0003e80000100800 */
[----:B-1----:R-:W4:Y:S01]  /*119d20*/  LDL.LU R29, [R1+0x5d4] ;  /* 0x0005d400011d7983 */ /* 0x002f220000300800 */
[----:B------:R-:W-:Y:S01]  /*119d30*/  ISETP.LT.AND P3, PT, R13, UR4, !P1 ;  /* 0x000000040d007c0c */ /* 0x000fe2000cf61270 */
[----:B------:R-:W-:-:S02]  /*119d40*/  VIADD R3, R14, 0x65 ;  /* 0x000000650e037836 */ /* 0x000fc40000000000 */
[----:B------:R-:W-:-:S04]  /*119d50*/  IMAD.WIDE R12, R2, 0x2, R24 ;  /* 0x00000002020c7825 */ /* 0x000fc800078e0218 */
[----:B------:R-:W-:Y:S01]  /*119d60*/  IMAD.WIDE R14, R2, 0x2, R22 ;  /* 0x00000002020e7825 */ /* 0x000fe200078e0216 */
[----:B----4-:R1:W-:Y:S04]  /*119d70*/  @P4 STG.E.U16 desc[UR48][R6.64], R29 ;  /* 0x0000001d06004986 */ /* 0x0103e8000c101530 */
[----:B-1----:R-:W4:Y:S01]  /*119d80*/  LDL.LU R7, [R1+0x604] ;  /* 0x0006040001077983 */ /* 0x002f220000300800 */
[----:B------:R-:W-:-:S03]  /*119d90*/  PRMT R26, R29, 0x7632, R26 ;  /* 0x000076321d1a7816 */ /* 0x000fc6000000001a */
[----:B------:R-:W2:Y:S04]  /*119da0*/  LDL.LU R29, [R1+0x588] ;  /* 0x00058800011d7983 */ /* 0x000ea80000300800 */
[----:B------:R-:W-:Y:S01]  /*119db0*/  @P3 STG.E.U16 desc[UR48][R12.64], R26 ;  /* 0x0000001a0c003986 */ /* 0x000fe2000c101530 */
[----:B------:R-:W-:-:S03]  /*119dc0*/  ISETP.GE.AND P4, PT, R3, UR31, PT ;  /* 0x0000001f03007c0c */ /* 0x000fc6000bf86270 */
[----:B----4-:R1:W-:Y:S01]  /*119dd0*/  @P5 STG.E.U16 desc[UR48][R14.64], R7 ;  /* 0x000000070e005986 */ /* 0x0103e2000c101530 */
[----:B------:R-:W-:-:S03]  /*119de0*/  ISETP.LT.AND P5, PT, R0, UR4, !P1 ;  /* 0x0000000400007c0c */ /* 0x000fc6000cfa1270 */
[----:B-1----:R-:W4:Y:S04]  /*119df0*/  LDL.LU R14, [R1+0x5f4] ;  /* 0x0005f400010e7983 */ /* 0x002f280000300800 */
[----:B------:R-:W4:Y:S04]  /*119e00*/  LDL R15, [R1+0x1ffc] ;  /* 0x001ffc00010f7983 */ /* 0x000f280000100800 */
[----:B------:R1:W-:Y:S04]  /*119e10*/  STL [R1+0x48ac], R0 ;  /* 0x0048ac0001007387 */ /* 0x0003e80000100800 */
[----:B-1----:R-:W4:Y:S01]  /*119e20*/  LDL R0, [R1+0x2018] ;  /* 0x0020180001007983 */ /* 0x002f220000100800 */
[----:B------:R-:W-:Y:S01]  /*119e30*/  PRMT R3, R7, 0x7632, R3 ;  /* 0x0000763207037816 */ /* 0x000fe20000000003 */
[----:B------:R-:W-:Y:S01]  /*119e40*/  IMAD.WIDE R6, R2, 0x2, R20 ;  /* 0x0000000202067825 */ /* 0x000fe200078e0214 */
[----:B------:R-:W-:-:S03]  /*119e50*/  ISETP.LT.AND P3, PT, R28, UR4, !P1 ;  /* 0x000000041c007c0c */ /* 0x000fc6000cf61270 */
[----:B------:R-:W-:Y:S01]  /*119e60*/  IMAD.WIDE R12, R2, 0x2, R18 ;  /* 0x00000002020c7825 */ /* 0x000fe200078e0212 */
[----:B------:R1:W-:Y:S01]  /*119e70*/  @P6 STG.E.U16 desc[UR48][R6.64], R3 ;  /* 0x0000000306006986 */ /* 0x0003e2000c101530 */
[----:B--2---:R-:W-:Y:S02]  /*119e80*/  ISETP.LT.AND P6, PT, R5, UR4, !P0 ;  /* 0x0000000405007c0c */ /* 0x004fe4000c7c1270 */
[----:B---3--:R-:W-:Y:S01]  /*119e90*/  PRMT R26, R27, 0x7632, R26 ;  /* 0x000076321b1a7816 */ /* 0x008fe2000000001a */
[----:B----4-:R2:W-:Y:S01]  /*119ea0*/  @P2 STG.E.U16 desc[UR48][R12.64], R14 ;  /* 0x0000000e0c002986 */ /* 0x0105e2000c101530 */
[----:B-1----:R-:W-:Y:S02]  /*119eb0*/  PRMT R3, R14, 0x7632, R3 ;  /* 0x000076320e037816 */ /* 0x002fe40000000003 */
[----:B------:R-:W-:Y:S01]  /*119ec0*/  ISETP.LT.AND P2, PT, R15, UR4, !P0 ;  /* 0x000000040f007c0c */ /* 0x000fe2000c741270 */
[----:B--2---:R-:W-:-:S04]  /*119ed0*/  IMAD.WIDE R14, R2, 0x2, R16 ;  /* 0x00000002020e7825 */ /* 0x004fc800078e0210 */
[----:B------:R-:W-:Y:S01]  /*119ee0*/  IMAD.WIDE R12, R2, 0x2, R10 ;  /* 0x00000002020c7825 */ /* 0x000fe200078e020a */
[----:B------:R-:W-:Y:S02]  /*119ef0*/  ISETP.LT.AND P1, PT, R0, UR4, !P1 ;  /* 0x0000000400007c0c */ /* 0x000fe4000cf21270 */
[----:B------:R-:W2:Y:S04]  /*119f00*/  LDL.LU R0, [R1+0x5a8] ;  /* 0x0005a80001007983 */ /* 0x000ea80000300800 */
[----:B------:R-:W3:Y:S04]  /*119f10*/  LDL.LU R5, [R1+0x48b8] ;  /* 0x0048b80001057983 */ /* 0x000ee80000300800 */
[----:B------:R1:W-:Y:S04]  /*119f20*/  @P3 STG.E.U16 desc[UR48][R14.64], R3 ;  /* 0x000000030e003986 */ /* 0x0003e8000c101530 */
[----:B------:R4:W-:Y:S04]  /*119f30*/  @P5 STG.E.U16 desc[UR48][R12.64], R27 ;  /* 0x0000001b0c005986 */ /* 0x0009e8000c101530 */
[----:B-1----:R-:W2:Y:S04]  /*119f40*/  LDL R3, [R1+0x1798] ;  /* 0x0017980001037983 */ /* 0x002ea80000100800 */
[----:B------:R-:W2:Y:S04]  /*119f50*/  LDL R15, [R1+0x2008] ;  /* 0x00200800010f7983 */ /* 0x000ea80000100800 */
[----:B----4-:R-:W4:Y:S01]  /*119f60*/  LDL.LU R27, [R1+0x48b4] ;  /* 0x0048b400011b7983 */ /* 0x010f220000300800 */
[----:B------:R-:W-:-:S04]  /*119f70*/  IMAD.WIDE R6, R2, 0x2, R8 ;  /* 0x0000000202067825 */ /* 0x000fc800078e0208 */
[----:B0-----:R-:W-:Y:S01]  /*119f80*/  VIADD R2, R2, UR5 ;  /* 0x0000000502027c36 */ /* 0x001fe20008000000 */
[----:B------:R-:W-:Y:S01]  /*119f90*/  PRMT R14, R29, 0x7632, R14 ;  /* 0x000076321d0e7816 */ /* 0x000fe2000000000e */
[----:B------:R-:W-:Y:S04]  /*119fa0*/  STL [R1+0x48a8], R4 ;  /* 0x0048a80401007387 */ /* 0x000fe80000100800 */
[----:B------:R3:W-:Y:S01]  /*119fb0*/  @P1 STG.E.U16 desc[UR48][R6.64], R26 ;  /* 0x0000001a06001986 */ /* 0x0007e2000c101530 */
[C---:B------:R-:W-:Y:S01]  /*119fc0*/  IMAD.WIDE R12, R2.reuse, 0x2, R24 ;  /* 0x00000002020c7825 */ /* 0x040fe200078e0218 */
[----:B------:R-:W0:Y:S03]  /*119fd0*/  LDCU UR5, c[0x0][0x3b8] ;  /* 0x00007700ff0577ac */ /* 0x000e260008000800 */
[----:B---3--:R-:W-:Y:S01]  /*119fe0*/  IMAD.WIDE R6, R2, 0x2, R4 ;  /* 0x0000000202067825 */ /* 0x008fe200078e0204 */
[----:B------:R-:W-:Y:S04]  /*119ff0*/  STL [R1+0x48a4], R5 ;  /* 0x0048a40501007387 */ /* 0x000fe80000100800 */
[----:B------:R1:W-:Y:S01]  /*11a000*/  @P2 STG.E.U16 desc[UR48][R6.64], R29 ;  /* 0x0000001d06002986 */ /* 0x0003e2000c101530 */
[----:B----4-:R-:W-:Y:S01]  /*11a010*/  ISETP.LT.AND P1, PT, R27, UR4, !P0 ;  /* 0x000000041b007c0c */ /* 0x010fe2000c721270 */
[----:B--2---:R-:W-:-:S02]  /*11a020*/  VIADD R3, R3, 0x66 ;  /* 0x0000006603037836 */ /* 0x004fc40000000000 */
[----:B-1----:R-:W-:Y:S01]  /*11a030*/  IMAD.WIDE R6, R2, 0x2, R22 ;  /* 0x0000000202067825 */ /* 0x002fe200078e0216 */
[----:B------:R-:W2:Y:S04]  /*11a040*/  LDL.LU R5, [R1+0x5c8] ;  /* 0x0005c80001057983 */ /* 0x000ea80000300800 */
[----:B------:R-:W3:Y:S04]  /*11a050*/  LDL R4, [R1+0x2000] ;  /* 0x0020000001047983 */ /* 0x000ee80000100800 */
[----:B------:R-:W-:Y:S01]  /*11a060*/  @P6 STG.E.U16 desc[UR48][R12.64], R14 ;  /* 0x0000000e0c006986 */ /* 0x000fe2000c101530 */
[----:B------:R-:W-:-:S03]  /*11a070*/  ISETP.GE.AND P2, PT, R3, UR29, PT ;  /* 0x0000001d03007c0c */ /* 0x000fc6000bf46270 */
[----:B------:R-:W4:Y:S01]  /*11a080*/  LDL.LU R29, [R1+0x48b0] ;  /* 0x0048b000011d7983 */ /* 0x000f220000300800 */
[----:B------:R-:W-:-:S03]  /*11a090*/  PRMT R3, R0, 0x7632, R3 ;  /* 0x0000763200037816 */ /* 0x000fc60000000003 */
[----:B------:R1:W-:Y:S04]  /*11a0a0*/  @P1 STG.E.U16 desc[UR48][R6.64], R0 ;  /* 0x0000000006001986 */ /* 0x0003e8000c101530 */
[----:B-1----:R-:W2:Y:S04]  /*11a0b0*/  LDL.LU R0, [R1+0x48ac] ;  /* 0x0048ac0001007983 */ /* 0x002ea80000300800 */
[----:B------:R-:W3:Y:S04]  /*11a0c0*/  LDL.LU R6, [R1+0x5b8] ;  /* 0x0005b80001067983 */ /* 0x000ee80000300800 */
[----:B------:R-:W3:Y:S01]  /*11a0d0*/  LDL R7, [R1+0x1ffc] ;  /* 0x001ffc0001077983 */ /* 0x000ee20000100800 */
[----:B--2---:R-:W-:-:S03]  /*11a0e0*/  ISETP.LT.AND P1, PT, R0, UR4, !P0 ;  /* 0x0000000400007c0c */ /* 0x004fc6000c721270 */
[----:B------:R1:W-:Y:S04]  /*11a0f0*/  STL [R1+0x489c], R0 ;  /* 0x00489c0001007387 */ /* 0x0003e80000100800 */
[----:B-1----:R-:W2:Y:S01]  /*11a100*/  LDL R0, [R1+0x2018] ;  /* 0x0020180001007983 */ /* 0x002ea20000100800 */
[----:B------:R-:W-:Y:S02]  /*11a110*/  ISETP.LT.AND P3, PT, R15, UR4, !P0 ;  /* 0x000000040f007c0c */ /* 0x000fe4000c761270 */
[----:B----4-:R-:W-:Y:S02]  /*11a120*/  ISETP.LT.AND P5, PT, R29, UR4, !P0 ;  /* 0x000000041d007c0c */ /* 0x010fe4000c7a1270 */
[----:B------:R-:W-:Y:S01]  /*11a130*/  ISETP.LT.AND P6, PT, R28, UR4, !P0 ;  /* 0x000000041c007c0c */ /* 0x000fe2000c7c1270 */
[----:B------:R-:W-:-:S04]  /*11a140*/  IMAD.WIDE R12, R2, 0x2, R20 ;  /* 0x00000002020c7825 */ /* 0x000fc800078e0214 */
[----:B------:R-:W-:Y:S01]  /*11a150*/  IMAD.WIDE R14, R2, 0x2, R18 ;  /* 0x00000002020e7825 */ /* 0x000fe200078e0212 */
[----:B--2---:R-:W-:Y:S02]  /*11a160*/  ISETP.LT.AND P0, PT, R0, UR4, !P0 ;  /* 0x0000000400007c0c */ /* 0x004fe4000c701270 */
[----:B------:R-:W2:Y:S04]  /*11a170*/  LDL.LU R0, [R1+0x5f8] ;  /* 0x0005f80001007983 */ /* 0x000ea80000300800 */
[----:B------:R1:W-:Y:S04]  /*11a180*/  @P3 STG.E.U16 desc[UR48][R12.64], R3 ;  /* 0x000000030c003986 */ /* 0x0003e8000c101530 */
[----:B---3--:R3:W-:Y:S01]  /*11a190*/  @P5 STG.E.U16 desc[UR48][R14.64], R6 ;  /* 0x000000060e005986 */ /* 0x0087e2000c101530 */
[----:B------:R-:W-:-:S02]  /*11a1a0*/  ISETP.LT.AND P3, PT, R7, UR4, !P4 ;  /* 0x0000000407007c0c */ /* 0x000fc4000e761270 */
[----:B------:R-:W-:Y:S02]  /*11a1b0*/  ISETP.LT.AND P5, PT, R4, UR4, !P4 ;  /* 0x0000000404007c0c */ /* 0x000fe4000e7a1270 */
[----:B------:R-:W-:Y:S02]  /*11a1c0*/  PRMT R26, R5, 0x7632, R26 ;  /* 0x00007632051a7816 */ /* 0x000fe4000000001a */
[----:B-1----:R-:W-:Y:S01]  /*11a1d0*/  PRMT R3, R6, 0x7632, R3 ;  /* 0x0000763206037816 */ /* 0x002fe20000000003 */
[----:B---3--:R-:W-:-:S04]  /*11a1e0*/  IMAD.WIDE R14, R2, 0x2, R16 ;  /* 0x00000002020e7825 */ /* 0x008fc800078e0210 */
[C---:B------:R-:W-:Y:S01]  /*11a1f0*/  IMAD.WIDE R6, R2.reuse, 0x2, R10 ;  /* 0x0000000202067825 */ /* 0x040fe200078e020a */
[----:B------:R-:W-:Y:S04]  /*11a200*/  @P6 STG.E.U16 desc[UR48][R14.64], R3 ;  /* 0x000000030e006986 */ /* 0x000fe8000c101530 */
[----:B------:R-:W-:Y:S04]  /*11a210*/  @P1 STG.E.U16 desc[UR48][R6.64], R5 ;  /* 0x0000000506001986 */ /* 0x000fe8000c101530 */
[----:B--2---:R1:W-:Y:S04]  /*11a220*/  STL [R1+0x48a0], R0 ;  /* 0x0048a00001007387 */ /* 0x0043e80000100800 */
[----:B-1----:R-:W2:Y:S04]  /*11a230*/  LDL.LU R0, [R1+0x608] ;  /* 0x0006080001007983 */ /* 0x002ea80000300800 */
[----:B------:R-:W3:Y:S04]  /*11a240*/  LDL R14, [R1+0x2008] ;  /* 0x00200800010e7983 */ /* 0x000ee80000100800 */
[----:B------:R-:W4:Y:S04]  /*11a250*/  LDL.LU R15, [R1+0x5d8] ;  /* 0x0005d800010f7983 */ /* 0x000f280000300800 */
[----:B------:R-:W2:Y:S04]  /*11a260*/  LDL.LU R4, [R1+0x48a8] ;  /* 0x0048a80001047983 */ /* 0x000ea80000300800 */
[----:B------:R-:W2:Y:S01]  /*11a270*/  LDL.LU R5, [R1+0x48a4] ;  /* 0x0048a40001057983 */ /* 0x000ea20000300800 */
[----:B------:R-:W-:-:S04]  /*11a280*/  IMAD.WIDE R12, R2, 0x2, R8 ;  /* 0x00000002020c7825 */ /* 0x000fc800078e0208 */
[----:B0-----:R-:W-:Y:S01]  /*11a290*/  VIADD R3, R2, UR5 ;  /* 0x0000000502037c36 */ /* 0x001fe20008000000 */
[----:B------:R-:W-:Y:S01]  /*11a2a0*/  ISETP.LT.AND P6, PT, R27, UR4, !P4 ;  /* 0x000000041b007c0c */ /* 0x000fe2000e7c1270 */
[----:B------:R0:W-:Y:S04]  /*11a2b0*/  STL [R1+0x4898], R29 ;  /* 0x0048981d01007387 */ /* 0x0001e80000100800 */
[----:B------:R2:W-:Y:S01]  /*11a2c0*/  @P0 STG.E.U16 desc[UR48][R12.64], R26 ;  /* 0x0000001a0c000986 */ /* 0x0005e2000c101530 */
[----:B------:R-:W-:Y:S01]  /*11a2d0*/  IMAD.WIDE R6, R3, 0x2, R24 ;  /* 0x0000000203067825 */ /* 0x000fe200078e0218 */
[----:B------:R-:W-:Y:S01]  /*11a2e0*/  ISETP.LT.AND P0, PT, R29, UR4, !P4 ;  /* 0x000000041d007c0c */ /* 0x000fe2000e701270 */
[----:B------:R-:W1:Y:S01]  /*11a2f0*/  LDCU UR5, c[0x0][0x3b8] ;  /* 0x00007700ff0577ac */ /* 0x000e620008000800 */
[----:B0-----:R-:W4:Y:S01]  /*11a300*/  LDL.LU R29, [R1+0x5e8] ;  /* 0x0005e800011d7983 */ /* 0x001f220000300800 */
[----:B--2---:R-:W-:Y:S01]  /*11a310*/  IMAD.WIDE R12, R3, 0x2, R4 ;  /* 0x00000002030c7825 */ /* 0x004fe200078e0204 */
[----:B---3--:R-:W-:-:S02]  /*11a320*/  ISETP.LT.AND P1, PT, R14, UR4, !P4 ;  /* 0x000000040e007c0c */ /* 0x008fc4000e721270 */
[----:B----4-:R-:W-:Y:S02]  /*11a330*/  PRMT R2, R15, 0x7632, R2 ;  /* 0x000076320f027816 */ /* 0x010fe40000000002 */
[----:B------:R0:W-:Y:S04]  /*11a340*/  @P3 STG.E.U16 desc[UR48][R12.64], R15 ;  /* 0x0000000f0c003986 */ /* 0x0001e8000c101530 */
[----:B------:R2:W-:Y:S01]  /*11a350*/  @P5 STG.E.U16 desc[UR48][R6.64], R2 ;  /* 0x0000000206005986 */ /* 0x0005e2000c101530 */
[----:B0-----:R-:W-:Y:S01]  /*11a360*/  IMAD.WIDE R14, R3, 0x2, R22 ;  /* 0x00000002030e7825 */ /* 0x001fe200078e0216 */
[----:B--2---:R-:W-:-:S04]  /*11a370*/  PRMT R2, R0, 0x7632, R2 ;  /* 0x0000763200027816 */ /* 0x004fc80000000002 */
[----:B------:R0:W-:Y:S04]  /*11a380*/  @P6 STG.E.U16 desc[UR48][R14.64], R0 ;  /* 0x000000000e006986 */ /* 0x0001e8000c101530 */
[----:B0-----:R-:W2:Y:S01]  /*11a390*/  LDL.LU R0, [R1+0x48a0] ;  /* 0x0048a00001007983 */ /* 0x001ea20000300800 */
[----:B------:R-:W-:-:S04]  /*11a3a0*/  IMAD.WIDE R6, R3, 0x2, R20 ;  /* 0x0000000203067825 */ /* 0x000fc800078e0214 */
[----:B------:R-:W-:Y:S01]  /*11a3b0*/  IMAD.WIDE R12, R3, 0x2, R18 ;  /* 0x00000002030c7825 */ /* 0x000fe200078e0212 */
[----:B------:R0:W-:Y:S04]  /*11a3c0*/  @P1 STG.E.U16 desc[UR48][R6.64], R2 ;  /* 0x0000000206001986 */ /* 0x0001e8000c101530 */
[----:B0-----:R-:W3:Y:S04]  /*11a3d0*/  LDL R2, [R1+0x1ffc] ;  /* 0x001ffc0001027983 */ /* 0x001ee80000100800 */
[----:B------:R-:W4:Y:S04]  /*11a3e0*/  LDL R6, [R1+0x1798] ;  /* 0x0017980001067983 */ /* 0x000f280000100800 */
[----:B------:R-:W3:Y:S01]  /*11a3f0*/  LDL R7, [R1+0x2000] ;  /* 0x0020000001077983 */ /* 0x000ee20000100800 */
[----:B--2---:R-:W-:-:S03]  /*11a400*/  PRMT R26, R0, 0x7632, R26 ;  /* 0x00007632001a7816 */ /* 0x004fc6000000001a */
[----:B------:R0:W-:Y:S04]  /*11a410*/  @P0 STG.E.U16 desc[UR48][R12.64], R0 ;  /* 0x000000000c000986 */ /* 0x0001e8000c101530 */
[----:B0-----:R-:W2:Y:S04]  /*11a420*/  LDL.LU R0, [R1+0x489c] ;  /* 0x00489c0001007983 */ /* 0x001ea80000300800 */
[----:B------:R-:W2:Y:S01]  /*11a430*/  LDL R13, [R1+0x2018] ;  /* 0x00201800010d7983 */ /* 0x000ea20000100800 */
[----:B------:R-:W-:Y:S01]  /*11a440*/  ISETP.LT.AND P3, PT, R28, UR4, !P4 ;  /* 0x000000041c007c0c */ /* 0x000fe2000e761270 */
[----:B------:R-:W-:Y:S01]  /*11a450*/  IMAD.WIDE R14, R3, 0x2, R16 ;  /* 0x00000002030e7825 */ /* 0x000fe200078e0210 */
[----:B---3--:R-:W-:-:S02]  /*11a460*/  ISETP.LT.AND P1, PT, R7, UR4, !P2 ;  /* 0x0000000407007c0c */ /* 0x008fc4000d721270 */
[----:B------:R-:W-:Y:S01]  /*11a470*/  ISETP.LT.AND P6, PT, R2, UR4, !P2 ;  /* 0x0000000402007c0c */ /* 0x000fe2000d7c1270 */
[----:B-1----:R-:W-:Y:S01]  /*11a480*/  VIADD R2, R3, UR5 ;  /* 0x0000000503027c36 */ /* 0x002fe20008000000 */
[----:B------:R-:W-:Y:S01]  /*11a490*/  ISETP.LT.AND P5, PT, R27, UR4, !P2 ;  /* 0x000000041b007c0c */ /* 0x000fe2000d7a1270 */
[----:B------:R-:W0:Y:S01]  /*11a4a0*/  LDCU UR5, c[0x0][0x3b8] ;  /* 0x00007700ff0577ac */ /* 0x000e220008000800 */
[----:B------:R-:W3:Y:S05]  /*11a4b0*/  LDL R27, [R1+0x5cc] ;  /* 0x0005cc00011b7983 */ /* 0x000eea0000100800 */
[----:B------:R4:W-:Y:S02]  /*11a4c0*/  @P3 STG.E.U16 desc[UR48][R14.64], R26 ;  /* 0x0000001a0e003986 */ /* 0x0009e4000c101530 */
[----:B----4-:R-:W-:-:S02]  /*11a4d0*/  VIADD R26, R6, 0x67 ;  /* 0x00000067061a7836 */ /* 0x010fc40000000000 */
[----:B------:R-:W-:Y:S01]  /*11a4e0*/  IMAD.WIDE R6, R3, 0x2, R10 ;  /* 0x0000000203067825 */ /* 0x000fe200078e020a */
[----:B--2---:R-:W-:Y:S02]  /*11a4f0*/  ISETP.LT.AND P0, PT, R0, UR4, !P4 ;  /* 0x0000000400007c0c */ /* 0x004fe4000e701270 */
[----:B------:R-:W-:Y:S01]  /*11a500*/  ISETP.LT.AND P4, PT, R13, UR4, !P4 ;  /* 0x000000040d007c0c */ /* 0x000fe2000e781270 */
[----:B------:R-:W-:Y:S01]  /*11a510*/  IMAD.WIDE R12, R3, 0x2, R8 ;  /* 0x00000002030c7825 */ /* 0x000fe200078e0208 */
[----:B------:R-:W-:-:S09]  /*11a520*/  PRMT R3, R29, 0x7632, R3 ;  /* 0x000076321d037816 */ /* 0x000fd20000000003 */
[----:B------:R1:W-:Y:S04]  /*11a530*/  @P0 STG.E.U16 desc[UR48][R6.64], R29 ;  /* 0x0000001d06000986 */ /* 0x0003e8000c101530 */
[----:B-1----:R-:W2:Y:S04]  /*11a540*/  LDL.LU R29, [R1+0x4898] ;  /* 0x00489800011d7983 */ /* 0x002ea80000300800 */
[----:B------:R-:W4:Y:S01]  /*11a550*/  LDL.LU R7, [R1+0x58c] ;  /* 0x00058c0001077983 */ /* 0x000f220000300800 */
[----:B------:R-:W-:-:S03]  /*11a560*/  IMAD.WIDE R14, R2, 0x2, R4 ;  /* 0x00000002020e7825 */ /* 0x000fc600078e0204 */
[----:B------:R1:W-:Y:S04]  /*11a570*/  @P4 STG.E.U16 desc[UR48][R12.64], R3 ;  /* 0x000000030c004986 */ /* 0x0003e8000c101530 */
[----:B-1----:R-:W2:Y:S01]  /*11a580*/  LDL R13, [R1+0x2008] ;  /* 0x00200800010d7983 */ /* 0x002ea20000100800 */
[----:B----4-:R-:W-:-:S03]  /*11a590*/  PRMT R3, R7, 0x7632, R3 ;  /* 0x0000763207037816 */ /* 0x010fc60000000003 */
[----:B------:R1:W-:Y:S02]  /*11a5a0*/  @P6 STG.E.U16 desc[UR48][R14.64], R7 ;  /* 0x000000070e006986 */ /* 0x0003e4000c101530 */
[C---:B-1----:R-:W-:Y:S02]  /*11a5b0*/  IMAD.WIDE R6, R2.reuse, 0x2, R24 ;  /* 0x0000000202067825 */ /* 0x042fe400078e0218 */
[----:B------:R-:W4:Y:S04]  /*11a5c0*/  LDL R14, [R1+0x1798] ;  /* 0x00179800010e7983 */ /* 0x000f280000100800 */
[----:B------:R-:W3:Y:S04]  /*11a5d0*/  LDL R15, [R1+0x1ffc] ;  /* 0x001ffc00010f7983 */ /* 0x000ee80000100800 */
[----:B------:R1:W-:Y:S04]  /*11a5e0*/  @P1 STG.E.U16 desc[UR48][R6.64], R3 ;  /* 0x0000000306001986 */ /* 0x0003e8000c101530 */
[----:B-1----:R-:W3:Y:S01]  /*11a5f0*/  LDL.LU R7, [R1+0x5ac] ;  /* 0x0005ac0001077983 */ /* 0x002ee20000300800 */
[----:B--2---:R-:W-:Y:S01]  /*11a600*/  ISETP.LT.AND P6, PT, R13, UR4, !P2 ;  /* 0x000000040d007c0c */ /* 0x004fe2000d7c1270 */
[----:B------:R-:W-:Y:S01]  /*11a610*/  IMAD.WIDE R12, R2, 0x2, R22 ;  /* 0x00000002020c7825 */ /* 0x000fe200078e0216 */
[----:B------:R-:W-:-:S02]  /*11a620*/  ISETP.LT.AND P0, PT, R28, UR4, !P2 ;  /* 0x000000041c007c0c */ /* 0x000fc4000d701270 */
[----:B------:R-:W2:Y:S01]  /*11a630*/  LDL R28, [R1+0x60c] ;  /* 0x00060c00011c7983 */ /* 0x000ea20000100800 */
[----:B----4-:R-:W-:-:S05]  /*11a640*/  VIADD R14, R14, 0x68 ;  /* 0x000000680e0e7836 */ /* 0x010fca0000000000 */
[----:B------:R-:W-:Y:S02]  /*11a650*/  ISETP.GE.AND P1, PT, R14, UR25, PT ;  /* 0x000000190e007c0c */ /* 0x000fe4000bf26270 */
[----:B------:R-:W4:Y:S04]  /*11a660*/  LDL.LU R14, [R1+0x5bc] ;  /* 0x0005bc00010e7983 */ /* 0x000f280000300800 */
[----:B---3--:R1:W-:Y:S01]  /*11a670*/  @P5 STG.E.U16 desc[UR48][R12.64], R7 ;  /* 0x000000070c005986 */ /* 0x0083e2000c101530 */
[----:B------:R-:W-:Y:S01]  /*11a680*/  PRMT R3, R7, 0x7632, R3 ;  /* 0x0000763207037816 */ /* 0x000fe20000000003 */
[----:B-1----:R-:W-:-:S05]  /*11a690*/  IMAD.WIDE R12, R2, 0x2, R20 ;  /* 0x00000002020c7825 */ /* 0x002fca00078e0214 */
[----:B------:R1:W-:Y:S04]  /*11a6a0*/  @P6 STG.E.U16 desc[UR48][R12.64], R3 ;  /* 0x000000030c006986 */ /* 0x0003e8000c101530 */
[----:B-1----:R-:W3:Y:S01]  /*11a6b0*/  LDL R13, [R1+0x2018] ;  /* 0x00201800010d7983 */ /* 0x002ee20000100800 */
[----:B------:R-:W-:Y:S02]  /*11a6c0*/  ISETP.LT.AND P4, PT, R29, UR4, !P2 ;  /* 0x000000041d007c0c */ /* 0x000fe4000d781270 */
[----:B------:R-:W-:Y:S01]  /*11a6d0*/  ISETP.LT.AND P5, PT, R0, UR4, !P2 ;  /* 0x0000000400007c0c */ /* 0x000fe2000d7a1270 */
[----:B------:R-:W-:Y:S01]  /*11a6e0*/  IMAD.WIDE R6, R2, 0x2, R18 ;  /* 0x0000000202067825 */ /* 0x000fe200078e0212 */
[----:B------:R-:W-:Y:S02]  /*11a6f0*/  ISETP.GE.AND P3, PT, R26, UR27, PT ;  /* 0x0000001b1a007c0c */ /* 0x000fe4000bf66270 */
[----:B----4-:R-:W-:-:S07]  /*11a700*/  PRMT R26, R14, 0x7632, R26 ;  /* 0x000076320e1a7816 */ /* 0x010fce000000001a */
[----:B------:R1:W-:Y:S02]  /*11a710*/  @P4 STG.E.U16 desc[UR48][R6.64], R14 ;  /* 0x0000000e06004986 */ /* 0x0003e4000c101530 */
[----:B-1----:R-:W-:Y:S02]  /*11a720*/  PRMT R7, R27, 0x7632, R7 ;  /* 0x000076321b077816 */ /* 0x002fe40000000007 */
[----:B------:R-:W2:Y:S01]  /*11a730*/  LDL.LU R27, [R1+0x4894] ;  /* 0x00489400011b7983 */ /* 0x000ea20000300800 */
[----:B---3--:R-:W-:Y:S01]  /*11a740*/  ISETP.LT.AND P2, PT, R13, UR4, !P2 ;  /* 0x000000040d007c0c */ /* 0x008fe2000d741270 */
[----:B------:R-:W-:-:S05]  /*11a750*/  IMAD.WIDE R12, R2, 0x2, R16 ;  /* 0x00000002020c7825 */ /* 0x000fca00078e0210 */
[----:B------:R1:W-:Y:S04]  /*11a760*/  @P0 STG.E.U16 desc[UR48][R12.64], R26 ;  /* 0x0000001a0c000986 */ /* 0x0003e8000c101530 */
[----:B-1----:R-:W3:Y:S01]  /*11a770*/  LDL.LU R12, [R1+0x5cc] ;  /* 0x0005cc00010c7983 */ /* 0x002ee20000300800 */
[----:B------:R-:W-:Y:S01]  /*11a780*/  ISETP.LT.AND P4, PT, R15, UR4, !P3 ;  /* 0x000000040f007c0c */ /* 0x000fe2000df81270 */
[----:B------:R-:W-:-:S04]  /*11a790*/  IMAD.WIDE R14, R2, 0x2, R10 ;  /* 0x00000002020e7825 */ /* 0x000fc800078e020a */
[C---:B0-----:R-:W-:Y:S01]  /*11a7a0*/  VIADD R6, R2.reuse, UR5 ;  /* 0x0000000502067c36 */ /* 0x041fe20008000000 */
[----:B------:R-:W4:Y:S01]  /*11a7b0*/  LDL R13, [R1+0x2000] ;  /* 0x00200000010d7983 */ /* 0x000f220000100800 */
[----:B------:R-:W-:-:S03]  /*11a7c0*/  IMAD.WIDE R2, R2, 0x2, R8 ;  /* 0x0000000202027825 */ /* 0x000fc600078e0208 */
[----:B------:R-:W2:Y:S01]  /*11a7d0*/  LDL R26, [R1+0x1798] ;  /* 0x00179800011a7983 */ /* 0x000ea20000100800 */
[----:B------:R-:W0:Y:S03]  /*11a7e0*/  LDCU UR5, c[0x0][0x3b8] ;  /* 0x00007700ff0577ac */ /* 0x000e260008000800 */
[----:B---3--:R1:W-:Y:S04]  /*11a7f0*/  @P5 STG.E.U16 desc[UR48][R14.64], R12 ;  /* 0x0000000c0e005986 */ /* 0x0083e8000c101530 */
[----:B------:R3:W-:Y:S04]  /*11a800*/  @P2 STG.E.U16 desc[UR48][R2.64], R7 ;  /* 0x0000000702002986 */ /* 0x0007e8000c101530 */
[----:B-1----:R-:W2:Y:S04]  /*11a810*/  LDL R14, [R1+0x2008] ;  /* 0x00200800010e7983 */ /* 0x002ea80000100800 */
[----:B------:R-:W2:Y:S04]  /*11a820*/  LDL.LU R15, [R1+0x5dc] ;  /* 0x0005dc00010f7983 */ /* 0x000ea80000300800 */
[----:B---3--:R-:W3:Y:S01]  /*11a830*/  LDL R3, [R1+0x2004] ;  /* 0x0020040001037983 */ /* 0x008ee20000100800 */
[----:B----4-:R-:W-:Y:S01]  /*11a840*/  ISETP.LT.AND P0, PT, R13, UR4, !P3 ;  /* 0x000000040d007c0c */ /* 0x010fe2000df01270 */
[----:B------:R-:W-:Y:S01]  /*11a850*/  IMAD.WIDE R12, R6, 0x2, R4 ;  /* 0x00000002060c7825 */ /* 0x000fe200078e0204 */
[----:B------:R-:W-:Y:S01]  /*11a860*/  ISETP.LT.AND P5, PT, R29, UR4, !P3 ;  /* 0x000000041d007c0c */ /* 0x000fe2000dfa1270 */
[----:B------:R1:W-:Y:S01]  /*11a870*/  STL [R1+0x4884], R29 ;  /* 0x0048841d01007387 */ /* 0x0003e20000100800 */
[----:B--2---:R-:W-:-:S03]  /*11a880*/  PRMT R27, R28, 0x7632, R27 ;  /* 0x000076321c1b7816 */ /* 0x004fc6000000001b */
[----:B-1----:R-:W2:Y:S04]  /*11a890*/  LDL R29, [R1+0x2010] ;  /* 0x00201000011d7983 */ /* 0x002ea80000100800 */
[----:B------:R-:W-:Y:S01]  /*11a8a0*/  STL [R1+0x488c], R22 ;  /* 0x00488c1601007387 */ /* 0x000fe20000100800 */
[----:B------:R-:W-:Y:S02]  /*11a8b0*/  PRMT R7, R15, 0x7632, R7 ;  /* 0x000076320f077816 */ /* 0x000fe40000000007 */
[----:B---3--:R-:W-:Y:S01]  /*11a8c0*/  ISETP.LT.AND P2, PT, R3, UR4, !P3 ;  /* 0x0000000403007c0c */ /* 0x008fe2000df41270 */
[----:B------:R1:W-:Y:S01]  /*11a8d0*/  @P4 STG.E.U16 desc[UR48][R12.64], R15 ;  /* 0x0000000f0c004986 */ /* 0x0003e2000c101530 */
[----:B------:R-:W-:-:S05]  /*11a8e0*/  IMAD.WIDE R2, R6, 0x2, R24 ;  /* 0x0000000206027825 */ /* 0x000fca00078e0218 */
[----:B------:R-:W-:Y:S01]  /*11a8f0*/  @P0 STG.E.U16 desc[UR48][R2.64], R7 ;  /* 0x0000000702000986 */ /* 0x000fe2000c101530 */
[----:B-1----:R-:W-:-:S03]  /*11a900*/  IMAD.WIDE R12, R6, 0x2, R22 ;  /* 0x00000002060c7825 */ /* 0x002fc600078e0216 */
[----:B------:R-:W3:Y:S04]  /*11a910*/  LDL R22, [R1+0x630] ;  /* 0x0006300001167983 */ /* 0x000ee80000100800 */
[----:B------:R1:W-:Y:S04]  /*11a920*/  STL [R1+0x4888], R23 ;  /* 0x0048881701007387 */ /* 0x0003e80000100800 */
[----:B-1----:R-:W4:Y:S04]  /*11a930*/  LDL.LU R23, [R1+0x5ec] ;  /* 0x0005ec0001177983 */ /* 0x002f280000300800 */
[----:B------:R-:W3:Y:S04]  /*11a940*/  LDL.LU R28, [R1+0x4890] ;  /* 0x00489000011c7983 */ /* 0x000ee80000300800 */
[----:B------:R-:W3:Y:S01]  /*11a950*/  LDL.LU R2, [R1+0x60c] ;  /* 0x00060c0001027983 */ /* 0x000ee20000300800 */
[----:B------:R-:W-:Y:S01]  /*11a960*/  ISETP.LT.AND P6, PT, R14, UR4, !P3 ;  /* 0x000000040e007c0c */ /* 0x000fe2000dfc1270 */
[----:B------:R-:W-:-:S02]  /*11a970*/  VIADD R26, R26, 0x69 ;  /* 0x000000691a1a7836 */ /* 0x000fc40000000000 */
[----:B------:R-:W-:Y:S01]  /*11a980*/  IMAD.WIDE R14, R6, 0x2, R20 ;  /* 0x00000002060e7825 */ /* 0x000fe200078e0214 */
[----:B--2---:R-:W-:Y:S01]  /*11a990*/  ISETP.LT.AND P4, PT, R29, UR4, !P3 ;  /* 0x000000041d007c0c */ /* 0x004fe2000df81270 */
[----:B------:R-:W2:Y:S04]  /*11a9a0*/  LDL R3, [R1+0x2018] ;  /* 0x0020180001037983 */ /* 0x000ea80000100800 */
[----:B------:R-:W2:Y:S01]  /*11a9b0*/  LDL R29, [R1+0x2004] ;  /* 0x00200400011d7983 */ /* 0x000ea20000100800 */
[----:B------:R-:W-:-:S03]  /*11a9c0*/  ISETP.GE.AND P0, PT, R26, UR23, PT ;  /* 0x000000171a007c0c */ /* 0x000fc6000bf06270 */
[----:B------:R-:W2:Y:S04]  /*11a9d0*/  LDL R26, [R1+0x2000] ;  /* 0x00200000011a7983 */ /* 0x000ea80000100800 */
[----:B---3--:R-:W-:Y:S04]  /*11a9e0*/  @P2 STG.E.U16 desc[UR48][R12.64], R2 ;  /* 0x000000020c002986 */ /* 0x008fe8000c101530 */
[----:B------:R1:W-:Y:S04]  /*11a9f0*/  @P6 STG.E.U16 desc[UR48][R14.64], R27 ;  /* 0x0000001b0e006986 */ /* 0x0003e8000c101530 */
[----:B-1----:R-:W3:Y:S01]  /*11aa00*/  LDL.LU R14, [R1+0x5fc] ;  /* 0x0005fc00010e7983 */ /* 0x002ee20000300800 */
[----:B------:R-:W-:Y:S01]  /*11aa10*/  IMAD.WIDE R12, R6, 0x2, R18 ;  /* 0x00000002060c7825 */ /* 0x000fe200078e0212 */
[----:B------:R-:W-:-:S02]  /*11aa20*/  ISETP.LT.AND P2, PT, R0, UR4, !P3 ;  /* 0x0000000400007c0c */ /* 0x000fc4000df41270 */
[----:B--2---:R-:W-:Y:S01]  /*11aa30*/  ISETP.LT.AND P6, PT, R3, UR4, !P3 ;  /* 0x0000000403007c0c */ /* 0x004fe2000dfc1270 */
[----:B------:R-:W-:Y:S01]  /*11aa40*/  IMAD.WIDE R2, R6, 0x2, R16 ;  /* 0x0000000206027825 */ /* 0x000fe200078e0210 */
[----:B------:R-:W2:Y:S04]  /*11aa50*/  LDL R15, [R1+0x1ffc] ;  /* 0x001ffc00010f7983 */ /* 0x000ea80000100800 */
[----:B------:R1:W-:Y:S01]  /*11aa60*/  STL [R1+0x4880], R17 ;  /* 0x0048801101007387 */ /* 0x0003e20000100800 */
[----:B----4-:R-:W-:Y:S02]  /*11aa70*/  PRMT R27, R23, 0x7632, R27 ;  /* 0x00007632171b7816 */ /* 0x010fe4000000001b */
[----:B------:R-:W-:Y:S01]  /*11aa80*/  PRMT R28, R22, 0x7632, R28 ;  /* 0x00007632161c7816 */ /* 0x000fe2000000001c */
[----:B-1----:R-:W4:Y:S04]  /*11aa90*/  LDL.LU R17, [R1+0x650] ;  /* 0x0006500001117983 */ /* 0x002f280000300800 */
[----:B------:R-:W-:Y:S01]  /*11aaa0*/  STL [R1+0x487c], R5 ;  /* 0x00487c0501007387 */ /* 0x000fe20000100800 */
[----:B---3--:R-:W-:-:S03]  /*11aab0*/  PRMT R7, R14, 0x7632, R7 ;  /* 0x000076320e077816 */ /* 0x008fc60000000007 */
[----:B------:R1:W-:Y:S01]  /*11aac0*/  @P5 STG.E.U16 desc[UR48][R12.64], R14 ;  /* 0x0000000e0c005986 */ /* 0x0003e2000c101530 */
[----:B------:R-:W-:Y:S01]  /*11aad0*/  ISETP.LT.AND P5, PT, R26, UR4, !P1 ;  /* 0x000000041a007c0c */ /* 0x000fe2000cfa1270 */
[----:B0-----:R-:W-:Y:S01]  /*11aae0*/  VIADD R26, R6, UR5 ;  /* 0x00000005061a7c36 */ /* 0x001fe20008000000 */
[----:B------:R-:W0:Y:S01]  /*11aaf0*/  LDCU UR5, c[0x0][0x3b8] ;  /* 0x00007700ff0577ac */ /* 0x000e220008000800 */
[----:B------:R3:W-:Y:S02]  /*11ab00*/  @P4 STG.E.U16 desc[UR48][R2.64], R7 ;  /* 0x0000000702004986 */ /* 0x0007e4000c101530 */
[----:B-1----:R-:W-:Y:S02]  /*11ab10*/  IMAD.WIDE R12, R26, 0x2, R4 ;  /* 0x000000021a0c7825 */ /* 0x002fe400078e0204 */
[----:B------:R-:W4:Y:S04]  /*11ab20*/  LDL R5, [R1+0x660] ;  /* 0x0006600001057983 */ /* 0x000f280000100800 */
[----:B------:R-:W4:Y:S01]  /*11ab30*/  LDL.LU R22, [R1+0x488c] ;  /* 0x00488c0001167983 */ /* 0x000f220000300800 */
[----:B---3--:R-:W-:-:S04]  /*11ab40*/  IMAD.WIDE R2, R6, 0x2, R10 ;  /* 0x0000000206027825 */ /* 0x008fc800078e020a */
[----:B------:R-:W-:Y:S01]  /*11ab50*/  IMAD.WIDE R6, R6, 0x2, R8 ;  /* 0x0000000206067825 */ /* 0x000fe200078e0208 */
[----:B------:R1:W-:Y:S04]  /*11ab60*/  @P2 STG.E.U16 desc[UR48][R2.64], R23 ;  /* 0x0000001702002986 */ /* 0x0003e8000c101530 */
[----:B------:R3:W-:Y:S04]  /*11ab70*/  @P6 STG.E.U16 desc[UR48][R6.64], R27 ;  /* 0x0000001b06006986 */ /* 0x0007e8000c101530 */
[----:B-1----:R-:W4:Y:S04]  /*11ab80*/  LDL.LU R23, [R1+0x4888] ;  /* 0x0048880001177983 */ /* 0x002f280000300800 */
[----:B------:R-:W4:Y:S04]  /*11ab90*/  LDL R2, [R1+0x1798] ;  /* 0x0017980001027983 */ /* 0x000f280000100800 */
[----:B------:R-:W4:Y:S04]  /*11aba0*/  LDL R3, [R1+0x2010] ;  /* 0x0020100001037983 */ /* 0x000f280000100800 */
[----:B---3--:R-:W3:Y:S01]  /*11abb0*/  LDL.LU R6, [R1+0x630] ;  /* 0x0006300001067983 */ /* 0x008ee20000300800 */
[----:B--2---:R-:W-:-:S02]  /*11abc0*/  ISETP.LT.AND P3, PT, R15, UR4, !P1 ;  /* 0x000000040f007c0c */ /* 0x004fc4000cf61270 */
[----:B------:R-:W-:Y:S01]  /*11abd0*/  ISETP.LT.AND P2, PT, R29, UR4, !P1 ;  /* 0x000000041d007c0c */ /* 0x000fe2000cf41270 */
[----:B------:R-:W-:Y:S01]  /*11abe0*/  IMAD.WIDE R14, R26, 0x2, R24 ;  /* 0x000000021a0e7825 */ /* 0x000fe200078e0218 */
[----:B------:R-:W2:Y:S04]  /*11abf0*/  LDL R7, [R1+0x2008] ;  /* 0x0020080001077983 */ /* 0x000ea80000100800 */
[----:B------:R1:W-:Y:S04]  /*11ac00*/  STL [R1+0x4878], R27 ;  /* 0x0048781b01007387 */ /* 0x0003e80000100800 */
[----:B-1----:R-:W2:Y:S04]  /*11ac10*/  LDL.LU R27, [R1+0x640] ;  /* 0x00064000011b7983 */ /* 0x002ea80000300800 */
[----:B------:R-:W2:Y:S04]  /*11ac20*/  LDL.LU R29, [R1+0x4884] ;  /* 0x00488400011d7983 */ /* 0x000ea80000300800 */
[----:B---3--:R-:W-:Y:S04]  /*11ac30*/  @P3 STG.E.U16 desc[UR48][R12.64], R6 ;  /* 0x000000060c003986 */ /* 0x008fe8000c101530 */
[----:B------:R1:W-:Y:S01]  /*11ac40*/  @P5 STG.E.U16 desc[UR48][R14.64], R28 ;  /* 0x0000001c0e005986 */ /* 0x0003e2000c101530 */
[----:B----4-:R-:W-:Y:S01]  /*11ac50*/  ISETP.LT.AND P3, PT, R3, UR4, !P1 ;  /* 0x0000000403007c0c */ /* 0x010fe2000cf61270 */
[----:B-1----:R-:W-:-:S02]  /*11ac60*/  VIADD R14, R2, 0x6a ;  /* 0x0000006a020e7836 */ /* 0x002fc40000000000 */
[----:B------:R-:W-:Y:S01]  /*11ac70*/  IMAD.WIDE R2, R26, 0x2, R22 ;  /* 0x000000021a027825 */ /* 0x000fe200078e0216 */
[----:B------:R-:W-:-:S04]  /*11ac80*/  PRMT R15, R17, 0x7632, R15 ;  /* 0x00007632110f7816 */ /* 0x000fc8000000000f */
[----:B------:R1:W-:Y:S04]  /*11ac90*/  @P2 STG.E.U16 desc[UR48][R2.64], R17 ;  /* 0x0000001102002986 */ /* 0x0003e8000c101530 */
[----:B-1----:R-:W3:Y:S04]  /*11aca0*/  LDL.LU R17, [R1+0x4880] ;  /* 0x0048800001117983 */ /* 0x002ee80000300800 */
[----:B------:R-:W4:Y:S01]  /*11acb0*/  LDL R3, [R1+0x2018] ;  /* 0x0020180001037983 */ /* 0x000f220000100800 */
[----:B--2---:R-:W-:Y:S02]  /*11acc0*/  ISETP.LT.AND P4, PT, R7, UR4, !P1 ;  /* 0x0000000407007c0c */ /* 0x004fe4000cf81270 */
[----:B------:R-:W-:Y:S01]  /*11acd0*/  ISETP.LT.AND P6, PT, R29, UR4, !P1 ;  /* 0x000000041d007c0c */ /* 0x000fe2000cfc1270 */
[----:B------:R-:W-:-:S04]  /*11ace0*/  IMAD.WIDE R6, R26, 0x2, R20 ;  /* 0x000000021a067825 */ /* 0x000fc800078e0214 */
[----:B------:R-:W-:Y:S01]  /*11acf0*/  IMAD.WIDE R12, R26, 0x2, R18 ;  /* 0x000000021a0c7825 */ /* 0x000fe200078e0212 */
[----:B------:R-:W-:Y:S02]  /*11ad00*/  ISETP.LT.AND P5, PT, R0, UR4, !P1 ;  /* 0x0000000400007c0c */ /* 0x000fe4000cfa1270 */
[----:B------:R-:W-:Y:S02]  /*11ad10*/  ISETP.GE.AND P2, PT, R14, UR21, PT ;  /* 0x000000150e007c0c */ /* 0x000fe4000bf46270 */
[----:B------:R-:W-:Y:S01]  /*11ad20*/  PRMT R14, R27, 0x7632, R14 ;  /* 0x000076321b0e7816 */ /* 0x000fe2000000000e */
[----:B------:R1:W-:Y:S04]  /*11ad30*/  @P4 STG.E.U16 desc[UR48][R6.64], R15 ;  /* 0x0000000f06004986 */ /* 0x0003e8000c101530 */
[----:B------:R2:W-:Y:S01]  /*11ad40*/  @P6 STG.E.U16 desc[UR48][R12.64], R27 ;  /* 0x0000001b0c006986 */ /* 0x0005e2000c101530 */
[----:B-1----:R-:W-:-:S03]  /*11ad50*/  PRMT R15, R5, 0x7632, R15 ;  /* 0x00007632050f7816 */ /* 0x002fc6000000000f */
[----:B--2---:R-:W2:Y:S04]  /*11ad60*/  LDL R13, [R1+0x1ffc] ;  /* 0x001ffc00010d7983 */ /* 0x004ea80000100800 */
[----:B------:R-:W2:Y:S04]  /*11ad70*/  LDL.LU R27, [R1+0x6a0] ;  /* 0x0006a000011b7983 */ /* 0x000ea80000300800 */
[----:B------:R-:W2:Y:S01]  /*11ad80*/  LDL.LU R5, [R1+0x487c] ;  /* 0x00487c0001057983 */ /* 0x000ea20000300800 */
[----:B----4-:R-:W-:Y:S01]  /*11ad90*/  ISETP.LT.AND P1, PT, R3, UR4, !P1 ;  /* 0x0000000403007c0c */ /* 0x010fe2000cf21270 */
[----:B---3--:R-:W-:-:S05]  /*11ada0*/  IMAD.WIDE R2, R26, 0x2, R16 ;  /* 0x000000021a027825 */ /* 0x008fca00078e0210 */
[----:B------:R1:W-:Y:S04]  /*11adb0*/  @P3 STG.E.U16 desc[UR48][R2.64], R14 ;  /* 0x0000000e02003986 */ /* 0x0003e8000c101530 */
[----:B-1----:R-:W3:Y:S01]  /*11adc0*/  LDL.LU R14, [R1+0x660] ;  /* 0x00066000010e7983 */ /* 0x002ee20000300800 */
[----:B------:R-:W-:-:S03]  /*11add0*/  IMAD.WIDE R6, R26, 0x2, R10 ;  /* 0x000000021a067825 */ /* 0x000fc600078e020a */
[----:B------:R-:W4:Y:S04]  /*11ade0*/  LDL R2, [R1+0x2000] ;  /* 0x0020000001027983 */ /* 0x000f280000100800 */
[----:B------:R-:W2:Y:S04]  /*11adf0*/  LDL R3, [R1+0x2004] ;  /* 0x0020040001037983 */ /* 0x000ea80000100800 */
[----:B---3--:R1:W-:Y:S04]  /*11ae00*/  @P5 STG.E.U16 desc[UR48][R6.64], R14 ;  /* 0x0000000e06005986 */ /* 0x0083e8000c101530 */
[----:B-1----:R-:W3:Y:S04]  /*11ae10*/  LDL R6, [R1+0x1798] ;  /* 0x0017980001067983 */ /* 0x002ee80000100800 */
[----:B------:R-:W3:Y:S01]  /*11ae20*/  LDL R7, [R1+0x2008] ;  /* 0x0020080001077983 */ /* 0x000ee20000100800 */
[----:B--2---:R-:W-:Y:S01]  /*11ae30*/  ISETP.LT.AND P4, PT, R13, UR4, !P0 ;  /* 0x000000040d007c0c */ /* 0x004fe2000c781270 */
[----:B------:R-:W-:-:S04]  /*11ae40*/  IMAD.WIDE R12, R26, 0x2, R8 ;  /* 0x000000021a0c7825 */ /* 0x000fc800078e0208 */
[----:B0-----:R-:W-:Y:S01]  /*11ae50*/  VIADD R14, R26, UR5 ;  /* 0x000000051a0e7c36 */ /* 0x001fe20008000000 */
[----:B----4-:R-:W-:Y:S01]  /*11ae60*/  ISETP.LT.AND P5, PT, R2, UR4, !P0 ;  /* 0x0000000402007c0c */ /* 0x010fe2000c7a1270 */
[----:B------:R-:W2:Y:S04]  /*11ae70*/  LDL.LU R26, [R1+0x690] ;  /* 0x00069000011a7983 */ /* 0x000ea80000300800 */
[----:B------:R0:W-:Y:S01]  /*11ae80*/  @P1 STG.E.U16 desc[UR48][R12.64], R15 ;  /* 0x0000000f0c001986 */ /* 0x0001e2000c101530 */
[----:B------:R-:W-:Y:S01]  /*11ae90*/  ISETP.LT.AND P6, PT, R3, UR4, !P0 ;  /* 0x0000000403007c0c */ /* 0x000fe2000c7c1270 */
[----:B------:R-:W1:Y:S02]  /*11aea0*/  LDCU UR5, c[0x0][0x3b8] ;  /* 0x00007700ff0577ac */ /* 0x000e640008000800 */
[----:B0-----:R-:W4:Y:S04]  /*11aeb0*/  LDL R15, [R1+0x1ffc] ;  /* 0x001ffc00010f7983 */ /* 0x001f280000100800 */
[----:B------:R0:W-:Y:S01]  /*11aec0*/  STL [R1+0x4874], R24 ;  /* 0x0048741801007387 */ /* 0x0001e20000100800 */
[----:B---3--:R-:W-:Y:S01]  /*11aed0*/  VIADD R12, R6, 0x6b ;  /* 0x0000006b060c7836 */ /* 0x008fe20000000000 */
[----:B------:R-:W-:Y:S01]  /*11aee0*/  ISETP.LT.AND P3, PT, R7, UR4, !P0 ;  /* 0x0000000407007c0c */ /* 0x000fe2000c761270 */
[----:B------:R-:W-:-:S02]  /*11aef0*/  IMAD.WIDE R6, R14, 0x2, R24 ;  /* 0x000000020e067825 */ /* 0x000fc400078e0218 */
[----:B0-----:R-:W3:Y:S04]  /*11af00*/  LDL.LU R24, [R1+0x680] ;  /* 0x0006800001187983 */ /* 0x001ee80000300800 */
[----:B------:R0:W-:Y:S04]  /*11af10*/  STL [R1+0x4870], R25 ;  /* 0x0048701901007387 */ /* 0x0001e80000100800 */
[----:B0-----:R-:W2:Y:S01]  /*11af20*/  LDL.LU R25, [R1+0x670] ;  /* 0x0006700001197983 */ /* 0x001ea20000300800 */
[----:B------:R-:W-:Y:S01]  /*11af30*/  IMAD.WIDE R2, R14, 0x2, R4 ;  /* 0x000000020e027825 */ /* 0x000fe200078e0204 */
[----:B------:R-:W-:-:S02]  /*11af40*/  ISETP.GE.AND P1, PT, R12, UR19, PT ;  /* 0x000000130c007c0c */ /* 0x000fc4000bf26270 */
[----:B------:R-:W-:Y:S02]  /*11af50*/  PRMT R12, R27, 0x7632, R12 ;  /* 0x000076321b0c7816 */ /* 0x000fe4000000000c */
[----:B--2---:R-:W-:Y:S01]  /*11af60*/  PRMT R13, R25, 0x7632, R13 ;  /* 0x00007632190d7816 */ /* 0x004fe2000000000d */
[----:B------:R0:W-:Y:S04]  /*11af70*/  @P4 STG.E.U16 desc[UR48][R2.64], R25 ;  /* 0x0000001902004986 */ /* 0x0001e8000c101530 */
[----:B------:R2:W-:Y:S01]  /*11af80*/  @P5 STG.E.U16 desc[UR48][R6.64], R13 ;  /* 0x0000000d06005986 */ /* 0x0005e2000c101530 */
[----:B0-----:R-:W-:-:S03]  /*11af90*/  IMAD.WIDE R2, R14, 0x2, R22 ;  /* 0x000000020e027825 */ /* 0x001fc600078e0216 */
[----:B------:R-:W4:Y:S04]  /*11afa0*/  LDL R25, [R1+0x2000] ;  /* 0x0020000001197983 */ /* 0x000f280000100800 */
[----:B--2---:R-:W2:Y:S04]  /*11afb0*/  LDL R13, [R1+0x2018] ;  /* 0x00201800010d7983 */ /* 0x004ea80000100800 */
[----:B------:R0:W-:Y:S04]  /*11afc0*/  @P6 STG.E.U16 desc[UR48][R2.64], R27 ;  /* 0x0000001b02006986 */ /* 0x0001e8000c101530 */
[----:B0-----:R-:W2:Y:S04]  /*11afd0*/  LDL.LU R27, [R1+0x4878] ;  /* 0x00487800011b7983 */ /* 0x001ea80000300800 */
[----:B------:R-:W2:Y:S01]  /*11afe0*/  LDL R3, [R1+0x2010] ;  /* 0x0020100001037983 */ /* 0x000ea20000100800 */
[----:B------:R-:W-:Y:S01]  /*11aff0*/  ISETP.LT.AND P4, PT, R29, UR4, !P0 ;  /* 0x000000041d007c0c */ /* 0x000fe2000c781270 */
[----:B------:R-:W-:Y:S01]  /*11b000*/  IMAD.WIDE R6, R14, 0x2, R20 ;  /* 0x000000020e067825 */ /* 0x000fe200078e0214 */
[----:B------:R-:W-:-:S04]  /*11b010*/  ISETP.LT.AND P6, PT, R0, UR4, !P0 ;  /* 0x0000000400007c0c */ /* 0x000fc8000c7c1270 */
[----:B------:R0:W-:Y:S04]  /*11b020*/  @P3 STG.E.U16 desc[UR48][R6.64], R12 ;  /* 0x0000000c06003986 */ /* 0x0001e8000c101530 */
[----:B------:R1:W-:Y:S01]  /*11b030*/  STL [R1+0x486c], R18 ;  /* 0x00486c1201007387 */ /* 0x0003e20000100800 */
[----:B---3--:R-:W-:Y:S01]  /*11b040*/  PRMT R28, R24, 0x7632, R28 ;  /* 0x00007632181c7816 */ /* 0x008fe2000000001c */
[----:B0-----:R-:W-:Y:S01]  /*11b050*/  IMAD.WIDE R6, R14, 0x2, R10 ;  /* 0x000000020e067825 */ /* 0x001fe200078e020a */
[----:B--2---:R-:W-:-:S03]  /*11b060*/  ISETP.LT.AND P5, PT, R3, UR4, !P0 ;  /* 0x0000000403007c0c */ /* 0x004fc6000c7a1270 */
[----:B------:R-:W-:Y:S01]  /*11b070*/  IMAD.WIDE R2, R14, 0x2, R18 ;  /* 0x000000020e027825 */ /* 0x000fe200078e0212 */
[----:B------:R-:W-:Y:S01]  /*11b080*/  PRMT R27, R26, 0x7632, R27 ;  /* 0x000076321a1b7816 */ /* 0x000fe2000000001b */
[----:B-1----:R-:W2:Y:S04]  /*11b090*/  LDL R18, [R1+0x654] ;  /* 0x0006540001127983 */ /* 0x002ea80000100800 */
[----:B------:R-:W-:Y:S04]  /*11b0a0*/  @P4 STG.E.U16 desc[UR48][R2.64], R26 ;  /* 0x0000001a02004986 */ /* 0x000fe8000c101530 */
[----:B------:R0:W-:Y:S04]  /*11b0b0*/  STL [R1+0x4868], R19 ;  /* 0x0048681301007387 */ /* 0x0001e80000100800 */
[----:B0-----:R-:W3:Y:S01]  /*11b0c0*/  LDL R19, [R1+0x2010] ;  /* 0x0020100001137983 */ /* 0x001ee20000100800 */
[----:B------:R-:W-:-:S05]  /*11b0d0*/  IMAD.WIDE R2, R14, 0x2, R16 ;  /* 0x000000020e027825 */ /* 0x000fca00078e0210 */
[----:B------:R0:W-:Y:S04]  /*11b0e0*/  @P5 STG.E.U16 desc[UR48][R2.64], R27 ;  /* 0x0000001b02005986 */ /* 0x0001e8000c101530 */
[----:B------:R1:W-:Y:S01]  /*11b0f0*/  @P6 STG.E.U16 desc[UR48][R6.64], R24 ;  /* 0x0000001806006986 */ /* 0x0003e2000c101530 */
[----:B----4-:R-:W-:-:S03]  /*11b100*/  ISETP.LT.AND P5, PT, R25, UR4, !P2 ;  /* 0x0000000419007c0c */ /* 0x010fc6000d7a1270 */
[----:B0-----:R-:W4:Y:S04]  /*11b110*/  LDL.LU R2, [R1+0x634] ;  /* 0x0006340001027983 */ /* 0x001f280000300800 */
[----:B------:R-:W3:Y:S04]  /*11b120*/  LDL R3, [R1+0x1798] ;  /* 0x0017980001037983 */ /* 0x000ee80000100800 */
[----:B-1----:R-:W3:Y:S04]  /*11b130*/  LDL.LU R24, [R1+0x4874] ;  /* 0x0048740001187983 */ /* 0x002ee80000300800 */
[----:B------:R-:W3:Y:S04]  /*11b140*/  LDL R6, [R1+0x2004] ;  /* 0x0020040001067983 */ /* 0x000ee80000100800 */
[----:B------:R-:W3:Y:S04]  /*11b150*/  LDL R7, [R1+0x2008] ;  /* 0x0020080001077983 */ /* 0x000ee80000100800 */
[----:B------:R-:W3:Y:S01]  /*11b160*/  LDL.LU R25, [R1+0x4870] ;  /* 0x0048700001197983 */ /* 0x000ee20000300800 */
[----:B------:R-:W-:-:S02]  /*11b170*/  ISETP.LT.AND P0, PT, R13, UR4, !P0 ;  /* 0x000000040d007c0c */ /* 0x000fc4000c701270 */
[----:B------:R-:W-:Y:S01]  /*11b180*/  ISETP.LT.AND P3, PT, R15, UR4, !P2 ;  /* 0x000000040f007c0c */ /* 0x000fe2000d761270 */
[C---:B------:R-:W-:Y:S02]  /*11b190*/  VIADD R26, R14.reuse, UR5 ;  /* 0x000000050e1a7c36 */ /* 0x040fe40008000000 */
[----:B------:R-:W-:-:S04]  /*11b1a0*/  IMAD.WIDE R12, R14, 0x2, R8 ;  /* 0x000000020e0c7825 */ /* 0x000fc800078e0208 */
[----:B------:R-:W-:Y:S01]  /*11b1b0*/  IMAD.WIDE R14, R26, 0x2, R4 ;  /* 0x000000021a0e7825 */ /* 0x000fe200078e0204 */
[----:B------:R0:W-:Y:S01]  /*11b1c0*/  STL [R1+0x4860], R29 ;  /* 0x0048601d01007387 */ /* 0x0001e20000100800 */
[----:B------:R-:W1:Y:S03]  /*11b1d0*/  LDCU UR5, c[0x0][0x3b8] ;  /* 0x00007700ff0577ac */ /* 0x000e660008000800 */
[----:B------:R-:W-:Y:S01]  /*11b1e0*/  @P0 STG.E.U16 desc[UR48][R12.64], R28 ;  /* 0x0000001c0c000986 */ /* 0x000fe2000c101530 */
[----:B--2---:R-:W-:-:S03]  /*11b1f0*/  PRMT R27, R18, 0x7632, R27 ;  /* 0x00007632121b7816 */ /* 0x004fc6000000001b */
[----:B----4-:R2:W-:Y:S01]  /*11b200*/  @P3 STG.E.U16 desc[UR48][R14.64], R2 ;  /* 0x000000020e003986 */ /* 0x0105e2000c101530 */
[----:B------:R-:W-:-:S03]  /*11b210*/  ISETP.LT.AND P3, PT, R29, UR4, !P2 ;  /* 0x000000041d007c0c */ /* 0x000fc6000d761270 */
[----:B0-----:R-:W4:Y:S01]  /*11b220*/  LDL.LU R29, [R1+0x664] ;  /* 0x00066400011d7983 */ /* 0x001f220000300800 */
[----:B---3--:R-:W-:Y:S02]  /*11b230*/  ISETP.LT.AND P4, PT, R6, UR4, !P2 ;  /* 0x0000000406007c0c */ /* 0x008fe4000d781270 */
[----:B------:R-:W-:Y:S01]  /*11b240*/  ISETP.LT.AND P6, PT, R7, UR4, !P2 ;  /* 0x0000000407007c0c */ /* 0x000fe2000d7c1270 */
[----:B------:R-:W-:Y:S01]  /*11b250*/  IMAD.WIDE R6, R26, 0x2, R22 ;  /* 0x000000021a067825 */ /* 0x000fe200078e0216 */
[----:B------:R0:W-:Y:S01]  /*11b260*/  STL [R1+0x4864], R23 ;  /* 0x0048641701007387 */ /* 0x0001e20000100800 */
[----:B--2---:R-:W-:Y:S02]  /*11b270*/  PRMT R14, R2, 0x7632, R14 ;  /* 0x00007632020e7816 */ /* 0x004fe4000000000e */
[----:B------:R-:W-:Y:S02]  /*11b280*/  VIADD R15, R3, 0x6c ;  /* 0x0000006c030f7836 */ /* 0x000fe40000000000 */
[C---:B------:R-:W-:Y:S01]  /*11b290*/  IMAD.WIDE R2, R26.reuse, 0x2, R24 ;  /* 0x000000021a027825 */ /* 0x040fe200078e0218 */
[----:B0-----:R-:W2:Y:S04]  /*11b2a0*/  LDL R23, [R1+0x674] ;  /* 0x0006740001177983 */ /* 0x001ea80000100800 */
[----:B------:R-:W3:Y:S04]  /*11b2b0*/  LDL.LU R18, [R1+0x486c] ;  /* 0x00486c0001127983 */ /* 0x000ee80000300800 */
[----:B------:R0:W-:Y:S04]  /*11b2c0*/  @P5 STG.E.U16 desc[UR48][R2.64], R14 ;  /* 0x0000000e02005986 */ /* 0x0001e8000c101530 */
[----:B0-----:R-:W2:Y:S01]  /*11b2d0*/  LDL.LU R2, [R1+0x654] ;  /* 0x0006540001027983 */ /* 0x001ea20000300800 */
[----:B------:R-:W-:-:S03]  /*11b2e0*/  IMAD.WIDE R12, R26, 0x2, R20 ;  /* 0x000000021a0c7825 */ /* 0x000fc600078e0214 */
[----:B------:R-:W3:Y:S04]  /*11b2f0*/  LDL R3, [R1+0x2018] ;  /* 0x0020180001037983 */ /* 0x000ee80000100800 */
[----:B------:R-:W3:Y:S01]  /*11b300*/  LDL R14, [R1+0x2000] ;  /* 0x00200000010e7983 */ /* 0x000ee20000100800 */
[----:B------:R-:W-:Y:S02]  /*11b310*/  ISETP.LT.AND P5, PT, R19, UR4, !P2 ;  /* 0x0000000413007c0c */ /* 0x000fe4000d7a1270 */
[----:B------:R-:W-:Y:S01]  /*11b320*/  ISETP.GE.AND P0, PT, R15, UR17, PT ;  /* 0x000000110f007c0c */ /* 0x000fe2000bf06270 */
[----:B------:R-:W3:Y:S04]  /*11b330*/  LDL.LU R19, [R1+0x4868] ;  /* 0x0048680001137983 */ /* 0x000ee80000300800 */
[----:B------:R-:W3:Y:S04]  /*11b340*/  LDL R15, [R1+0x1ffc] ;  /* 0x001ffc00010f7983 */ /* 0x000ee80000100800 */
[----:B--2---:R-:W-:Y:S04]  /*11b350*/  @P4 STG.E.U16 desc[UR48][R6.64], R2 ;  /* 0x0000000206004986 */ /* 0x004fe8000c101530 */
[----:B------:R0:W-:Y:S04]  /*11b360*/  @P6 STG.E.U16 desc[UR48][R12.64], R27 ;  /* 0x0000001b0c006986 */ /* 0x0001e8000c101530 */
[----:B0-----:R-:W2:Y:S01]  /*11b370*/  LDL.LU R13, [R1+0x644] ;  /* 0x00064400010d7983 */ /* 0x001ea20000300800 */
[----:B------:R-:W-:Y:S01]  /*11b380*/  ISETP.LT.AND P6, PT, R0, UR4, !P2 ;  /* 0x0000000400007c0c */ /* 0x000fe2000d7c1270 */
[----:B---3--:R-:W-:Y:S01]  /*11b390*/  IMAD.WIDE R6, R26, 0x2, R18 ;  /* 0x000000021a067825 */ /* 0x008fe200078e0212 */
[----:B------:R-:W-:-:S03]  /*11b3a0*/  ISETP.LT.AND P2, PT, R3, UR4, !P2 ;  /* 0x0000000403007c0c */ /* 0x000fc6000d741270 */
[----:B------:R-:W-:-:S04]  /*11b3b0*/  IMAD.WIDE R2, R26, 0x2, R16 ;  /* 0x000000021a027825 */ /* 0x000fc800078e0210 */
[----:B-1----:R-:W-:Y:S01]  /*11b3c0*/  VIADD R27, R26, UR5 ;  /* 0x000000051a1b7c36 */ /* 0x002fe20008000000 */
[----:B------:R0:W-:Y:S01]  /*11b3d0*/  STL [R1+0x485c], R17 ;  /* 0x00485c1101007387 */ /* 0x0001e20000100800 */
[----:B------:R-:W-:Y:S02]  /*11b3e0*/  PRMT R28, R23, 0x7632, R28 ;  /* 0x00007632171c7816 */ /* 0x000fe4000000001c */
[----:B------:R-:W-:Y:S01]  /*11b3f0*/  ISETP.LT.AND P4, PT, R14, UR4, !P1 ;  /* 0x000000040e007c0c */ /* 0x000fe2000cf81270 */
        /* <DEDUP_REMOVED lines=8> */
[----:B----4-:R-:W-:-:S03]  /*11b480*/  PRMT R26, R29, 0x7632, R26 ;  /* 0x000076321d1a7816 */ /* 0x010fc6000000001a */
[----:B------:R-:W-:Y:S02]  /*11b490*/  IMAD.WIDE R12, R27, 0x2, R4 ;  /* 0x000000021b0c7825 */ /* 0x000fe400078e0204 */
[----:B------:R-:W2:Y:S04]  /*11b4a0*/  LDL R5, [R1+0x684] ;  /* 0x0006840001057983 */ /* 0x000ea80000100800 */
[----:B------:R-:W4:Y:S04]  /*11b4b0*/  LDL.LU R23, [R1+0x4864] ;  /* 0x0048640001177983 */ /* 0x000f280000300800 */
[----:B------:R0:W-:Y:S04]  /*11b4c0*/  @P6 STG.E.U16 desc[UR48][R2.64], R29 ;  /* 0x0000001d02006986 */ /* 0x0001e8000c101530 */
[----:B------:R1:W-:Y:S04]  /*11b4d0*/  @P2 STG.E.U16 desc[UR48][R6.64], R26 ;  /* 0x0000001a06002986 */ /* 0x0003e8000c101530 */
[----:B0-----:R-:W2:Y:S04]  /*11b4e0*/  LDL.LU R29, [R1+0x4860] ;  /* 0x00486000011d7983 */ /* 0x001ea80000300800 */
[----:B-1----:R-:W2:Y:S04]  /*11b4f0*/  LDL R26, [R1+0x2004] ;  /* 0x00200400011a7983 */ /* 0x002ea80000100800 */
[----:B------:R-:W3:Y:S04]  /*11b500*/  LDL R2, [R1+0x1798] ;  /* 0x0017980001027983 */ /* 0x000ee80000100800 */
[----:B------:R-:W3:Y:S04]  /*11b510*/  LDL R3, [R1+0x2010] ;  /* 0x0020100001037983 */ /* 0x000ee80000100800 */
[----:B------:R-:W3:Y:S01]  /*11b520*/  LDL.LU R6, [R1+0x674] ;  /* 0x0006740001067983 */ /* 0x000ee20000300800 */
[----:B------:R-:W-:Y:S01]  /*11b530*/  ISETP.LT.AND P3, PT, R15, UR4, !P1 ;  /* 0x000000040f007c0c */ /* 0x000fe2000cf61270 */
[----:B------:R-:W-:-:S02]  /*11b540*/  IMAD.WIDE R14, R27, 0x2, R24 ;  /* 0x000000021b0e7825 */ /* 0x000fc400078e0218 */
[----:B------:R-:W4:Y:S01]  /*11b550*/  LDL R7, [R1+0x2008] ;  /* 0x0020080001077983 */ /* 0x000f220000100800 */
[----:B--2---:R-:W-:-:S03]  /*11b560*/  ISETP.LT.AND P2, PT, R26, UR4, !P1 ;  /* 0x000000041a007c0c */ /* 0x004fc6000cf41270 */
[----:B------:R-:W2:Y:S06]  /*11b570*/  LDL R26, [R1+0x2000] ;  /* 0x00200000011a7983 */ /* 0x000eac0000100800 */
[----:B---3--:R-:W-:Y:S04]  /*11b580*/  @P3 STG.E.U16 desc[UR48][R12.64], R6 ;  /* 0x000000060c003986 */ /* 0x008fe8000c101530 */
[----:B------:R0:W-:Y:S01]  /*11b590*/  @P4 STG.E.U16 desc[UR48][R14.64], R28 ;  /* 0x0000001c0e004986 */ /* 0x0001e2000c101530 */
[----:B------:R-:W-:-:S03]  /*11b5a0*/  ISETP.LT.AND P3, PT, R3, UR4, !P1 ;  /* 0x0000000403007c0c */ /* 0x000fc6000cf61270 */
[----:B------:R1:W-:Y:S01]  /*11b5b0*/  STL [R1+0x4854], R28 ;  /* 0x0048541c01007387 */ /* 0x0003e20000100800 */
[----:B0-----:R-:W-:Y:S02]  /*11b5c0*/  VIADD R14, R2, 0x6d ;  /* 0x0000006d020e7836 */ /* 0x001fe40000000000 */
[----:B----4-:R-:W-:Y:S01]  /*11b5d0*/  IMAD.WIDE R2, R27, 0x2, R22 ;  /* 0x000000021b027825 */ /* 0x010fe200078e0216 */
[----:B-1----:R-:W3:Y:S01]  /*11b5e0*/  LDL.LU R28, [R1+0x694] ;  /* 0x00069400011c7983 */ /* 0x002ee20000300800 */
[----:B------:R-:W-:-:S03]  /*11b5f0*/  PRMT R15, R17, 0x7632, R15 ;  /* 0x00007632110f7816 */ /* 0x000fc6000000000f */
[----:B------:R0:W-:Y:S04]  /*11b600*/  @P2 STG.E.U16 desc[UR48][R2.64], R17 ;  /* 0x0000001102002986 */ /* 0x0001e8000c101530 */
[----:B0-----:R-:W4:Y:S04]  /*11b610*/  LDL.LU R17, [R1+0x485c] ;  /* 0x00485c0001117983 */ /* 0x001f280000300800 */
[----:B------:R-:W2:Y:S01]  /*11b620*/  LDL R3, [R1+0x2018] ;  /* 0x0020180001037983 */ /* 0x000ea20000100800 */
[----:B------:R-:W-:Y:S02]  /*11b630*/  ISETP.LT.AND P4, PT, R7, UR4, !P1 ;  /* 0x0000000407007c0c */ /* 0x000fe4000cf81270 */
[----:B------:R-:W-:Y:S01]  /*11b640*/  ISETP.LT.AND P6, PT, R29, UR4, !P1 ;  /* 0x000000041d007c0c */ /* 0x000fe2000cfc1270 */
[----:B------:R-:W-:-:S04]  /*11b650*/  IMAD.WIDE R6, R27, 0x2, R20 ;  /* 0x000000021b067825 */ /* 0x000fc800078e0214 */
[----:B------:R-:W-:Y:S01]  /*11b660*/  IMAD.WIDE R12, R27, 0x2, R18 ;  /* 0x000000021b0c7825 */ /* 0x000fe200078e0212 */
[----:B------:R-:W-:Y:S02]  /*11b670*/  ISETP.LT.AND P5, PT, R0, UR4, !P1 ;  /* 0x0000000400007c0c */ /* 0x000fe4000cfa1270 */
[----:B------:R-:W-:-:S03]  /*11b680*/  ISETP.GE.AND P2, PT, R14, UR15, PT ;  /* 0x0000000f0e007c0c */ /* 0x000fc6000bf46270 */
[----:B------:R0:W-:Y:S02]  /*11b690*/  @P4 STG.E.U16 desc[UR48][R6.64], R15 ;  /* 0x0000000f06004986 */ /* 0x0001e4000c101530 */
[----:B0-----:R-:W-:Y:S02]  /*11b6a0*/  PRMT R15, R5, 0x7632, R15 ;  /* 0x00007632050f7816 */ /* 0x001fe4000000000f */
[----:B---3--:R-:W-:Y:S01]  /*11b6b0*/  PRMT R14, R28, 0x7632, R14 ;  /* 0x000076321c0e7816 */ /* 0x008fe2000000000e */
[----:B------:R0:W-:Y:S04]  /*11b6c0*/  @P6 STG.E.U16 desc[UR48][R12.64], R28 ;  /* 0x0000001c0c006986 */ /* 0x0001e8000c101530 */
[----:B0-----:R-:W3:Y:S04]  /*11b6d0*/  LDL R13, [R1+0x1ffc] ;  /* 0x001ffc00010d7983 */ /* 0x001ee80000100800 */
[----:B------:R-:W3:Y:S04]  /*11b6e0*/  LDL.LU R28, [R1+0x658] ;  /* 0x00065800011c7983 */ /* 0x000ee80000300800 */
[----:B------:R-:W3:Y:S01]  /*11b6f0*/  LDL.LU R5, [R1+0x4858] ;  /* 0x0048580001057983 */ /* 0x000ee20000300800 */
[----:B--2---:R-:W-:Y:S01]  /*11b700*/  ISETP.LT.AND P1, PT, R3, UR4, !P1 ;  /* 0x0000000403007c0c */ /* 0x004fe2000cf21270 */
[----:B----4-:R-:W-:-:S05]  /*11b710*/  IMAD.WIDE R2, R27, 0x2, R16 ;  /* 0x000000021b027825 */ /* 0x010fca00078e0210 */
[----:B------:R0:W-:Y:S04]  /*11b720*/  @P3 STG.E.U16 desc[UR48][R2.64], R14 ;  /* 0x0000000e02003986 */ /* 0x0001e8000c101530 */
[----:B0-----:R-:W2:Y:S01]  /*11b730*/  LDL.LU R2, [R1+0x684] ;  /* 0x0006840001027983 */ /* 0x001ea20000300800 */
[----:B------:R-:W-:-:S04]  /*11b740*/  IMAD.WIDE R6, R27, 0x2, R10 ;  /* 0x000000021b067825 */ /* 0x000fc800078e020a */
[----:B------:R-:W-:Y:S01]  /*11b750*/  VIADD R14, R27, UR5 ;  /* 0x000000051b0e7c36 */ /* 0x000fe20008000000 */
[----:B------:R-:W4:Y:S01]  /*11b760*/  LDL R3, [R1+0x2004] ;  /* 0x0020040001037983 */ /* 0x000f220000100800 */
[----:B------:R-:W0:Y:S03]  /*11b770*/  LDCU UR5, c[0x0][0x3b8] ;  /* 0x00007700ff0577ac */ /* 0x000e260008000800 */
[----:B--2---:R1:W-:Y:S04]  /*11b780*/  @P5 STG.E.U16 desc[UR48][R6.64], R2 ;  /* 0x0000000206005986 */ /* 0x0043e8000c101530 */
[----:B-1----:R-:W2:Y:S04]  /*11b790*/  LDL R6, [R1+0x1798] ;  /* 0x0017980001067983 */ /* 0x002ea80000100800 */
[----:B------:R-:W4:Y:S01]  /*11b7a0*/  LDL R7, [R1+0x2008] ;  /* 0x0020080001077983 */ /* 0x000f220000100800 */
[----:B---3--:R-:W-:Y:S01]  /*11b7b0*/  ISETP.LT.AND P4, PT, R13, UR4, !P0 ;  /* 0x000000040d007c0c */ /* 0x008fe2000c781270 */
[----:B------:R-:W-:Y:S01]  /*11b7c0*/  IMAD.WIDE R12, R27, 0x2, R8 ;  /* 0x000000021b0c7825 */ /* 0x000fe200078e0208 */
[----:B------:R-:W-:Y:S01]  /*11b7d0*/  ISETP.LT.AND P5, PT, R26, UR4, !P0 ;  /* 0x000000041a007c0c */ /* 0x000fe2000c7a1270 */
[----:B------:R-:W3:Y:S04]  /*11b7e0*/  LDL R27, [R1+0x1ffc] ;  /* 0x001ffc00011b7983 */ /* 0x000ee80000100800 */
[----:B------:R-:W3:Y:S04]  /*11b7f0*/  LDL.LU R26, [R1+0x648] ;  /* 0x00064800011a7983 */ /* 0x000ee80000300800 */
[----:B------:R1:W-:Y:S04]  /*11b800*/  @P1 STG.E.U16 desc[UR48][R12.64], R15 ;  /* 0x0000000f0c001986 */ /* 0x0003e8000c101530 */
[----:B-1----:R-:W3:Y:S04]  /*11b810*/  LDL R15, [R1+0x2018] ;  /* 0x00201800010f7983 */ /* 0x002ee80000100800 */
[----:B------:R1:W-:Y:S01]  /*11b820*/  STL [R1+0x4850], R24 ;  /* 0x0048501801007387 */ /* 0x0003e20000100800 */
[----:B--2---:R-:W-:Y:S01]  /*11b830*/  VIADD R12, R6, 0x6e ;  /* 0x0000006e060c7836 */ /* 0x004fe20000000000 */
[----:B----4-:R-:W-:Y:S01]  /*11b840*/  ISETP.LT.AND P3, PT, R7, UR4, !P0 ;  /* 0x0000000407007c0c */ /* 0x010fe2000c761270 */
[----:B------:R-:W-:-:S02]  /*11b850*/  IMAD.WIDE R6, R14, 0x2, R24 ;  /* 0x000000020e067825 */ /* 0x000fc400078e0218 */
[----:B-1----:R-:W2:Y:S04]  /*11b860*/  LDL.LU R24, [R1+0x668] ;  /* 0x0006680001187983 */ /* 0x002ea80000300800 */
[----:B------:R1:W-:Y:S04]  /*11b870*/  STL [R1+0x484c], R25 ;  /* 0x00484c1901007387 */ /* 0x0003e80000100800 */
[----:B-1----:R-:W4:Y:S01]  /*11b880*/  LDL.LU R25, [R1+0x638] ;  /* 0x0006380001197983 */ /* 0x002f220000300800 */
[----:B------:R-:W-:Y:S01]  /*11b890*/  ISETP.LT.AND P6, PT, R3, UR4, !P0 ;  /* 0x0000000403007c0c */ /* 0x000fe2000c7c1270 */
[----:B------:R-:W-:Y:S01]  /*11b8a0*/  IMAD.WIDE R2, R14, 0x2, R4 ;  /* 0x000000020e027825 */ /* 0x000fe200078e0204 */
[----:B------:R-:W-:-:S02]  /*11b8b0*/  ISETP.GE.AND P1, PT, R12, UR13, PT ;  /* 0x0000000d0c007c0c */ /* 0x000fc4000bf26270 */
[----:B------:R-:W-:Y:S02]  /*11b8c0*/  PRMT R12, R28, 0x7632, R12 ;  /* 0x000076321c0c7816 */ /* 0x000fe4000000000c */
[----:B----4-:R-:W-:Y:S01]  /*11b8d0*/  PRMT R13, R25, 0x7632, R13 ;  /* 0x00007632190d7816 */ /* 0x010fe2000000000d */
[----:B------:R1:W-:Y:S01]  /*11b8e0*/  @P4 STG.E.U16 desc[UR48][R2.64], R25 ;  /* 0x0000001902004986 */ /* 0x0003e2000c101530 */
[----:B------:R-:W-:-:S03]  /*11b8f0*/  ISETP.LT.AND P4, PT, R29, UR4, !P0 ;  /* 0x000000041d007c0c */ /* 0x000fc6000c781270 */
[----:B------:R4:W-:Y:S04]  /*11b900*/  @P5 STG.E.U16 desc[UR48][R6.64], R13 ;  /* 0x0000000d06005986 */ /* 0x0009e8000c101530 */
[----:B-1----:R-:W2:Y:S04]  /*11b910*/  LDL R25, [R1+0x2000] ;  /* 0x0020000001197983 */ /* 0x002ea80000100800 */
[----:B------:R-:W2:Y:S04]  /*11b920*/  LDL.LU R29, [R1+0x678] ;  /* 0x00067800011d7983 */ /* 0x000ea80000300800 */
[----:B----4-:R-:W4:Y:S01]  /*11b930*/  LDL R13, [R1+0x2010] ;  /* 0x00201000010d7983 */ /* 0x010f220000100800 */
[----:B------:R-:W-:-:S05]  /*11b940*/  IMAD.WIDE R2, R14, 0x2, R22 ;  /* 0x000000020e027825 */ /* 0x000fca00078e0216 */
[----:B------:R1:W-:Y:S04]  /*11b950*/  @P6 STG.E.U16 desc[UR48][R2.64], R28 ;  /* 0x0000001c02006986 */ /* 0x0003e8000c101530 */
[----:B-1----:R-:W2:Y:S01]  /*11b960*/  LDL.LU R28, [R1+0x4854] ;  /* 0x00485400011c7983 */ /* 0x002ea20000300800 */
[----:B------:R-:W-:Y:S01]  /*11b970*/  IMAD.WIDE R6, R14, 0x2, R20 ;  /* 0x000000020e067825 */ /* 0x000fe200078e0214 */
[----:B------:R-:W-:-:S03]  /*11b980*/  ISETP.LT.AND P6, PT, R0, UR4, !P0 ;  /* 0x0000000400007c0c */ /* 0x000fc6000c7c1270 */
[C---:B------:R-:W-:Y:S01]  /*11b990*/  IMAD.WIDE R2, R14.reuse, 0x2, R18 ;  /* 0x000000020e027825 */ /* 0x040fe200078e0212 */
[----:B------:R1:W-:Y:S04]  /*11b9a0*/  @P3 STG.E.U16 desc[UR48][R6.64], R12 ;  /* 0x0000000c06003986 */ /* 0x0003e8000c101530 */
[----:B---3--:R3:W-:Y:S04]  /*11b9b0*/  @P4 STG.E.U16 desc[UR48][R2.64], R26 ;  /* 0x0000001a02004986 */ /* 0x0087e8000c101530 */
[----:B------:R0:W-:Y:S01]  /*11b9c0*/  STL [R1+0x4848], R18 ;  /* 0x0048481201007387 */ /* 0x0001e20000100800 */
[----:B-1----:R-:W-:Y:S01]  /*11b9d0*/  IMAD.WIDE R6, R14, 0x2, R16 ;  /* 0x000000020e067825 */ /* 0x002fe200078e0210 */
[----:B---3--:R-:W-:-:S02]  /*11b9e0*/  PRMT R2, R26, 0x7632, R2 ;  /* 0x000076321a027816 */ /* 0x008fc40000000002 */
[----:B0-----:R-:W3:Y:S04]  /*11b9f0*/  LDL R18, [R1+0x6a8] ;  /* 0x0006a80001127983 */ /* 0x001ee80000100800 */
[----:B------:R0:W-:Y:S04]  /*11ba00*/  STL [R1+0x4844], R19 ;  /* 0x0048441301007387 */ /* 0x0001e80000100800 */
[----:B0-----:R-:W3:Y:S01]  /*11ba10*/  LDL R19, [R1+0x2010] ;  /* 0x0020100001137983 */ /* 0x001ee20000100800 */
[----:B----4-:R-:W-:Y:S01]  /*11ba20*/  ISETP.LT.AND P5, PT, R13, UR4, !P0 ;  /* 0x000000040d007c0c */ /* 0x010fe2000c7a1270 */
[----:B------:R-:W-:Y:S01]  /*11ba30*/  IMAD.WIDE R12, R14, 0x2, R10 ;  /* 0x000000020e0c7825 */ /* 0x000fe200078e020a */
[----:B--2---:R-:W-:-:S11]  /*11ba40*/  ISETP.LT.AND P4, PT, R25, UR4, !P2 ;  /* 0x0000000419007c0c */ /* 0x004fd6000d781270 */
        /* <DEDUP_REMOVED lines=11> */
[C---:B------:R-:W-:Y:S02]  /*11bb00*/  VIADD R3, R14.reuse, UR5 ;  /* 0x000000050e037c36 */ /* 0x040fe40008000000 */
[----:B------:R-:W-:-:S04]  /*11bb10*/  IMAD.WIDE R14, R14, 0x2, R8 ;  /* 0x000000020e0e7825 */ /* 0x000fc800078e0208 */
[----:B------:R-:W-:Y:S01]  /*11bb20*/  IMAD.WIDE R26, R3, 0x2, R4 ;  /* 0x00000002031a7825 */ /* 0x000fe200078e0204 */
[----:B------:R-:W-:Y:S01]  /*11bb30*/  PRMT R2, R29, 0x7632, R2 ;  /* 0x000076321d027816 */ /* 0x000fe20000000002 */
[----:B------:R-:W0:Y:S02]  /*11bb40*/  LDCU UR5, c[0x0][0x3b8] ;  /* 0x00007700ff0577ac */ /* 0x000e240008000800 */
[----:B------:R-:W-:Y:S04]  /*11bb50*/  @P0 STG.E.U16 desc[UR48][R14.64], R28 ;  /* 0x0000001c0e000986 */ /* 0x000fe8000c101530 */
[----:B------:R1:W-:Y:S04]  /*11bb60*/  @P3 STG.E.U16 desc[UR48][R26.64], R29 ;  /* 0x0000001d1a003986 */ /* 0x0003e8000c101530 */
[----:B-1----:R-:W4:Y:S04]  /*11bb70*/  LDL.LU R29, [R1+0x63c] ;  /* 0x00063c00011d7983 */ /* 0x002f280000300800 */
[----:B------:R1:W-:Y:S01]  /*11bb80*/  STL [R1+0x4840], R23 ;  /* 0x0048401701007387 */ /* 0x0003e20000100800 */
[----:B---3--:R-:W-:-:S02]  /*11bb90*/  PRMT R27, R18, 0x7632, R27 ;  /* 0x00007632121b7816 */ /* 0x008fc4000000001b */
[----:B--2---:R-:W-:Y:S01]  /*11bba0*/  ISETP.LT.AND P6, PT, R6, UR4, !P2 ;  /* 0x0000000406007c0c */ /* 0x004fe2000d7c1270 */
[----:B----4-:R-:W-:Y:S01]  /*11bbb0*/  VIADD R26, R7, 0x6f ;  /* 0x0000006f071a7836 */ /* 0x010fe20000000000 */
[----:B------:R-:W-:Y:S01]  /*11bbc0*/  ISETP.LT.AND P5, PT, R12, UR4, !P2 ;  /* 0x000000040c007c0c */ /* 0x000fe2000d7a1270 */
[----:B------:R-:W-:Y:S01]  /*11bbd0*/  IMAD.WIDE R6, R3, 0x2, R24 ;  /* 0x0000000203067825 */ /* 0x000fe200078e0218 */
[----:B------:R-:W-:-:S03]  /*11bbe0*/  ISETP.LT.AND P3, PT, R13, UR4, !P2 ;  /* 0x000000040d007c0c */ /* 0x000fc6000d761270 */
[----:B------:R-:W-:Y:S02]  /*11bbf0*/  IMAD.WIDE R12, R3, 0x2, R22 ;  /* 0x00000002030c7825 */ /* 0x000fe400078e0216 */
[----:B-1----:R-:W2:Y:S04]  /*11bc00*/  LDL.LU R23, [R1+0x688] ;  /* 0x0006880001177983 */ /* 0x002ea80000300800 */
[----:B------:R-:W3:Y:S04]  /*11bc10*/  LDL.LU R18, [R1+0x4848] ;  /* 0x0048480001127983 */ /* 0x000ee80000300800 */
[----:B------:R1:W-:Y:S04]  /*11bc20*/  @P4 STG.E.U16 desc[UR48][R6.64], R2 ;  /* 0x0000000206004986 */ /* 0x0003e8000c101530 */
[----:B-1----:R-:W4:Y:S04]  /*11bc30*/  LDL.LU R6, [R1+0x6a8] ;  /* 0x0006a80001067983 */ /* 0x002f280000300800 */
[----:B------:R-:W2:Y:S04]  /*11bc40*/  LDL R7, [R1+0x2018] ;  /* 0x0020180001077983 */ /* 0x000ea80000100800 */
[----:B------:R-:W2:Y:S01]  /*11bc50*/  LDL R2, [R1+0x2000] ;  /* 0x0020000001027983 */ /* 0x000ea20000100800 */
[----:B------:R-:W-:-:S02]  /*11bc60*/  ISETP.LT.AND P4, PT, R19, UR4, !P2 ;  /* 0x0000000413007c0c */ /* 0x000fc4000d781270 */
[----:B------:R-:W-:Y:S01]  /*11bc70*/  ISETP.GE.AND P0, PT, R26, UR11, PT ;  /* 0x0000000b1a007c0c */ /* 0x000fe2000bf06270 */
[----:B------:R-:W3:Y:S04]  /*11bc80*/  LDL.LU R19, [R1+0x4844] ;  /* 0x0048440001137983 */ /* 0x000ee80000300800 */
[----:B------:R-:W2:Y:S01]  /*11bc90*/  LDL.LU R26, [R1+0x698] ;  /* 0x00069800011a7983 */ /* 0x000ea20000300800 */
[C---:B------:R-:W-:Y:S01]  /*11bca0*/  IMAD.WIDE R14, R3.reuse, 0x2, R20 ;  /* 0x00000002030e7825 */ /* 0x040fe200078e0214 */
[----:B------:R-:W1:Y:S02]  /*11bcb0*/  LDCU UR11, c[0x0][0x39c] ;  /* 0x00007380ff0b77ac */ /* 0x000e640008000800 */
[----:B----4-:R-:W-:Y:S04]  /*11bcc0*/  @P5 STG.E.U16 desc[UR48][R12.64], R6 ;  /* 0x000000060c005986 */ /* 0x010fe8000c101530 */
[----:B------:R4:W-:Y:S04]  /*11bcd0*/  @P6 STG.E.U16 desc[UR48][R14.64], R27 ;  /* 0x0000001b0e006986 */ /* 0x0009e8000c101530 */
[----:B----4-:R-:W4:Y:S01]  /*11bce0*/  LDL R15, [R1+0x1ffc] ;  /* 0x001ffc00010f7983 */ /* 0x010f220000100800 */
        /* <DEDUP_REMOVED lines=10> */
[----:B------:R-:W-:Y:S01]  /*11bd90*/  PRMT R28, R29, 0x7632, R28 ;  /* 0x000076321d1c7816 */ /* 0x000fe2000000001c */
[----:B------:R-:W1:Y:S01]  /*11bda0*/  LDCU UR5, c[0x0][0x3b8] ;  /* 0x00007700ff0577ac */ /* 0x000e620008000800 */
[----:B--2---:R-:W-:-:S04]  /*11bdb0*/  IMAD.WIDE R12, R3, 0x2, R8 ;  /* 0x00000002030c7825 */ /* 0x004fc800078e0208 */
[----:B---3--:R-:W-:Y:S01]  /*11bdc0*/  IMAD.WIDE R6, R3, 0x2, R10 ;  /* 0x0000000203067825 */ /* 0x008fe200078e020a */
[----:B------:R-:W-:Y:S01]  /*11bdd0*/  PRMT R3, R23, 0x7632, R3 ;  /* 0x0000763217037816 */ /* 0x000fe20000000003 */
[----:B0-----:R-:W2:Y:S04]  /*11bde0*/  LDL.LU R10, [R1+0x65c] ;  /* 0x00065c00010a7983 */ /* 0x001ea80000300800 */
[----:B------:R0:W-:Y:S04]  /*11bdf0*/  STL [R1+0x4834], R11 ;  /* 0x0048340b01007387 */ /* 0x0001e80000100800 */
[----:B------:R3:W-:Y:S04]  /*11be00*/  @P5 STG.E.U16 desc[UR48][R6.64], R23 ;  /* 0x0000001706005986 */ /* 0x0007e8000c101530 */
[----:B------:R1:W-:Y:S04]  /*11be10*/  @P2 STG.E.U16 desc[UR48][R12.64], R3 ;  /* 0x000000030c002986 */ /* 0x0003e8000c101530 */
[----:B0-----:R-:W2:Y:S04]  /*11be20*/  LDL.LU R11, [R1+0x64c] ;  /* 0x00064c00010b7983 */ /* 0x001ea80000300800 */
[----:B---3--:R-:W3:Y:S04]  /*11be30*/  LDL.LU R23, [R1+0x4840] ;  /* 0x0048400001177983 */ /* 0x008ee80000300800 */
[----:B------:R-:W2:Y:S04]  /*11be40*/  LDL R6, [R1+0x2010] ;  /* 0x0020100001067983 */ /* 0x000ea80000100800 */
[----:B------:R-:W2:Y:S04]  /*11be50*/  LDL R7, [R1+0x1798] ;  /* 0x0017980001077983 */ /* 0x000ea80000100800 */
[----:B-1----:R-:W2:Y:S04]  /*11be60*/  LDL R3, [R1+0x2004] ;  /* 0x0020040001037983 */ /* 0x002ea80000100800 */
[----:B------:R-:W3:Y:S04]  /*11be70*/  LDL R12, [R1+0x2008] ;  /* 0x00200800010c7983 */ /* 0x000ee80000100800 */
[----:B------:R-:W3:Y:S01]  /*11be80*/  LDL R13, [R1+0x200c] ;  /* 0x00200c00010d7983 */ /* 0x000ee20000100800 */
[----:B----4-:R-:W-:Y:S01]  /*11be90*/  ISETP.LT.AND P6, PT, R15, UR4, !P1 ;  /* 0x000000040f007c0c */ /* 0x010fe2000cfc1270 */
[----:B------:R-:W-:-:S12]  /*11bea0*/  IMAD.WIDE R14, R2, 0x2, R4 ;  /* 0x00000002020e7825 */ /* 0x000fd800078e0204 */
[----:B------:R0:W-:Y:S04]  /*11beb0*/  @P6 STG.E.U16 desc[UR48][R14.64], R29 ;  /* 0x0000001d0e006986 */ /* 0x0001e8000c101530 */
[----:B0-----:R-:W4:Y:S01]  /*11bec0*/  LDL.LU R29, [R1+0x483c] ;  /* 0x00483c00011d7983 */ /* 0x001f220000300800 */
[----:B------:R-:W-:-:S05]  /*11bed0*/  IMAD.WIDE R26, R2, 0x2, R24 ;  /* 0x00000002021a7825 */ /* 0x000fca00078e0218 */
[----:B------:R0:W-:Y:S01]  /*11bee0*/  @P3 STG.E.U16 desc[UR48][R26.64], R28 ;  /* 0x0000001c1a003986 */ /* 0x0001e2000c101530 */
[----:B--2---:R-:W-:Y:S02]  /*11bef0*/  ISETP.LT.AND P6, PT, R3, UR4, !P1 ;  /* 0x0000000403007c0c */ /* 0x004fe4000cfc1270 */
[----:B---3--:R-:W-:Y:S02]  /*11bf00*/  ISETP.LT.AND P2, PT, R12, UR4, !P1 ;  /* 0x000000040c007c0c */ /* 0x008fe4000cf41270 */
[----:B------:R-:W-:Y:S02]  /*11bf10*/  ISETP.LT.AND P3, PT, R13, UR4, !P1 ;  /* 0x000000040d007c0c */ /* 0x000fe4000cf61270 */
[----:B------:R-:W-:Y:S01]  /*11bf20*/  ISETP.LT.AND P4, PT, R6, UR4, !P1 ;  /* 0x0000000406007c0c */ /* 0x000fe2000cf81270 */
[----:B------:R-:W-:Y:S02]  /*11bf30*/  VIADD R3, R7, 0x70 ;  /* 0x0000007007037836 */ /* 0x000fe40000000000 */
[----:B------:R-:W-:-:S04]  /*11bf40*/  IMAD.WIDE R6, R2, 0x2, R22 ;  /* 0x0000000202067825 */ /* 0x000fc800078e0216 */
[----:B------:R-:W-:Y:S01]  /*11bf50*/  IMAD.WIDE R12, R2, 0x2, R20 ;  /* 0x00000002020c7825 */ /* 0x000fe200078e0214 */
[----:B0-----:R-:W-:Y:S02]  /*11bf60*/  PRMT R28, R10, 0x7632, R28 ;  /* 0x000076320a1c7816 */ /* 0x001fe4000000001c */
[----:B------:R-:W-:Y:S01]  /*11bf70*/  ISETP.LT.AND P5, PT, R0, UR4, !P1 ;  /* 0x0000000400007c0c */ /* 0x000fe2000cfa1270 */
[----:B------:R0:W-:Y:S01]  /*11bf80*/  STL [R1+0x4830], R0 ;  /* 0x0048300001007387 */ /* 0x0001e20000100800 */
[----:B------:R-:W-:-:S03]  /*11bf90*/  IMAD.WIDE R14, R2, 0x2, R18 ;  /* 0x00000002020e7825 */ /* 0x000fc600078e0212 */
[----:B------:R1:W-:Y:S01]  /*11bfa0*/  @P6 STG.E.U16 desc[UR48][R6.64], R10 ;  /* 0x0000000a06006986 */ /* 0x0003e2000c101530 */
[----:B------:R-:W-:-:S03]  /*11bfb0*/  ISETP.GE.AND P6, PT, R3, UR9, PT ;  /* 0x0000000903007c0c */ /* 0x000fc6000bfc6270 */
[----:B------:R2:W-:Y:S04]  /*11bfc0*/  @P2 STG.E.U16 desc[UR48][R12.64], R28 ;  /* 0x0000001c0c002986 */ /* 0x0005e8000c101530 */
[----:B0-----:R-:W3:Y:S04]  /*11bfd0*/  LDL.LU R0, [R1+0x67c] ;  /* 0x00067c0001007983 */ /* 0x001ee80000300800 */
[----:B------:R0:W-:Y:S01]  /*11bfe0*/  @P3 STG.E.U16 desc[UR48][R14.64], R11 ;  /* 0x0000000b0e003986 */ /* 0x0001e2000c101530 */
[----:B----4-:R-:W-:-:S03]  /*11bff0*/  PRMT R29, R11, 0x7632, R29 ;  /* 0x000076320b1d7816 */ /* 0x010fc6000000001d */
[----:B-1----:R-:W4:Y:S04]  /*11c000*/  LDL.LU R10, [R1+0x4838] ;  /* 0x00483800010a7983 */ /* 0x002f280000300800 */
[----:B------:R-:W4:Y:S04]  /*11c010*/  LDL R6, [R1+0x2018] ;  /* 0x0020180001067983 */ /* 0x000f280000100800 */
[----:B------:R-:W4:Y:S04]  /*11c020*/  LDL R7, [R1+0x1ffc] ;  /* 0x001ffc0001077983 */ /* 0x000f280000100800 */
[----:B------:R-:W4:Y:S04]  /*11c030*/  LDL R3, [R1+0x1798] ;  /* 0x0017980001037983 */ /* 0x000f280000100800 */
[----:B--2---:R-:W2:Y:S04]  /*11c040*/  LDL R12, [R1+0x2004] ;  /* 0x00200400010c7983 */ /* 0x004ea80000100800 */
[----:B------:R-:W2:Y:S04]  /*11c050*/  LDL.LU R13, [R1+0x66c] ;  /* 0x00066c00010d7983 */ /* 0x000ea80000300800 */
[----:B0-----:R-:W2:Y:S04]  /*11c060*/  LDL.LU R11, [R1+0x4834] ;  /* 0x00483400010b7983 */ /* 0x001ea80000300800 */
[----:B------:R-:W2:Y:S01]  /*11c070*/  LDL R14, [R1+0x2000] ;  /* 0x00200000010e7983 */ /* 0x000ea20000100800 */
[----:B------:R-:W-:Y:S01]  /*11c080*/  IMAD.WIDE R26, R2, 0x2, R16 ;  /* 0x00000002021a7825 */ /* 0x000fe200078e0210 */
[----:B------:R-:W0:Y:S04]  /*11c090*/  LDCU UR9, c[0x0][0x3b8] ;  /* 0x00007700ff0977ac */ /* 0x000e280008000800 */
[----:B------:R1:W-:Y:S02]  /*11c0a0*/  @P4 STG.E.U16 desc[UR48][R26.64], R29 ;  /* 0x0000001d1a004986 */ /* 0x0003e4000c101530 */
[----:B-1----:R-:W-:-:S05]  /*11c0b0*/  P2R R26, PR, RZ, 0x40 ;  /* 0x00000040ff1a7803 */ /* 0x002fca0000000000 */
[----:B------:R1:W-:Y:S01]  /*11c0c0*/  STL [R1+0x40], R26 ;  /* 0x0000401a01007387 */ /* 0x0003e20000100800 */
[----:B---3--:R-:W-:Y:S01]  /*11c0d0*/  PRMT R15, R0, 0x7632, R15 ;  /* 0x00007632000f7816 */ /* 0x008fe2000000000f */
[----:B-1----:R-:W-:Y:S01]  /*11c0e0*/  IMAD.WIDE R26, R2, 0x2, R8 ;  /* 0x00000002021a7825 */ /* 0x002fe200078e0208 */
[----:B----4-:R-:W-:Y:S02]  /*11c0f0*/  ISETP.LT.AND P1, PT, R6, UR4, !P1 ;  /* 0x0000000406007c0c */ /* 0x010fe4000cf21270 */
[----:B------:R-:W-:Y:S01]  /*11c100*/  ISETP.LT.AND P2, PT, R7, UR4, !P0 ;  /* 0x0000000407007c0c */ /* 0x000fe2000c741270 */
[----:B--2---:R-:W-:Y:S01]  /*11c110*/  IMAD.WIDE R6, R2, 0x2, R10 ;  /* 0x0000000202067825 */ /* 0x004fe200078e020a */
[----:B------:R-:W-:-:S03]  /*11c120*/  ISETP.LT.AND P3, PT, R14, UR4, !P0 ;  /* 0x000000040e007c0c */ /* 0x000fc6000c761270 */
[----:B------:R-:W-:Y:S01]  /*11c130*/  VIADD R14, R2, UR5 ;  /* 0x00000005020e7c36 */ /* 0x000fe20008000000 */
[----:B------:R-:W-:Y:S02]  /*11c140*/  ISETP.LT.AND P4, PT, R12, UR4, !P0 ;  /* 0x000000040c007c0c */ /* 0x000fe4000c781270 */
[----:B------:R-:W-:Y:S01]  /*11c150*/  PRMT R28, R13, 0x7632, R28 ;  /* 0x000076320d1c7816 */ /* 0x000fe2000000001c */
[----:B------:R-:W-:Y:S04]  /*11c160*/  @P5 STG.E.U16 desc[UR48][R6.64], R13 ;  /* 0x0000000d06005986 */ /* 0x000fe8000c101530 */
[----:B------:R1:W-:Y:S04]  /*11c170*/  STL [R1+0x482c], R11 ;  /* 0x00482c0b01007387 */ /* 0x0003e80000100800 */
[----:B------:R-:W-:Y:S01]  /*11c180*/  @P1 STG.E.U16 desc[UR48][R26.64], R28 ;  /* 0x0000001c1a001986 */ /* 0x000fe2000c101530 */
[----:B------:R-:W-:Y:S01]  /*11c190*/  VIADD R29, R3, 0x71 ;  /* 0x00000071031d7836 */ /* 0x000fe20000000000 */
[----:B------:R-:W2:Y:S02]  /*11c1a0*/  LDCU UR5, c[0x0][0x3b8] ;  /* 0x00007700ff0577ac */ /* 0x000ea40008000800 */
[----:B-1----:R-:W3:Y:S01]  /*11c1b0*/  LDL.LU R11, [R1+0x69c] ;  /* 0x00069c00010b7983 */ /* 0x002ee20000300800 */
[----:B------:R-:W-:-:S03]  /*11c1c0*/  IMAD.WIDE R12, R14, 0x2, R4 ;  /* 0x000000020e0c7825 */ /* 0x000fc600078e0204 */
[----:B------:R1:W-:Y:S04]  /*11c1d0*/  STL [R1+0x4828], R5 ;  /* 0x0048280501007387 */ /* 0x0003e80000100800 */
[----:B------:R-:W-:Y:S04]  /*11c1e0*/  @P2 STG.E.U16 desc[UR48][R12.64], R0 ;  /* 0x000000000c002986 */ /* 0x000fe8000c101530 */
[----:B-1----:R-:W4:Y:S04]  /*11c1f0*/  LDL R5, [R1+0x1798] ;  /* 0x0017980001057983 */ /* 0x002f280000100800 */
[----:B------:R1:W-:Y:S04]  /*11c200*/  STL [R1+0x4824], R27 ;  /* 0x0048241b01007387 */ /* 0x0003e80000100800 */
[----:B------:R-:W2:Y:S04]  /*11c210*/  LDL R28, [R1+0x200c] ;  /* 0x00200c00011c7983 */ /* 0x000ea80000100800 */
[----:B-1----:R-:W3:Y:S04]  /*11c220*/  LDL R27, [R1+0x2008] ;  /* 0x00200800011b7983 */ /* 0x002ee80000100800 */
[----:B------:R-:W3:Y:S04]  /*11c230*/  LDL.LU R0, [R1+0x4830] ;  /* 0x0048300001007983 */ /* 0x000ee80000300800 */
[----:B------:R-:W3:Y:S04]  /*11c240*/  LDL R12, [R1+0x2010] ;  /* 0x00201000010c7983 */ /* 0x000ee80000100800 */
[----:B------:R-:W3:Y:S01]  /*11c250*/  LDL.LU R13, [R1+0x6ac] ;  /* 0x0006ac00010d7983 */ /* 0x000ee20000300800 */
[----:B------:R-:W-:-:S04]  /*11c260*/  IMAD.WIDE R2, R14, 0x2, R24 ;  /* 0x000000020e027825 */ /* 0x000fc800078e0218 */
[----:B------:R-:W-:Y:S01]  /*11c270*/  IMAD.WIDE R6, R14, 0x2, R22 ;  /* 0x000000020e067825 */ /* 0x000fe200078e0216 */
[----:B------:R-:W-:Y:S01]  /*11c280*/  @P3 STG.E.U16 desc[UR48][R2.64], R15 ;  /* 0x0000000f02003986 */ /* 0x000fe2000c101530 */
[----:B------:R-:W-:Y:S01]  /*11c290*/  ISETP.GE.AND P5, PT, R29, UR7, PT ;  /* 0x000000071d007c0c */ /* 0x000fe2000bfa6270 */
[----:B------:R-:W1:Y:S03]  /*11c2a0*/  LDCU UR7, c[0x0][0x3b8] ;  /* 0x00007700ff0777ac */ /* 0x000e660008000800 */
[----:B------:R-:W-:-:S05]  /*11c2b0*/  P2R R29, PR, RZ, 0x20 ;  /* 0x00000020ff1d7803 */ /* 0x000fca0000000000 */
[----:B------:R0:W-:Y:S04]  /*11c2c0*/  STL [R1+0x30], R29 ;  /* 0x0000301d01007387 */ /* 0x0001e80000100800 */
[----:B0-----:R-:W3:Y:S01]  /*11c2d0*/  LDL.LU R29, [R1+0x68c] ;  /* 0x00068c00011d7983 */ /* 0x001ee20000300800 */
[----:B----4-:R-:W-:Y:S01]  /*11c2e0*/  VIADD R2, R5, 0x72 ;  /* 0x0000007205027836 */ /* 0x010fe20000000000 */
[----:B--2---:R-:W-:Y:S02]  /*11c2f0*/  ISETP.LT.AND P1, PT, R28, UR4, !P0 ;  /* 0x000000041c007c0c */ /* 0x004fe4000c721270 */
[----:B---3--:R-:W-:Y:S01]  /*11c300*/  ISETP.LT.AND P3, PT, R27, UR4, !P0 ;  /* 0x000000041b007c0c */ /* 0x008fe2000c761270 */
[----:B------:R0:W-:Y:S01]  /*11c310*/  @P4 STG.E.U16 desc[UR48][R6.64], R13 ;  /* 0x0000000d06004986 */ /* 0x0001e2000c101530 */
[----:B------:R-:W-:-:S02]  /*11c320*/  ISETP.GE.AND P4, PT, R2, UR11, PT ;  /* 0x0000000b02007c0c */ /* 0x000fc4000bf86270 */
[----:B------:R-:W-:Y:S02]  /*11c330*/  ISETP.LT.AND P2, PT, R12, UR4, !P0 ;  /* 0x000000040c007c0c */ /* 0x000fe4000c741270 */
[----:B------:R-:W-:Y:S01]  /*11c340*/  PRMT R15, R13, 0x7632, R15 ;  /* 0x000076320d0f7816 */ /* 0x000fe2000000000f */
[C---:B------:R-:W-:Y:S01]  /*11c350*/  IMAD.WIDE R2, R14.reuse, 0x2, R20 ;  /* 0x000000020e027825 */ /* 0x040fe200078e0214 */
[----:B------:R-:W-:Y:S02]  /*11c360*/  P2R R12, PR, RZ, 0x10 ;  /* 0x00000010ff0c7803 */ /* 0x000fe40000000000 */
[----:B------:R-:W-:Y:S01]  /*11c370*/  PRMT R26, R11, 0x7632, R26 ;  /* 0x000076320b1a7816 */ /* 0x000fe2000000001a */
[----:B0-----:R-:W-:Y:S02]  /*11c380*/  IMAD.WIDE R6, R14, 0x2, R18 ;  /* 0x000000020e067825 */ /* 0x001fe400078e0212 */
[----:B------:R-:W-:Y:S04]  /*11c390*/  STL [R1+0x38], R12 ;  /* 0x0000380c01007387 */ /* 0x000fe80000100800 */
[----:B------:R0:W-:Y:S04]  /*11c3a0*/  @P3 STG.E.U16 desc[UR48][R2.64], R15 ;  /* 0x0000000f02003986 */ /* 0x0001e8000c101530 */
[----:B------:R2:W-:Y:S04]  /*11c3b0*/  @P1 STG.E.U16 desc[UR48][R6.64], R11 ;  /* 0x0000000b06001986 */ /* 0x0005e8000c101530 */
[----:B0-----:R-:W3:Y:S04]  /*11c3c0*/  LDL R15, [R1+0x2018] ;  /* 0x00201800010f7983 */ /* 0x001ee80000100800 */
[----:B------:R-:W4:Y:S04]  /*11c3d0*/  LDL R2, [R1+0x1ffc] ;  /* 0x001ffc0001027983 */ /* 0x000f280000100800 */
[----:B------:R-:W4:Y:S04]  /*11c3e0*/  LDL R3, [R1+0x2000] ;  /* 0x0020000001037983 */ /* 0x000f280000100800 */
[----:B--2---:R-:W2:Y:S01]  /*11c3f0*/  LDL.LU R11, [R1+0x482c] ;  /* 0x00482c00010b7983 */ /* 0x004ea20000300800 */
[----:B------:R-:W-:Y:S01]  /*11c400*/  ISETP.LT.AND P3, PT, R0, UR4, !P0 ;  /* 0x0000000400007c0c */ /* 0x000fe2000c761270 */
[----:B------:R-:W-:-:S05]  /*11c410*/  IMAD.WIDE R12, R14, 0x2, R16 ;  /* 0x000000020e0c7825 */ /* 0x000fca00078e0210 */
[----:B------:R0:W-:Y:S02]  /*11c420*/  @P2 STG.E.U16 desc[UR48][R12.64], R26 ;  /* 0x0000001a0c002986 */ /* 0x0001e4000c101530 */
[----:B0-----:R-:W-:Y:S02]  /*11c430*/  PRMT R13, R29, 0x7632, R13 ;  /* 0x000076321d0d7816 */ /* 0x001fe4000000000d */
[----:B---3--:R-:W-:Y:S01]  /*11c440*/  ISETP.LT.AND P0, PT, R15, UR4, !P0 ;  /* 0x000000040f007c0c */ /* 0x008fe2000c701270 */
[----:B------:R-:W-:Y:S02]  /*11c450*/  VIADD R15, R5, 0x73 ;  /* 0x00000073050f7836 */ /* 0x000fe40000000000 */
[----:B--2---:R-:W-:Y:S01]  /*11c460*/  IMAD.WIDE R6, R14, 0x2, R10 ;  /* 0x000000020e067825 */ /* 0x004fe200078e020a */
[----:B------:R-:W2:Y:S01]  /*11c470*/  LDL.LU R5, [R1+0x4828] ;  /* 0x0048280001057983 */ /* 0x000ea20000300800 */
[----:B----4-:R-:W-:Y:S02]  /*11c480*/  ISETP.LT.AND P1, PT, R2, UR4, !P6 ;  /* 0x0000000402007c0c */ /* 0x010fe4000f721270 */
[----:B------:R-:W-:Y:S01]  /*11c490*/  ISETP.LT.AND P2, PT, R3, UR4, !P6 ;  /* 0x0000000403007c0c */ /* 0x000fe2000f741270 */
[----:B------:R-:W-:Y:S01]  /*11c4a0*/  IMAD.WIDE R2, R14, 0x2, R8 ;  /* 0x000000020e027825 */ /* 0x000fe200078e0208 */
[----:B------:R0:W-:Y:S04]  /*11c4b0*/  STL [R1+0x480c], R8 ;  /* 0x00480c0801007387 */ /* 0x0001e80000100800 */
[----:B------:R3:W-:Y:S01]  /*11c4c0*/  @P3 STG.E.U16 desc[UR48][R6.64], R29 ;  /* 0x0000001d06003986 */ /* 0x0007e2000c101530 */
[----:B------:R-:W-:-:S03]  /*11c4d0*/  ISETP.GE.AND P3, PT, R15, UR11, PT ;  /* 0x0000000b0f007c0c */ /* 0x000fc6000bf66270 */
[----:B0-----:R-:W4:Y:S04]  /*11c4e0*/  LDL R8, [R1+0x2004] ;  /* 0x0020040001087983 */ /* 0x001f280000100800 */
[----:B------:R-:W-:Y:S04]  /*11c4f0*/  STL [R1+0x4808], R9 ;  /* 0x0048080901007387 */ /* 0x000fe80000100800 */
[----:B---3--:R-:W3:Y:S04]  /*11c500*/  LDL.LU R29, [R1+0x6c0] ;  /* 0x0006c000011d7983 */ /* 0x008ee80000300800 */
[----:B------:R-:W3:Y:S01]  /*11c510*/  LDL.LU R15, [R1+0x6b0] ;  /* 0x0006b000010f7983 */ /* 0x000ee20000300800 */
[----:B------:R-:W-:-:S03]  /*11c520*/  VIADD R12, R14, UR5 ;  /* 0x000000050e0c7c36 */ /* 0x000fc60008000000 */
[----:B------:R0:W-:Y:S04]  /*11c530*/  @P0 STG.E.U16 desc[UR48][R2.64], R13 ;  /* 0x0000000d02000986 */ /* 0x0001e8000c101530 */
[----:B------:R1:W-:Y:S01]  /*11c540*/  STL [R1+0x4814], R4 ;  /* 0x0048140401007387 */ /* 0x0003e20000100800 */
[----:B------:R-:W1:Y:S01]  /*11c550*/  LDCU UR5, c[0x0][0x3b8] ;  /* 0x00007700ff0577ac */ /* 0x000e620008000800 */
[----:B0-----:R-:W-:Y:S01]  /*11c560*/  P2R R2, PR, RZ, 0x8 ;  /* 0x00000008ff027803 */ /* 0x001fe20000000000 */
[C---:B------:R-:W-:Y:S01]  /*11c570*/  VIADD R13, R12.reuse, UR6 ;  /* 0x000000060c0d7c36 */ /* 0x040fe20008000000 */
[----:B------:R-:W0:Y:S01]  /*11c580*/  LDCU UR6, c[0x0][0x3b8] ;  /* 0x00007700ff0677ac */ /* 0x000e220008000800 */
[C---:B--2---:R-:W-:Y:S02]  /*11c590*/  IMAD.WIDE R6, R12.reuse, 0x2, R4 ;  /* 0x000000020c067825 */ /* 0x044fe400078e0204 */
[----:B-1----:R-:W2:Y:S04]  /*11c5a0*/  LDL R4, [R1+0x2010] ;  /* 0x0020100001047983 */ /* 0x002ea80000100800 */
[----:B------:R-:W-:Y:S04]  /*11c5b0*/  STL [R1+0x4810], R5 ;  /* 0x0048100501007387 */ /* 0x000fe80000100800 */
[----:B------:R-:W2:Y:S04]  /*11c5c0*/  LDL.LU R9, [R1+0x6d0] ;  /* 0x0006d00001097983 */ /* 0x000ea80000300800 */
[----:B------:R1:W-:Y:S04]  /*11c5d0*/  STL [R1+0x3c], R2 ;  /* 0x00003c0201007387 */ /* 0x0003e80000100800 */
[----:B------:R-:W-:Y:S04]  /*11c5e0*/  STL [R1+0x481c], R24 ;  /* 0x00481c1801007387 */ /* 0x000fe80000100800 */
[----:B------:R-:W-:Y:S04]  /*11c5f0*/  STL [R1+0x4818], R25 ;  /* 0x0048181901007387 */ /* 0x000fe80000100800 */
[----:B------:R-:W-:Y:S01]  /*11c600*/  STL [R1+0x4820], R13 ;  /* 0x0048200d01007387 */ /* 0x000fe20000100800 */
[----:B-1----:R-:W-:Y:S01]  /*11c610*/  IMAD.WIDE R2, R12, 0x2, R24 ;  /* 0x000000020c027825 */ /* 0x002fe200078e0218 */
[----:B---3--:R-:W-:-:S02]  /*11c620*/  PRMT R14, R15, 0x7632, R14 ;  /* 0x000076320f0e7816 */ /* 0x008fc4000000000e */
[----:B------:R1:W-:Y:S04]  /*11c630*/  @P1 STG.E.U16 desc[UR48][R6.64], R15 ;  /* 0x0000000f06001986 */ /* 0x0003e8000c101530 */
[----:B------:R3:W-:Y:S01]  /*11c640*/  @P2 STG.E.U16 desc[UR48][R2.64], R14 ;  /* 0x0000000e02002986 */ /* 0x0007e2000c101530 */
[----:B------:R-:W-:Y:S01]  /*11c650*/  ISETP.LT.AND P2, PT, R27, UR4, !P6 ;  /* 0x000000041b007c0c */ /* 0x000fe2000f741270 */
[----:B-1----:R-:W-:Y:S01]  /*11c660*/  VIADD R15, R13, UR7 ;  /* 0x000000070d0f7c36 */ /* 0x002fe20008000000 */
[----:B----4-:R-:W-:Y:S01]  /*11c670*/  ISETP.LT.AND P0, PT, R8, UR4, !P6 ;  /* 0x0000000408007c0c */ /* 0x010fe2000f701270 */
[----:B------:R-:W4:Y:S04]  /*11c680*/  LDL.LU R13, [R1+0x1798] ;  /* 0x00179800010d7983 */ /* 0x000f280000300800 */
[----:B------:R-:W4:Y:S04]  /*11c690*/  LDL.LU R27, [R1+0x4824] ;  /* 0x00482400011b7983 */ /* 0x000f280000300800 */
[----:B------:R-:W4:Y:S01]  /*11c6a0*/  LDL R8, [R1+0x6e0] ;  /* 0x0006e00001087983 */ /* 0x000f220000100800 */
[----:B---3--:R-:W-:Y:S01]  /*11c6b0*/  VIADD R14, R15, UR8 ;  /* 0x000000080f0e7c36 */ /* 0x008fe20008000000 */
[----:B------:R-:W1:Y:S01]  /*11c6c0*/  LDCU UR7, c[0x0][0x3b8] ;  /* 0x00007700ff0777ac */ /* 0x000e620008000800 */
[----:B------:R-:W-:Y:S01]  /*11c6d0*/  IMAD.WIDE R2, R12, 0x2, R22 ;  /* 0x000000020c027825 */ /* 0x000fe200078e0216 */
[----:B------:R-:W-:-:S03]  /*11c6e0*/  ISETP.LT.AND P1, PT, R28, UR4, !P6 ;  /* 0x000000041c007c0c */ /* 0x000fc6000f721270 */
[----:B------:R-:W-:Y:S02]  /*11c6f0*/  VIADD R28, R14, UR9 ;  /* 0x000000090e1c7c36 */ /* 0x000fe40008000000 */
[----:B------:R-:W-:Y:S01]  /*11c700*/  IMAD.WIDE R6, R12, 0x2, R20 ;  /* 0x000000020c067825 */ /* 0x000fe200078e0214 */
[----:B------:R-:W-:Y:S01]  /*11c710*/  PRMT R26, R29, 0x7632, R26 ;  /* 0x000076321d1a7816 */ /* 0x000fe2000000001a */
[----:B------:R-:W3:Y:S01]  /*11c720*/  LDCU UR8, c[0x0][0x3b8] ;  /* 0x00007700ff0877ac */ /* 0x000ee20008000800 */
[----:B------:R-:W0:Y:S01]  /*11c730*/  LDCU UR9, c[0x0][0x3b8] ;  /* 0x00007700ff0977ac */ /* 0x000e220008000800 */
[----:B------:R1:W-:Y:S04]  /*11c740*/  @P0 STG.E.U16 desc[UR48][R2.64], R29 ;  /* 0x0000001d02000986 */ /* 0x0003e8000c101530 */
[----:B------:R0:W-:Y:S01]  /*11c750*/  @P2 STG.E.U16 desc[UR48][R6.64], R26 ;  /* 0x0000001a06002986 */ /* 0x0001e2000c101530 */
[----:B-1----:R-:W-:-:S02]  /*11c760*/  VIADD R29, R28, UR5 ;  /* 0x000000051c1d7c36 */ /* 0x002fc40008000000 */
[----:B------:R-:W-:Y:S01]  /*11c770*/  IMAD.WIDE R2, R12, 0x2, R18 ;  /* 0x000000020c027825 */ /* 0x000fe200078e0212 */
[----:B------:R-:W1:Y:S01]  /*11c780*/  LDCU UR5, c[0x0][0x3b8] ;  /* 0x00007700ff0577ac */ /* 0x000e620008000800 */
[----:B--2---:R-:W-:Y:S02]  /*11c790*/  ISETP.LT.AND P2, PT, R4, UR4, !P6 ;  /* 0x0000000404007c0c */ /* 0x004fe4000f741270 */
[----:B------:R-:W-:-:S04]  /*11c7a0*/  VIADD R4, R29, UR10 ;  /* 0x0000000a1d047c36 */ /* 0x000fc80008000000 */
[----:B0-----:R-:W-:Y:S01]  /*11c7b0*/  VIADD R7, R4, UR6 ;  /* 0x0000000604077c36 */ /* 0x001fe20008000000 */
[----:B------:R0:W-:Y:S01]  /*11c7c0*/  @P1 STG.E.U16 desc[UR48][R2.64], R9 ;  /* 0x0000000902001986 */ /* 0x0001e2000c101530 */
[----:B------:R-:W2:Y:S02]  /*11c7d0*/  LDCU UR6, c[0x0][0x3b8] ;  /* 0x00007700ff0677ac */ /* 0x000ea40008000800 */
[----:B------:R-:W-:Y:S01]  /*11c7e0*/  VIADD R6, R7, UR7 ;  /* 0x0000000707067c36 */ /* 0x000fe20008000000 */
[----:B------:R-:W-:Y:S01]  /*11c7f0*/  ISETP.LT.AND P1, PT, R0, UR4, !P6 ;  /* 0x0000000400007c0c */ /* 0x000fe2000f721270 */
[----:B------:R-:W-:Y:S01]  /*11c800*/  STL [R1], R4 ;  /* 0x0000000401007387 */ /* 0x000fe20000100800 */
[----:B------:R-:W1:Y:S01]  /*11c810*/  LDCU UR7, c[0x0][0x3b8] ;  /* 0x00007700ff0777ac */ /* 0x000e620008000800 */
[----:B---3--:R-:W-:Y:S01]  /*11c820*/  VIADD R0, R6, UR8 ;  /* 0x0000000806007c36 */ /* 0x008fe20008000000 */
[----:B------:R-:W3:Y:S01]  /*11c830*/  LDCU UR8, c[0x0][0x3b8] ;  /* 0x00007700ff0877ac */ /* 0x000ee20008000800 */
[----:B0-----:R-:W-:-:S03]  /*11c840*/  IMAD.WIDE R2, R12, 0x2, R16 ;  /* 0x000000020c027825 */ /* 0x001fc600078e0210 */
[----:B------:R0:W-:Y:S01]  /*11c850*/  STL [R1+0x14], R0 ;  /* 0x0000140001007387 */ /* 0x0001e20000100800 */
[----:B----4-:R-:W-:Y:S01]  /*11c860*/  PRMT R27, R9, 0x7632, R27 ;  /* 0x00007632091b7816 */ /* 0x010fe2000000001b */
[C---:B------:R-:W-:Y:S02]  /*11c870*/  VIADD R26, R13.reuse, 0x74 ;  /* 0x000000740d1a7836 */ /* 0x040fe40000000000 */
[----:B0-----:R-:W-:Y:S01]  /*11c880*/  VIADD R0, R0, UR9 ;  /* 0x0000000900007c36 */ /* 0x001fe20008000000 */
[----:B------:R-:W0:Y:S01]  /*11c890*/  LDCU UR9, c[0x0][0x3b8] ;  /* 0x00007700ff0977ac */ /* 0x000e220008000800 */
[----:B------:R4:W-:Y:S01]  /*11c8a0*/  @P2 STG.E.U16 desc[UR48][R2.64], R27 ;  /* 0x0000001b02002986 */ /* 0x0009e2000c101530 */
[----:B------:R-:W-:Y:S01]  /*11c8b0*/  ISETP.GE.AND P0, PT, R26, UR11, PT ;  /* 0x0000000b1a007c0c */ /* 0x000fe2000bf06270 */
[C---:B------:R-:W-:Y:S02]  /*11c8c0*/  VIADD R26, R13.reuse, 0x76 ;  /* 0x000000760d1a7836 */ /* 0x040fe40000000000 */
[----:B------:R1:W-:Y:S01]  /*11c8d0*/  STL [R1+0x28], R0 ;  /* 0x0000280001007387 */ /* 0x0003e20000100800 */
[----:B----4-:R-:W-:-:S02]  /*11c8e0*/  VIADD R27, R13, 0x75 ;  /* 0x000000750d1b7836 */ /* 0x010fc40000000000 */
[----:B------:R-:W-:-:S04]  /*11c8f0*/  IMAD.WIDE R2, R12, 0x2, R10 ;  /* 0x000000020c027825 */ /* 0x000fc800078e020a */
[----:B-1----:R-:W-:Y:S01]  /*11c900*/  VIADD R0, R0, UR5 ;  /* 0x0000000500007c36 */ /* 0x002fe20008000000 */
[----:B------:R-:W-:Y:S01]  /*11c910*/  ISETP.GE.AND P2, PT, R27, UR11, PT ;  /* 0x0000000b1b007c0c */ /* 0x000fe2000bf46270 */
[----:B------:R1:W-:Y:S01]  /*11c920*/  @P1 STG.E.U16 desc[UR48][R2.64], R8 ;  /* 0x0000000802001986 */ /* 0x0003e2000c101530 */
[----:B------:R-:W-:-:S03]  /*11c930*/  ISETP.GE.AND P1, PT, R26, UR11, PT ;  /* 0x0000000b1a007c0c */ /* 0x000fc6000bf26270 */
[----:B------:R2:W-:Y:S01]  /*11c940*/  STL [R1+0x2c], R0 ;  /* 0x00002c0001007387 */ /* 0x0005e20000100800 */
[----:B-1----:R-:W-:Y:S01]  /*11c950*/  P2R R2, PR, RZ, 0x4 ;  /* 0x00000004ff027803 */ /* 0x002fe20000000000 */
[----:B--2---:R-:W-:-:S04]  /*11c960*/  VIADD R0, R0, UR6 ;  /* 0x0000000600007c36 */ /* 0x004fc80008000000 */
[----:B------:R1:W-:Y:S01]  /*11c970*/  STL [R1+0x44], R2 ;  /* 0x0000440201007387 */ /* 0x0003e20000100800 */
[----:B------:R-:W-:-:S03]  /*11c980*/  VIADD R3, R0, UR7 ;  /* 0x0000000700037c36 */ /* 0x000fc60008000000 */
[----:B------:R2:W-:Y:S01]  /*11c990*/  STL [R1+0x4], R0 ;  /* 0x0000040001007387 */ /* 0x0005e20000100800 */
[C---:B------:R-:W-:Y:S01]  /*11c9a0*/  VIADD R24, R13.reuse, 0x77 ;  /* 0x000000770d187836 */ /* 0x040fe20000000000 */
[----:B-1----:R-:W-:Y:S01]  /*11c9b0*/  P2R R2, PR, RZ, 0x2 ;  /* 0x00000002ff027803 */ /* 0x002fe20000000000 */
[C---:B------:R-:W-:Y:S02]  /*11c9c0*/  VIADD R25, R13.reuse, 0x78 ;  /* 0x000000780d197836 */ /* 0x040fe40000000000 */
[C---:B------:R-:W-:Y:S02]  /*11c9d0*/  VIADD R4, R13.reuse, 0x79 ;  /* 0x000000790d047836 */ /* 0x040fe40000000000 */
[----:B------:R3:W-:Y:S01]  /*11c9e0*/  STL [R1+0x48], R2 ;  /* 0x0000480201007387 */ /* 0x0007e20000100800 */
[C---:B------:R-:W-:Y:S02]  /*11c9f0*/  VIADD R5, R13.reuse, 0x7a ;  /* 0x0000007a0d057836 */ /* 0x040fe40000000000 */
[----:B------:R-:W-:-:S02]  /*11ca00*/  VIADD R8, R13, 0x7b ;  /* 0x0000007b0d087836 */ /* 0x000fc40000000000 */
[C---:B------:R-:W-:Y:S02]  /*11ca10*/  VIADD R9, R13.reuse, 0x7c ;  /* 0x0000007c0d097836 */ /* 0x040fe40000000000 */
[C---:B--2---:R-:W-:Y:S02]  /*11ca20*/  VIADD R0, R13.reuse, 0x7d ;  /* 0x0000007d0d007836 */ /* 0x044fe40000000000 */
[C---:B------:R-:W-:Y:S02]  /*11ca30*/  VIADD R27, R13.reuse, 0x7e ;  /* 0x0000007e0d1b7836 */ /* 0x040fe40000000000 */
[----:B------:R-:W-:Y:S02]  /*11ca40*/  VIADD R26, R13, 0x7f ;  /* 0x0000007f0d1a7836 */ /* 0x000fe40000000000 */
[----:B---3--:R-:W-:Y:S01]  /*11ca50*/  VIADD R2, R3, UR8 ;  /* 0x0000000803027c36 */ /* 0x008fe20008000000 */
[----:B------:R-:W-:Y:S02]  /*11ca60*/  ISETP.GE.AND P1, PT, R24, UR11, PT ;  /* 0x0000000b18007c0c */ /* 0x000fe4000bf26270 */
[----:B------:R-:W-:Y:S01]  /*11ca70*/  ISETP.GE.AND P2, PT, R25, UR11, PT ;  /* 0x0000000b19007c0c */ /* 0x000fe2000bf46270 */
[----:B0-----:R-:W-:Y:S01]  /*11ca80*/  VIADD R13, R2, UR9 ;  /* 0x00000009020d7c36 */ /* 0x001fe20008000000 */
[----:B------:R-:W-:-:S02]  /*11ca90*/  ISETP.GE.AND P3, PT, R4, UR11, PT ;  /* 0x0000000b04007c0c */ /* 0x000fc4000bf66270 */
[----:B------:R-:W-:Y:S02]  /*11caa0*/  P2R R4, PR, RZ, 0x2 ;  /* 0x00000002ff047803 */ /* 0x000fe40000000000 */
[----:B------:R-:W-:Y:S02]  /*11cab0*/  ISETP.GE.AND P1, PT, R5, UR11, PT ;  /* 0x0000000b05007c0c */ /* 0x000fe4000bf26270 */
[----:B------:R-:W-:Y:S01]  /*11cac0*/  P2R R5, PR, RZ, 0x4 ;  /* 0x00000004ff057803 */ /* 0x000fe20000000000 */
[----:B------:R0:W-:Y:S01]  /*11cad0*/  STL [R1+0x34], R13 ;  /* 0x0000340d01007387 */ /* 0x0001e20000100800 */
[----:B------:R-:W-:Y:S02]  /*11cae0*/  ISETP.GE.AND P2, PT, R8, UR11, PT ;  /* 0x0000000b08007c0c */ /* 0x000fe4000bf46270 */
[----:B------:R-:W-:Y:S01]  /*11caf0*/  P2R R8, PR, RZ, 0x8 ;  /* 0x00000008ff087803 */ /* 0x000fe20000000000 */
[----:B0-----:R-:W2:Y:S04]  /*11cb00*/  LDL.LU R13, [R1+0x4820] ;  /* 0x00482000010d7983 */ /* 0x001ea80000300800 */
[----:B------:R-:W3:Y:S04]  /*11cb10*/  LDL.LU R24, [R1+0x481c] ;  /* 0x00481c0001187983 */ /* 0x000ee80000300800 */
[----:B------:R-:W4:Y:S04]  /*11cb20*/  LDL.LU R25, [R1+0x4818] ;  /* 0x0048180001197983 */ /* 0x000f280000300800 */
[----:B------:R0:W-:Y:S01]  /*11cb30*/  STL [R1+0x1c], R4 ;  /* 0x00001c0401007387 */ /* 0x0001e20000100800 */
[----:B------:R-:W-:-:S02]  /*11cb40*/  ISETP.GE.AND P3, PT, R9, UR11, PT ;  /* 0x0000000b09007c0c */ /* 0x000fc4000bf66270 */
[----:B------:R-:W-:Y:S01]  /*11cb50*/  ISETP.GE.AND P4, PT, R0, UR11, PT ;  /* 0x0000000b00007c0c */ /* 0x000fe2000bf86270 */
[----:B0-----:R-:W2:Y:S04]  /*11cb60*/  LDL.LU R4, [R1+0x4814] ;  /* 0x0048140001047983 */ /* 0x001ea80000300800 */
[----:B------:R0:W-:Y:S04]  /*11cb70*/  STL [R1+0x18], R5 ;  /* 0x0000180501007387 */ /* 0x0001e80000100800 */
[----:B0-----:R-:W2:Y:S04]  /*11cb80*/  LDL.LU R5, [R1+0x4810] ;  /* 0x0048100001057983 */ /* 0x001ea80000300800 */
[----:B------:R0:W-:Y:S04]  /*11cb90*/  STL [R1+0x10], R8 ;  /* 0x0000100801007387 */ /* 0x0001e80000100800 */
[----:B0-----:R-:W2:Y:S04]  /*11cba0*/  LDL.LU R8, [R1+0x480c] ;  /* 0x00480c0001087983 */ /* 0x001ea80000300800 */
[----:B------:R-:W2:Y:S04]  /*11cbb0*/  LDL.LU R9, [R1+0x4808] ;  /* 0x0048080001097983 */ /* 0x000ea80000300800 */
[----:B------:R-:W2:Y:S01]  /*11cbc0*/  LDL.LU R0, [R1+0x4804] ;  /* 0x0048040001007983 */ /* 0x000ea20000300800 */
[----:B------:R-:W-:-:S02]  /*11cbd0*/  ISETP.GE.AND P5, PT, R27, UR11, PT ;  /* 0x0000000b1b007c0c */ /* 0x000fc4000bfa6270 */
[----:B------:R-:W-:Y:S01]  /*11cbe0*/  ISETP.GE.AND P6, PT, R26, UR11, PT ;  /* 0x0000000b1a007c0c */ /* 0x000fe2000bfc6270 */
[----:B------:R0:W-:Y:S04]  /*11cbf0*/  STL [R1+0x48dc], R16 ;  /* 0x0048dc1001007387 */ /* 0x0001e80000100800 */
[----:B0-----:R-:W3:Y:S04]  /*11cc00*/  LDL.LU R16, [R1+0x30] ;  /* 0x0000300001107983 */ /* 0x001ee80000300800 */
[----:B------:R-:W3:Y:S04]  /*11cc10*/  LDL.LU R26, [R1+0x40] ;  /* 0x00004000011a7983 */ /* 0x000ee80000300800 */
[----:B------:R-:W3:Y:S04]  /*11cc20*/  LDL.LU R27, [R1+0x6e0] ;  /* 0x0006e000011b7983 */ /* 0x000ee80000300800 */
[----:B------:R-:W-:Y:S04]  /*11cc30*/  STL [R1+0x48d8], R17 ;  /* 0x0048d81101007387 */ /* 0x000fe80000100800 */
[----:B------:R0:W-:Y:S04]  /*11cc40*/  STL [R1+0x48d4], R10 ;  /* 0x0048d40a01007387 */ /* 0x0001e80000100800 */
[----:B0-----:R-:W3:Y:S04]  /*11cc50*/  LDL.LU R10, [R1+0x730] ;  /* 0x00073000010a7983 */ /* 0x001ee80000300800 */
[----:B------:R-:W-:Y:S04]  /*11cc60*/  STL [R1+0x48d0], R11 ;  /* 0x0048d00b01007387 */ /* 0x000fe80000100800 */
[----:B------:R0:W-:Y:S04]  /*11cc70*/  STL [R1+0x48cc], R15 ;  /* 0x0048cc0f01007387 */ /* 0x0001e80000100800 */
[----:B0-----:R-:W4:Y:S04]  /*11cc80*/  LDL R15, [R1+0x1ffc] ;  /* 0x001ffc00010f7983 */ /* 0x001f280000100800 */
[----:B------:R0:W-:Y:S04]  /*11cc90*/  STL [R1+0x48c0], R14 ;  /* 0x0048c00e01007387 */ /* 0x0001e80000100800 */
[----:B0-----:R-:W4:Y:S04]  /*11cca0*/  LDL.LU R14, [R1+0x760] ;  /* 0x00076000010e7983 */ /* 0x001f280000300800 */
[----:B------:R0:W-:Y:S04]  /*11ccb0*/  STL [R1+0x48b0], R28 ;  /* 0x0048b01c01007387 */ /* 0x0001e80000100800 */
[----:B0-----:R-:W4:Y:S04]  /*11ccc0*/  LDL R28, [R1+0x200c] ;  /* 0x00200c00011c7983 */ /* 0x001f280000100800 */
[----:B------:R0:W-:Y:S04]  /*11ccd0*/  STL [R1+0x48a4], R29 ;  /* 0x0048a41d01007387 */ /* 0x0001e80000100800 */
[----:B0-----:R-:W4:Y:S04]  /*11cce0*/  LDL R29, [R1+0x2010] ;  /* 0x00201000011d7983 */ /* 0x001f280000100800 */
[----:B------:R0:W-:Y:S04]  /*11ccf0*/  STL [R1+0x4888], R7 ;  /* 0x0048880701007387 */ /* 0x0001e80000100800 */
[----:B0-----:R-:W4:Y:S04]  /*11cd00*/  LDL R7, [R1+0x2008] ;  /* 0x0020080001077983 */ /* 0x001f280000100800 */
[----:B------:R0:W-:Y:S04]  /*11cd10*/  STL [R1+0x4870], R6 ;  /* 0x0048700601007387 */ /* 0x0001e80000100800 */
[----:B0-----:R-:W4:Y:S04]  /*11cd20*/  LDL R6, [R1+0x2018] ;  /* 0x0020180001067983 */ /* 0x001f280000100800 */
[----:B--2---:R0:W-:Y:S04]  /*11cd30*/  STL [R1+0x485c], R0 ;  /* 0x00485c0001007387 */ /* 0x0041e80000100800 */
[----:B0-----:R-:W2:Y:S04]  /*11cd40*/  LDL R0, [R1+0x2004] ;  /* 0x0020040001007983 */ /* 0x001ea80000100800 */
[----:B------:R0:W-:Y:S04]  /*11cd50*/  STL [R1+0x482c], R3 ;  /* 0x00482c0301007387 */ /* 0x0001e80000100800 */
[----:B0-----:R-:W2:Y:S04]  /*11cd60*/  LDL R3, [R1+0x2000] ;  /* 0x0020000001037983 */ /* 0x001ea80000100800 */
[----:B------:R0:W-:Y:S04]  /*11cd70*/  STL [R1+0x481c], R2 ;  /* 0x00481c0201007387 */ /* 0x0001e80000100800 */
[----:B------:R-:W2:Y:S01]  /*11cd80*/  LDL.LU R11, [R1+0x750] ;  /* 0x00075000010b7983 */ /* 0x000ea20000300800 */
[----:B0-----:R-:W-:-:S05]  /*11cd90*/  P2R R2, PR, RZ, 0x10 ;  /* 0x00000010ff027803 */ /* 0x001fca0000000000 */
[----:B------:R0:W-:Y:S04]  /*11cda0*/  STL [R1+0xc], R2 ;  /* 0x00000c0201007387 */ /* 0x0001e80000100800 */
[----:B0-----:R-:W2:Y:S01]  /*11cdb0*/  LDL R2, [R1+0x2014] ;  /* 0x0020140001027983 */ /* 0x001ea20000100800 */
[----:B---3--:R-:W-:Y:S02]  /*11cdc0*/  ISETP.NE.AND P4, PT, R16, RZ, PT ;  /* 0x000000ff1000720c */ /* 0x008fe40003f85270 */
[----:B------:R-:W-:Y:S02]  /*11cdd0*/  P2R R16, PR, RZ, 0x20 ;  /* 0x00000020ff107803 */ /* 0x000fe40000000000 */
[----:B------:R-:W-:Y:S02]  /*11cde0*/  ISETP.NE.AND P5, PT, R26, RZ, PT ;  /* 0x000000ff1a00720c */ /* 0x000fe40003fa5270 */
[----:B------:R-:W-:Y:S01]  /*11cdf0*/  P2R R26, PR, RZ, 0x40 ;  /* 0x00000040ff1a7803 */ /* 0x000fe20000000000 */
[----:B------:R0:W-:Y:S01]  /*11ce00*/  STL [R1+0x20], R16 ;  /* 0x0000201001007387 */ /* 0x0001e20000100800 */
[----:B------:R-:W-:-:S03]  /*11ce10*/  PRMT R17, R27, 0x7632, R17 ;  /* 0x000076321b117816 */ /* 0x000fc60000000011 */
[----:B0-----:R-:W3:Y:S04]  /*11ce20*/  LDL.LU R16, [R1+0x48dc] ;  /* 0x0048dc0001107983 */ /* 0x001ee80000300800 */
[----:B------:R0:W-:Y:S02]  /*11ce30*/  STL [R1+0x24], R26 ;  /* 0x0000241a01007387 */ /* 0x0001e40000100800 */
[----:B0-----:R-:W-:Y:S01]  /*11ce40*/  IMAD.WIDE R26, R12, 0x2, R8 ;  /* 0x000000020c1a7825 */ /* 0x001fe200078e0208 */
[----:B----4-:R-:W-:-:S13]  /*11ce50*/  ISETP.LT.AND P5, PT, R6, UR4, !P5 ;  /* 0x0000000406007c0c */ /* 0x010fda000efa1270 */
[----:B------:R0:W-:Y:S04]  /*11ce60*/  @P5 STG.E.U16 desc[UR48][R26.64], R17 ;  /* 0x000000111a005986 */ /* 0x0001e8000c101530 */
[----:B0-----:R-:W3:Y:S04]  /*11ce70*/  LDL.LU R17, [R1+0x48d8] ;  /* 0x0048d80001117983 */ /* 0x001ee80000300800 */
[----:B------:R-:W4:Y:S01]  /*11ce80*/  LDL.LU R27, [R1+0x38] ;  /* 0x00003800011b7983 */ /* 0x000f220000300800 */
[----:B------:R-:W-:Y:S02]  /*11ce90*/  ISETP.LT.AND P5, PT, R15, UR4, !P4 ;  /* 0x000000040f007c0c */ /* 0x000fe4000e7a1270 */
[----:B------:R-:W-:Y:S01]  /*11cea0*/  PRMT R12, R10, 0x7632, R12 ;  /* 0x000076320a0c7816 */ /* 0x000fe2000000000c */
[----:B------:R-:W2:Y:S04]  /*11ceb0*/  LDL.LU R15, [R1+0x3c] ;  /* 0x00003c00010f7983 */ /* 0x000ea80000300800 */
[----:B------:R-:W-:Y:S01]  /*11cec0*/  STL [R1+0x48c8], R25 ;  /* 0x0048c81901007387 */ /* 0x000fe20000100800 */
[----:B----4-:R-:W-:Y:S01]  /*11ced0*/  ISETP.NE.AND P6, PT, R27, RZ, PT ;  /* 0x000000ff1b00720c */ /* 0x010fe20003fc5270 */
[----:B------:R-:W-:-:S05]  /*11cee0*/  IMAD.WIDE R26, R13, 0x2, R4 ;  /* 0x000000020d1a7825 */ /* 0x000fca00078e0204 */
[----:B------:R0:W-:Y:S01]  /*11cef0*/  @P5 STG.E.U16 desc[UR48][R26.64], R10 ;  /* 0x0000000a1a005986 */ /* 0x0001e2000c101530 */
[----:B--2---:R-:W-:Y:S01]  /*11cf00*/  ISETP.LT.AND P5, PT, R3, UR4, !P4 ;  /* 0x0000000403007c0c */ /* 0x004fe2000e7a1270 */
[----:B0-----:R-:W-:Y:S02]  /*11cf10*/  IMAD.WIDE R26, R13, 0x2, R24 ;  /* 0x000000020d1a7825 */ /* 0x001fe400078e0218 */
[----:B------:R-:W2:Y:S10]  /*11cf20*/  LDL R25, [R1+0x1ffc] ;  /* 0x001ffc0001197983 */ /* 0x000eb40000100800 */
[----:B------:R0:W-:Y:S01]  /*11cf30*/  @P5 STG.E.U16 desc[UR48][R26.64], R12 ;  /* 0x0000000c1a005986 */ /* 0x0001e2000c101530 */
[----:B------:R-:W-:-:S03]  /*11cf40*/  ISETP.LT.AND P5, PT, R0, UR4, !P4 ;  /* 0x0000000400007c0c */ /* 0x000fc6000e7a1270 */
[----:B------:R-:W4:Y:S01]  /*11cf50*/  LDL.LU R10, [R1+0x48d4] ;  /* 0x0048d400010a7983 */ /* 0x000f220000300800 */
[----:B0-----:R-:W-:-:S09]  /*11cf60*/  IMAD.WIDE R26, R13, 0x2, R22 ;  /* 0x000000020d1a7825 */ /* 0x001fd200078e0216 */
[----:B------:R0:W-:Y:S01]  /*11cf70*/  @P5 STG.E.U16 desc[UR48][R26.64], R14 ;  /* 0x0000000e1a005986 */ /* 0x0001e2000c101530 */
[----:B------:R-:W-:Y:S02]  /*11cf80*/  ISETP.LT.AND P5, PT, R7, UR4, !P4 ;  /* 0x0000000407007c0c */ /* 0x000fe4000e7a1270 */
[----:B------:R-:W-:Y:S01]  /*11cf90*/  PRMT R12, R14, 0x7632, R12 ;  /* 0x000076320e0c7816 */ /* 0x000fe2000000000c */
[----:B0-----:R-:W-:-:S10]  /*11cfa0*/  IMAD.WIDE R26, R13, 0x2, R20 ;  /* 0x000000020d1a7825 */ /* 0x001fd400078e0214 */
[----:B------:R0:W-:Y:S01]  /*11cfb0*/  @P5 STG.E.U16 desc[UR48][R26.64], R12 ;  /* 0x0000000c1a005986 */ /* 0x0001e2000c101530 */
[----:B------:R-:W-:Y:S01]  /*11cfc0*/  ISETP.LT.AND P5, PT, R28, UR4, !P4 ;  /* 0x000000041c007c0c */ /* 0x000fe2000e7a1270 */
[----:B0-----:R-:W-:-:S12]  /*11cfd0*/  IMAD.WIDE R26, R13, 0x2, R18 ;  /* 0x000000020d1a7825 */ /* 0x001fd800078e0212 */
[----:B------:R3:W-:Y:S01]  /*11cfe0*/  @P5 STG.E.U16 desc[UR48][R26.64], R11 ;  /* 0x0000000b1a005986 */ /* 0x0007e2000c101530 */
[----:B------:R-:W-:-:S03]  /*11cff0*/  ISETP.LT.AND P5, PT, R29, UR4, !P4 ;  /* 0x000000041d007c0c */ /* 0x000fc6000e7a1270 */
[----:B------:R0:W-:Y:S01]  /*11d000*/  STL [R1+0x48c4], R3 ;  /* 0x0048c40301007387 */ /* 0x0001e20000100800 */
[----:B------:R-:W-:Y:S01]  /*11d010*/  PRMT R12, R11, 0x7632, R12 ;  /* 0x000076320b0c7816 */ /* 0x000fe2000000000c */
[C---:B---3--:R-:W-:Y:S02]  /*11d020*/  IMAD.WIDE R26, R13.reuse, 0x2, R16 ;  /* 0x000000020d1a7825 */ /* 0x048fe400078e0210 */
[----:B0-----:R-:W3:Y:S04]  /*11d030*/  LDL.LU R3, [R1+0x6b4] ;  /* 0x0006b40001037983 */ /* 0x001ee80000300800 */
[----:B------:R-:W2:Y:S04]  /*11d040*/  LDL.LU R14, [R1+0x6c4] ;  /* 0x0006c400010e7983 */ /* 0x000ea80000300800 */
[----:B------:R-:W4:Y:S04]  /*11d050*/  LDL.LU R11, [R1+0x48d0] ;  /* 0x0048d000010b7983 */ /* 0x000f280000300800 */
[----:B------:R0:W-:Y:S04]  /*11d060*/  @P5 STG.E.U16 desc[UR48][R26.64], R12 ;  /* 0x0000000c1a005986 */ /* 0x0001e8000c101530 */
[----:B0-----:R-:W2:Y:S01]  /*11d070*/  LDL.LU R12, [R1+0x740] ;  /* 0x00074000010c7983 */ /* 0x001ea20000300800 */
[----:B------:R-:W-:Y:S01]  /*11d080*/  ISETP.LT.AND P5, PT, R2, UR4, !P4 ;  /* 0x0000000402007c0c */ /* 0x000fe2000e7a1270 */
[----:B----4-:R-:W-:-:S12]  /*11d090*/  IMAD.WIDE R26, R13, 0x2, R10 ;  /* 0x000000020d1a7825 */ /* 0x010fd800078e020a */
[----:B--2---:R0:W-:Y:S01]  /*11d0a0*/  @P5 STG.E.U16 desc[UR48][R26.64], R12 ;  /* 0x0000000c1a005986 */ /* 0x0041e2000c101530 */
[----:B------:R-:W-:-:S03]  /*11d0b0*/  ISETP.NE.AND P5, PT, R15, RZ, PT ;  /* 0x000000ff0f00720c */ /* 0x000fc60003fa5270 */
[----:B0-----:R-:W2:Y:S04]  /*11d0c0*/  LDL.LU R27, [R1+0x6d4] ;  /* 0x0006d400011b7983 */ /* 0x001ea80000300800 */
[----:B------:R-:W4:Y:S01]  /*11d0d0*/  LDL.LU R15, [R1+0x48cc] ;  /* 0x0048cc00010f7983 */ /* 0x000f220000300800 */
[----:B------:R-:W-:Y:S02]  /*11d0e0*/  ISETP.LT.AND P4, PT, R6, UR4, !P4 ;  /* 0x0000000406007c0c */ /* 0x000fe4000e781270 */
[----:B------:R-:W-:Y:S01]  /*11d0f0*/  PRMT R26, R12, 0x7632, R26 ;  /* 0x000076320c1a7816 */ /* 0x000fe2000000001a */
[----:B------:R-:W-:-:S10]  /*11d100*/  IMAD.WIDE R12, R13, 0x2, R8 ;  /* 0x000000020d0c7825 */ /* 0x000fd400078e0208 */
[----:B------:R3:W-:Y:S01]  /*11d110*/  @P4 STG.E.U16 desc[UR48][R12.64], R26 ;  /* 0x0000001a0c004986 */ /* 0x0007e2000c101530 */
[----:B------:R-:W-:-:S03]  /*11d120*/  ISETP.LT.AND P4, PT, R25, UR4, !P6 ;  /* 0x0000000419007c0c */ /* 0x000fc6000f781270 */
[----:B------:R-:W2:Y:S01]  /*11d130*/  LDL.LU R25, [R1+0x48c8] ;  /* 0x0048c80001197983 */ /* 0x000ea20000300800 */
[----:B---3--:R-:W-:Y:S01]  /*11d140*/  PRMT R26, R3, 0x7632, R26 ;  /* 0x00007632031a7816 */ /* 0x008fe2000000001a */
[----:B----4-:R-:W-:-:S08]  /*11d150*/  IMAD.WIDE R12, R15, 0x2, R4 ;  /* 0x000000020f0c7825 */ /* 0x010fd000078e0204 */
[----:B------:R0:W-:Y:S04]  /*11d160*/  @P4 STG.E.U16 desc[UR48][R12.64], R3 ;  /* 0x000000030c004986 */ /* 0x0001e8000c101530 */
[----:B0-----:R-:W3:Y:S01]  /*11d170*/  LDL.LU R3, [R1+0x48c4] ;  /* 0x0048c40001037983 */ /* 0x001ee20000300800 */
[----:B--2---:R-:W-:Y:S01]  /*11d180*/  IMAD.WIDE R12, R15, 0x2, R24 ;  /* 0x000000020f0c7825 */ /* 0x004fe200078e0218 */
[----:B---3--:R-:W-:Y:S02]  /*11d190*/  ISETP.LT.AND P4, PT, R3, UR4, !P6 ;  /* 0x0000000403007c0c */ /* 0x008fe4000f781270 */
[----:B------:R0:W-:Y:S04]  /*11d1a0*/  STL [R1+0x48b8], R3 ;  /* 0x0048b80301007387 */ /* 0x0001e80000100800 */
[----:B0-----:R-:W2:Y:S07]  /*11d1b0*/  LDL.LU R3, [R1+0x734] ;  /* 0x0007340001037983 */ /* 0x001eae0000300800 */
[----:B------:R0:W-:Y:S04]  /*11d1c0*/  @P4 STG.E.U16 desc[UR48][R12.64], R26 ;  /* 0x0000001a0c004986 */ /* 0x0001e8000c101530 */
[----:B------:R1:W-:Y:S01]  /*11d1d0*/  STL [R1+0x48bc], R23 ;  /* 0x0048bc1701007387 */ /* 0x0003e20000100800 */
[----:B0-----:R-:W-:-:S03]  /*11d1e0*/  IMAD.WIDE R12, R15, 0x2, R22 ;  /* 0x000000020f0c7825 */ /* 0x001fc600078e0216 */
[----:B-1----:R-:W3:Y:S01]  /*11d1f0*/  LDL.LU R23, [R1+0x6e4] ;  /* 0x0006e40001177983 */ /* 0x002ee20000300800 */
[----:B------:R-:W-:Y:S02]  /*11d200*/  ISETP.LT.AND P4, PT, R0, UR4, !P6 ;  /* 0x0000000400007c0c */ /* 0x000fe4000f781270 */
[----:B------:R-:W-:-:S11]  /*11d210*/  PRMT R26, R14, 0x7632, R26 ;  /* 0x000076320e1a7816 */ /* 0x000fd6000000001a */
[----:B------:R0:W-:Y:S01]  /*11d220*/  @P4 STG.E.U16 desc[UR48][R12.64], R14 ;  /* 0x0000000e0c004986 */ /* 0x0001e2000c101530 */
[----:B------:R-:W-:Y:S01]  /*11d230*/  ISETP.LT.AND P4, PT, R7, UR4, !P6 ;  /* 0x0000000407007c0c */ /* 0x000fe2000f781270 */
[C---:B0-----:R-:W-:Y:S02]  /*11d240*/  IMAD.WIDE R12, R15.reuse, 0x2, R20 ;  /* 0x000000020f0c7825 */ /* 0x041fe400078e0214 */
[----:B------:R-:W4:Y:S10]  /*11d250*/  LDL.LU R14, [R1+0x48c0] ;  /* 0x0048c000010e7983 */ /* 0x000f340000300800 */
[----:B------:R0:W-:Y:S01]  /*11d260*/  @P4 STG.E.U16 desc[UR48][R12.64], R26 ;  /* 0x0000001a0c004986 */ /* 0x0001e2000c101530 */
[----:B------:R-:W-:Y:S01]  /*11d270*/  ISETP.LT.AND P4, PT, R28, UR4, !P6 ;  /* 0x000000041c007c0c */ /* 0x000fe2000f781270 */
[----:B0-----:R-:W-:-:S12]  /*11d280*/  IMAD.WIDE R12, R15, 0x2, R18 ;  /* 0x000000020f0c7825 */ /* 0x001fd800078e0212 */
[----:B------:R0:W-:Y:S01]  /*11d290*/  @P4 STG.E.U16 desc[UR48][R12.64], R27 ;  /* 0x0000001b0c004986 */ /* 0x0001e2000c101530 */
[----:B------:R-:W-:Y:S02]  /*11d2a0*/  ISETP.LT.AND P4, PT, R29, UR4, !P6 ;  /* 0x000000041d007c0c */ /* 0x000fe4000f781270 */
[----:B------:R-:W-:Y:S01]  /*11d2b0*/  PRMT R26, R27, 0x7632, R26 ;  /* 0x000076321b1a7816 */ /* 0x000fe2000000001a */
[----:B0-----:R-:W-:-:S10]  /*11d2c0*/  IMAD.WIDE R12, R15, 0x2, R16 ;  /* 0x000000020f0c7825 */ /* 0x001fd400078e0210 */
[----:B------:R0:W-:Y:S01]  /*11d2d0*/  @P4 STG.E.U16 desc[UR48][R12.64], R26 ;  /* 0x0000001a0c004986 */ /* 0x0001e2000c101530 */
[----:B------:R-:W-:-:S03]  /*11d2e0*/  ISETP.LT.AND P4, PT, R2, UR4, !P6 ;  /* 0x0000000402007c0c */ /* 0x000fc6000f781270 */
[----:B------:R1:W-:Y:S01]  /*11d2f0*/  STL [R1+0x48b4], R7 ;  /* 0x0048b40701007387 */ /* 0x0003e20000100800 */
[----:B0-----:R-:W-:-:S03]  /*11d300*/  IMAD.WIDE R12, R15, 0x2, R10 ;  /* 0x000000020f0c7825 */ /* 0x001fc600078e020a */
[----:B-1----:R-:W2:Y:S04]  /*11d310*/  LDL.LU R7, [R1+0x764] ;  /* 0x0007640001077983 */ /* 0x002ea80000300800 */
[----:B------:R-:W2:Y:S04]  /*11d320*/  LDL.LU R27, [R1+0x754] ;  /* 0x00075400011b7983 */ /* 0x000ea80000300800 */
[----:B---3--:R0:W-:Y:S04]  /*11d330*/  @P4 STG.E.U16 desc[UR48][R12.64], R23 ;  /* 0x000000170c004986 */ /* 0x0081e8000c101530 */
[----:B0-----:R-:W3:Y:S01]  /*11d340*/  LDL.LU R13, [R1+0xc] ;  /* 0x00000c00010d7983 */ /* 0x001ee20000300800 */
[----:B------:R-:W-:-:S02]  /*11d350*/  ISETP.LT.AND P6, PT, R6, UR4, !P6 ;  /* 0x0000000406007c0c */ /* 0x000fc4000f7c1270 */
[----:B------:R-:W-:Y:S02]  /*11d360*/  PRMT R26, R23, 0x7632, R26 ;  /* 0x00007632171a7816 */ /* 0x000fe4000000001a */
[----:B------:R-:W2:Y:S01]  /*11d370*/  LDL.LU R23, [R1+0x48bc] ;  /* 0x0048bc0001177983 */ /* 0x000ea20000300800 */
[----:B---3--:R-:W-:Y:S01]  /*11d380*/  ISETP.NE.AND P4, PT, R13, RZ, PT ;  /* 0x000000ff0d00720c */ /* 0x008fe20003f85270 */
[----:B------:R-:W-:-:S07]  /*11d390*/  IMAD.WIDE R12, R15, 0x2, R8 ;  /* 0x000000020f0c7825 */ /* 0x000fce00078e0208 */
[----:B------:R0:W-:Y:S04]  /*11d3a0*/  @P6 STG.E.U16 desc[UR48][R12.64], R26 ;  /* 0x0000001a0c006986 */ /* 0x0001e8000c101530 */
[----:B0-----:R-:W3:Y:S01]  /*11d3b0*/  LDL R26, [R1+0x1ffc] ;  /* 0x001ffc00011a7983 */ /* 0x001ee20000100800 */
[----:B----4-:R-:W-:Y:S01]  /*11d3c0*/  IMAD.WIDE R12, R14, 0x2, R4 ;  /* 0x000000020e0c7825 */ /* 0x010fe200078e0204 */
[----:B--2---:R-:W-:Y:S02]  /*11d3d0*/  PRMT R15, R3, 0x7632, R15 ;  /* 0x00007632030f7816 */ /* 0x004fe4000000000f */
[----:B---3--:R-:W-:-:S13]  /*11d3e0*/  ISETP.LT.AND P6, PT, R26, UR4, !P5 ;  /* 0x000000041a007c0c */ /* 0x008fda000efc1270 */
[----:B------:R0:W-:Y:S04]  /*11d3f0*/  @P6 STG.E.U16 desc[UR48][R12.64], R3 ;  /* 0x000000030c006986 */ /* 0x0001e8000c101530 */
[----:B0-----:R-:W2:Y:S01]  /*11d400*/  LDL.LU R3, [R1+0x48b8] ;  /* 0x0048b80001037983 */ /* 0x001ea20000300800 */
[----:B------:R-:W-:Y:S01]  /*11d410*/  IMAD.WIDE R12, R14, 0x2, R24 ;  /* 0x000000020e0c7825 */ /* 0x000fe200078e0218 */
[----:B--2---:R-:W-:-:S13]  /*11d420*/  ISETP.LT.AND P6, PT, R3, UR4, !P5 ;  /* 0x0000000403007c0c */ /* 0x004fda000efc1270 */
[----:B------:R0:W-:Y:S01]  /*11d430*/  @P6 STG.E.U16 desc[UR48][R12.64], R15 ;  /* 0x0000000f0c006986 */ /* 0x0001e2000c101530 */
[----:B------:R-:W-:-:S03]  /*11d440*/  ISETP.LT.AND P6, PT, R0, UR4, !P5 ;  /* 0x0000000400007c0c */ /* 0x000fc6000efc1270 */
[----:B------:R1:W-:Y:S01]  /*11d450*/  STL [R1+0x48ac], R3 ;  /* 0x0048ac0301007387 */ /* 0x0003e20000100800 */
[C---:B0-----:R-:W-:Y:S01]  /*11d460*/  IMAD.WIDE R12, R14.reuse, 0x2, R22 ;  /* 0x000000020e0c7825 */ /* 0x041fe200078e0216 */
[----:B------:R-:W-:Y:S02]  /*11d470*/  PRMT R15, R7, 0x7632, R15 ;  /* 0x00007632070f7816 */ /* 0x000fe4000000000f */
[----:B-1----:R-:W2:Y:S06]  /*11d480*/  LDL.LU R3, [R1+0x6b8] ;  /* 0x0006b80001037983 */ /* 0x002eac0000300800 */
[----:B------:R0:W-:Y:S04]  /*11d490*/  @P6 STG.E.U16 desc[UR48][R12.64], R7 ;  /* 0x000000070c006986 */ /* 0x0001e8000c101530 */
[----:B0-----:R-:W3:Y:S01]  /*11d4a0*/  LDL.LU R7, [R1+0x48b4] ;  /* 0x0048b40001077983 */ /* 0x001ee20000300800 */
[----:B------:R-:W-:Y:S01]  /*11d4b0*/  IMAD.WIDE R12, R14, 0x2, R20 ;  /* 0x000000020e0c7825 */ /* 0x000fe200078e0214 */
[----:B---3--:R-:W-:-:S13]  /*11d4c0*/  ISETP.LT.AND P6, PT, R7, UR4, !P5 ;  /* 0x0000000407007c0c */ /* 0x008fda000efc1270 */
[----:B------:R0:W-:Y:S01]  /*11d4d0*/  @P6 STG.E.U16 desc[UR48][R12.64], R15 ;  /* 0x0000000f0c006986 */ /* 0x0001e2000c101530 */
[----:B------:R-:W-:Y:S01]  /*11d4e0*/  ISETP.LT.AND P6, PT, R28, UR4, !P5 ;  /* 0x000000041c007c0c */ /* 0x000fe2000efc1270 */
[----:B0-----:R-:W-:-:S12]  /*11d4f0*/  IMAD.WIDE R12, R14, 0x2, R18 ;  /* 0x000000020e0c7825 */ /* 0x001fd800078e0212 */
[----:B------:R0:W-:Y:S01]  /*11d500*/  @P6 STG.E.U16 desc[UR48][R12.64], R27 ;  /* 0x0000001b0c006986 */ /* 0x0001e2000c101530 */
[----:B------:R-:W-:Y:S02]  /*11d510*/  ISETP.LT.AND P6, PT, R29, UR4, !P5 ;  /* 0x000000041d007c0c */ /* 0x000fe4000efc1270 */
[----:B------:R-:W-:Y:S01]  /*11d520*/  PRMT R15, R27, 0x7632, R15 ;  /* 0x000076321b0f7816 */ /* 0x000fe2000000000f */
[----:B------:R1:W-:Y:S01]  /*11d530*/  STL [R1+0x48a8], R7 ;  /* 0x0048a80701007387 */ /* 0x0003e20000100800 */
[----:B0-----:R-:W-:-:S03]  /*11d540*/  IMAD.WIDE R12, R14, 0x2, R16 ;  /* 0x000000020e0c7825 */ /* 0x001fc600078e0210 */
[----:B-1----:R-:W3:Y:S04]  /*11d550*/  LDL.LU R7, [R1+0x6c8] ;  /* 0x0006c80001077983 */ /* 0x002ee80000300800 */
[----:B------:R-:W4:Y:S04]  /*11d560*/  LDL.LU R28, [R1+0x48b0] ;  /* 0x0048b000011c7983 */ /* 0x000f280000300800 */
[----:B------:R-:W2:Y:S04]  /*11d570*/  LDL.LU R27, [R1+0x6d8] ;  /* 0x0006d800011b7983 */ /* 0x000ea80000300800 */
[----:B------:R0:W-:Y:S04]  /*11d580*/  @P6 STG.E.U16 desc[UR48][R12.64], R15 ;  /* 0x0000000f0c006986 */ /* 0x0001e8000c101530 */
[----:B0-----:R-:W2:Y:S01]  /*11d590*/  LDL.LU R15, [R1+0x744] ;  /* 0x00074400010f7983 */ /* 0x001ea20000300800 */
[----:B------:R-:W-:Y:S01]  /*11d5a0*/  ISETP.LT.AND P6, PT, R2, UR4, !P5 ;  /* 0x0000000402007c0c */ /* 0x000fe2000efc1270 */
[----:B------:R-:W-:Y:S01]  /*11d5b0*/  IMAD.WIDE R12, R14, 0x2, R10 ;  /* 0x000000020e0c7825 */ /* 0x000fe200078e020a */
[----:B------:R-:W-:-:S11]  /*11d5c0*/  ISETP.LT.AND P5, PT, R6, UR4, !P5 ;  /* 0x0000000406007c0c */ /* 0x000fd6000efa1270 */
[----:B--2---:R0:W-:Y:S04]  /*11d5d0*/  @P6 STG.E.U16 desc[UR48][R12.64], R15 ;  /* 0x0000000f0c006986 */ /* 0x0041e8000c101530 */
[----:B0-----:R-:W2:Y:S01]  /*11d5e0*/  LDL.LU R13, [R1+0x44] ;  /* 0x00004400010d7983 */ /* 0x001ea20000300800 */
[----:B------:R-:W-:Y:S01]  /*11d5f0*/  PRMT R12, R15, 0x7632, R12 ;  /* 0x000076320f0c7816 */ /* 0x000fe2000000000c */
[----:B------:R-:W-:-:S05]  /*11d600*/  IMAD.WIDE R14, R14, 0x2, R8 ;  /* 0x000000020e0e7825 */ /* 0x000fca00078e0208 */
[----:B------:R0:W-:Y:S01]  /*11d610*/  @P5 STG.E.U16 desc[UR48][R14.64], R12 ;  /* 0x0000000c0e005986 */ /* 0x0001e2000c101530 */
[----:B------:R-:W-:-:S03]  /*11d620*/  ISETP.LT.AND P5, PT, R26, UR4, !P0 ;  /* 0x000000041a007c0c */ /* 0x000fc6000c7a1270 */
[----:B0-----:R-:W3:Y:S01]  /*11d630*/  LDL R15, [R1+0x200c] ;  /* 0x00200c00010f7983 */ /* 0x001ee20000100800 */
[----:B------:R-:W-:Y:S02]  /*11d640*/  PRMT R14, R3, 0x7632, R14 ;  /* 0x00007632030e7816 */ /* 0x000fe4000000000e */
[----:B--2---:R-:W-:Y:S01]  /*11d650*/  ISETP.NE.AND P6, PT, R13, RZ, PT ;  /* 0x000000ff0d00720c */ /* 0x004fe20003fc5270 */
[----:B----4-:R-:W-:-:S06]  /*11d660*/  IMAD.WIDE R12, R28, 0x2, R4 ;  /* 0x000000021c0c7825 */ /* 0x010fcc00078e0204 */
[----:B------:R0:W-:Y:S04]  /*11d670*/  @P5 STG.E.U16 desc[UR48][R12.64], R3 ;  /* 0x000000030c005986 */ /* 0x0001e8000c101530 */
[----:B0-----:R-:W2:Y:S01]  /*11d680*/  LDL.LU R3, [R1+0x48ac] ;  /* 0x0048ac0001037983 */ /* 0x001ea20000300800 */
[----:B------:R-:W-:Y:S01]  /*11d690*/  IMAD.WIDE R12, R28, 0x2, R24 ;  /* 0x000000021c0c7825 */ /* 0x000fe200078e0218 */
[----:B--2---:R-:W-:Y:S02]  /*11d6a0*/  ISETP.LT.AND P5, PT, R3, UR4, !P0 ;  /* 0x0000000403007c0c */ /* 0x004fe4000c7a1270 */
[----:B------:R0:W-:Y:S04]  /*11d6b0*/  STL [R1+0x489c], R3 ;  /* 0x00489c0301007387 */ /* 0x0001e80000100800 */
[----:B0-----:R-:W2:Y:S07]  /*11d6c0*/  LDL.LU R3, [R1+0x738] ;  /* 0x0007380001037983 */ /* 0x001eae0000300800 */
[----:B------:R0:W-:Y:S01]  /*11d6d0*/  @P5 STG.E.U16 desc[UR48][R12.64], R14 ;  /* 0x0000000e0c005986 */ /* 0x0001e2000c101530 */
[----:B------:R-:W-:-:S03]  /*11d6e0*/  ISETP.LT.AND P5, PT, R0, UR4, !P0 ;  /* 0x0000000400007c0c */ /* 0x000fc6000c7a1270 */
[----:B------:R1:W-:Y:S01]  /*11d6f0*/  STL [R1+0x48a0], R23 ;  /* 0x0048a01701007387 */ /* 0x0003e20000100800 */
[C---:B0-----:R-:W-:Y:S01]  /*11d700*/  IMAD.WIDE R12, R28.reuse, 0x2, R22 ;  /* 0x000000021c0c7825 */ /* 0x041fe200078e0216 */
[----:B---3--:R-:W-:Y:S02]  /*11d710*/  PRMT R14, R7, 0x7632, R14 ;  /* 0x00007632070e7816 */ /* 0x008fe4000000000e */
[----:B-1----:R-:W3:Y:S06]  /*11d720*/  LDL.LU R23, [R1+0x6e8] ;  /* 0x0006e80001177983 */ /* 0x002eec0000300800 */
[----:B------:R0:W-:Y:S04]  /*11d730*/  @P5 STG.E.U16 desc[UR48][R12.64], R7 ;  /* 0x000000070c005986 */ /* 0x0001e8000c101530 */
[----:B0-----:R-:W4:Y:S01]  /*11d740*/  LDL.LU R7, [R1+0x48a8] ;  /* 0x0048a80001077983 */ /* 0x001f220000300800 */
[----:B------:R-:W-:Y:S01]  /*11d750*/  IMAD.WIDE R12, R28, 0x2, R20 ;  /* 0x000000021c0c7825 */ /* 0x000fe200078e0214 */
[----:B----4-:R-:W-:-:S13]  /*11d760*/  ISETP.LT.AND P5, PT, R7, UR4, !P0 ;  /* 0x0000000407007c0c */ /* 0x010fda000c7a1270 */
        /* <DEDUP_REMOVED lines=11> */
[----:B-1----:R-:W4:Y:S04]  /*11d820*/  LDL.LU R7, [R1+0x768] ;  /* 0x0007680001077983 */ /* 0x002f280000300800 */
[----:B------:R-:W2:Y:S04]  /*11d830*/  LDL.LU R29, [R1+0x48a4] ;  /* 0x0048a400011d7983 */ /* 0x000ea80000300800 */
[----:B------:R-:W2:Y:S04]  /*11d840*/  LDL.LU R27, [R1+0x758] ;  /* 0x00075800011b7983 */ /* 0x000ea80000300800 */
[----:B---3--:R0:W-:Y:S04]  /*11d850*/  @P5 STG.E.U16 desc[UR48][R12.64], R23 ;  /* 0x000000170c005986 */ /* 0x0081e8000c101530 */
[----:B0-----:R-:W3:Y:S01]  /*11d860*/  LDL.LU R13, [R1+0x48] ;  /* 0x00004800010d7983 */ /* 0x001ee20000300800 */
[----:B------:R-:W-:-:S02]  /*11d870*/  ISETP.LT.AND P0, PT, R6, UR4, !P0 ;  /* 0x0000000406007c0c */ /* 0x000fc4000c701270 */
[----:B------:R-:W-:Y:S02]  /*11d880*/  PRMT R14, R23, 0x7632, R14 ;  /* 0x00007632170e7816 */ /* 0x000fe4000000000e */
[----:B------:R-:W2:Y:S04]  /*11d890*/  LDL.LU R23, [R1+0x48a0] ;  /* 0x0048a00001177983 */ /* 0x000ea80000300800 */
[----:B------:R0:W-:Y:S01]  /*11d8a0*/  STL [R1+0x4824], R28 ;  /* 0x0048241c01007387 */ /* 0x0001e20000100800 */
[----:B---3--:R-:W-:Y:S01]  /*11d8b0*/  ISETP.NE.AND P5, PT, R13, RZ, PT ;  /* 0x000000ff0d00720c */ /* 0x008fe20003fa5270 */
[----:B------:R-:W-:Y:S02]  /*11d8c0*/  IMAD.WIDE R12, R28, 0x2, R8 ;  /* 0x000000021c0c7825 */ /* 0x000fe400078e0208 */
[----:B0-----:R-:W3:Y:S04]  /*11d8d0*/  LDL R28, [R1+0x2010] ;  /* 0x00201000011c7983 */ /* 0x001ee80000100800 */
[----:B------:R2:W-:Y:S01]  /*11d8e0*/  @P0 STG.E.U16 desc[UR48][R12.64], R14 ;  /* 0x0000000e0c000986 */ /* 0x0005e2000c101530 */
[----:B------:R-:W-:Y:S01]  /*11d8f0*/  ISETP.LT.AND P0, PT, R26, UR4, !P6 ;  /* 0x000000041a007c0c */ /* 0x000fe2000f701270 */
[----:B--2---:R-:W-:Y:S01]  /*11d900*/  IMAD.WIDE R12, R29, 0x2, R4 ;  /* 0x000000021d0c7825 */ /* 0x004fe200078e0204 */
[----:B------:R-:W-:-:S11]  /*11d910*/  PRMT R14, R3, 0x7632, R14 ;  /* 0x00007632030e7816 */ /* 0x000fd6000000000e */
        /* <DEDUP_REMOVED lines=9> */
[----:B0-----:R-:W-:Y:S01]  /*11d9b0*/  IMAD.WIDE R12, R29, 0x2, R22 ;  /* 0x000000021d0c7825 */ /* 0x001fe200078e0216 */
[----:B----4-:R-:W-:Y:S02]  /*11d9c0*/  PRMT R14, R7, 0x7632, R14 ;  /* 0x00007632070e7816 */ /* 0x010fe4000000000e */
[----:B-1----:R-:W4:Y:S06]  /*11d9d0*/  LDL.LU R23, [R1+0x748] ;  /* 0x0007480001177983 */ /* 0x002f2c0000300800 */
[----:B------:R0:W-:Y:S04]  /*11d9e0*/  @P0 STG.E.U16 desc[UR48][R12.64], R7 ;  /* 0x000000070c000986 */ /* 0x0001e8000c101530 */
[----:B0-----:R-:W2:Y:S01]  /*11d9f0*/  LDL.LU R7, [R1+0x4898] ;  /* 0x0048980001077983 */ /* 0x001ea20000300800 */
[----:B------:R-:W-:Y:S01]  /*11da00*/  IMAD.WIDE R12, R29, 0x2, R20 ;  /* 0x000000021d0c7825 */ /* 0x000fe200078e0214 */
[----:B--2---:R-:W-:-:S02]  /*11da10*/  ISETP.LT.AND P0, PT, R7, UR4, !P6 ;  /* 0x0000000407007c0c */ /* 0x004fc4000f701270 */
[----:B------:R-:W2:Y:S11]  /*11da20*/  LDL.LU R7, [R1+0x6cc] ;  /* 0x0006cc0001077983 */ /* 0x000eb60000300800 */
[----:B------:R0:W-:Y:S01]  /*11da30*/  @P0 STG.E.U16 desc[UR48][R12.64], R14 ;  /* 0x0000000e0c000986 */ /* 0x0001e2000c101530 */
[----:B------:R-:W-:Y:S01]  /*11da40*/  ISETP.LT.AND P0, PT, R15, UR4, !P6 ;  /* 0x000000040f007c0c */ /* 0x000fe2000f701270 */
[----:B0-----:R-:W-:-:S12]  /*11da50*/  IMAD.WIDE R12, R29, 0x2, R18 ;  /* 0x000000021d0c7825 */ /* 0x001fd800078e0212 */
[----:B------:R0:W-:Y:S01]  /*11da60*/  @P0 STG.E.U16 desc[UR48][R12.64], R27 ;  /* 0x0000001b0c000986 */ /* 0x0001e2000c101530 */
[----:B---3--:R-:W-:Y:S02]  /*11da70*/  ISETP.LT.AND P0, PT, R28, UR4, !P6 ;  /* 0x000000041c007c0c */ /* 0x008fe4000f701270 */
[----:B------:R-:W-:Y:S01]  /*11da80*/  PRMT R14, R27, 0x7632, R14 ;  /* 0x000076321b0e7816 */ /* 0x000fe2000000000e */
[----:B0-----:R-:W-:-:S10]  /*11da90*/  IMAD.WIDE R12, R29, 0x2, R16 ;  /* 0x000000021d0c7825 */ /* 0x001fd400078e0210 */
[----:B------:R0:W-:Y:S01]  /*11daa0*/  @P0 STG.E.U16 desc[UR48][R12.64], R14 ;  /* 0x0000000e0c000986 */ /* 0x0001e2000c101530 */
[----:B------:R-:W-:-:S03]  /*11dab0*/  ISETP.LT.AND P0, PT, R2, UR4, !P6 ;  /* 0x0000000402007c0c */ /* 0x000fc6000f701270 */
[----:B------:R1:W-:Y:S01]  /*11dac0*/  STL [R1+0x488c], R19 ;  /* 0x00488c1301007387 */ /* 0x0003e20000100800 */
[----:B0-----:R-:W-:-:S03]  /*11dad0*/  IMAD.WIDE R12, R29, 0x2, R10 ;  /* 0x000000021d0c7825 */ /* 0x001fc600078e020a */
[----:B-1----:R-:W3:Y:S04]  /*11dae0*/  LDL R19, [R1] ;  /* 0x0000000001137983 */ /* 0x002ee80000100800 */
[----:B------:R-:W2:Y:S04]  /*11daf0*/  LDL.LU R27, [R1+0x6dc] ;  /* 0x0006dc00011b7983 */ /* 0x000ea80000300800 */
[----:B----4-:R0:W-:Y:S04]  /*11db00*/  @P0 STG.E.U16 desc[UR48][R12.64], R23 ;  /* 0x000000170c000986 */ /* 0x0101e8000c101530 */
[----:B0-----:R-:W4:Y:S01]  /*11db10*/  LDL.LU R13, [R1+0x1c] ;  /* 0x00001c00010d7983 */ /* 0x001f220000300800 */
[----:B------:R-:W-:-:S02]  /*11db20*/  ISETP.LT.AND P0, PT, R6, UR4, !P6 ;  /* 0x0000000406007c0c */ /* 0x000fc4000f701270 */
[----:B------:R-:W-:Y:S02]  /*11db30*/  PRMT R14, R23, 0x7632, R14 ;  /* 0x00007632170e7816 */ /* 0x000fe4000000000e */
[----:B------:R-:W2:Y:S01]  /*11db40*/  LDL.LU R23, [R1+0x4894] ;  /* 0x0048940001177983 */ /* 0x000ea20000300800 */
[----:B----4-:R-:W-:Y:S01]  /*11db50*/  ISETP.NE.AND P6, PT, R13, RZ, PT ;  /* 0x000000ff0d00720c */ /* 0x010fe20003fc5270 */
[----:B------:R-:W-:Y:S02]  /*11db60*/  IMAD.WIDE R12, R29, 0x2, R8 ;  /* 0x000000021d0c7825 */ /* 0x000fe400078e0208 */
[----:B------:R-:W4:Y:S05]  /*11db70*/  LDL R29, [R1+0x2008] ;  /* 0x00200800011d7983 */ /* 0x000f2a0000100800 */
[----:B------:R3:W-:Y:S01]  /*11db80*/  @P0 STG.E.U16 desc[UR48][R12.64], R14 ;  /* 0x0000000e0c000986 */ /* 0x0007e2000c101530 */
[----:B------:R-:W-:Y:S01]  /*11db90*/  ISETP.LT.AND P0, PT, R26, UR4, !P5 ;  /* 0x000000041a007c0c */ /* 0x000fe2000ef01270 */
[----:B---3--:R-:W-:Y:S01]  /*11dba0*/  IMAD.WIDE R12, R19, 0x2, R4 ;  /* 0x00000002130c7825 */ /* 0x008fe200078e0204 */
[----:B------:R-:W-:-:S11]  /*11dbb0*/  PRMT R14, R3, 0x7632, R14 ;  /* 0x00007632030e7816 */ /* 0x000fd6000000000e */
[----:B------:R0:W-:Y:S04]  /*11dbc0*/  @P0 STG.E.U16 desc[UR48][R12.64], R3 ;  /* 0x000000030c000986 */ /* 0x0001e8000c101530 */
[----:B0-----:R-:W3:Y:S01]  /*11dbd0*/  LDL.LU R3, [R1+0x4890] ;  /* 0x0048900001037983 */ /* 0x001ee20000300800 */
[----:B------:R-:W-:Y:S01]  /*11dbe0*/  IMAD.WIDE R12, R19, 0x2, R24 ;  /* 0x00000002130c7825 */ /* 0x000fe200078e0218 */
[----:B---3--:R-:W-:Y:S02]  /*11dbf0*/  ISETP.LT.AND P0, PT, R3, UR4, !P5 ;  /* 0x0000000403007c0c */ /* 0x008fe4000ef01270 */
[----:B------:R0:W-:Y:S04]  /*11dc00*/  STL [R1+0x487c], R3 ;  /* 0x00487c0301007387 */ /* 0x0001e80000100800 */
[----:B0-----:R-:W3:Y:S07]  /*11dc10*/  LDL.LU R3, [R1+0x73c] ;  /* 0x00073c0001037983 */ /* 0x001eee0000300800 */
[----:B------:R2:W-:Y:S01]  /*11dc20*/  @P0 STG.E.U16 desc[UR48][R12.64], R14 ;  /* 0x0000000e0c000986 */ /* 0x0005e2000c101530 */
[----:B------:R-:W-:Y:S01]  /*11dc30*/  ISETP.LT.AND P0, PT, R0, UR4, !P5 ;  /* 0x0000000400007c0c */ /* 0x000fe2000ef01270 */
[----:B--2---:R-:W-:-:S02]  /*11dc40*/  IMAD.WIDE R12, R19, 0x2, R22 ;  /* 0x00000002130c7825 */ /* 0x004fc400078e0216 */
[----:B------:R-:W2:Y:S04]  /*11dc50*/  LDL.LU R19, [R1+0x488c] ;  /* 0x00488c0001137983 */ /* 0x000ea80000300800 */
[----:B------:R0:W-:Y:S04]  /*11dc60*/  STL [R1+0x4884], R23 ;  /* 0x0048841701007387 */ /* 0x0001e80000100800 */
[----:B0-----:R-:W2:Y:S04]  /*11dc70*/  LDL.LU R23, [R1+0x6ec] ;  /* 0x0006ec0001177983 */ /* 0x001ea80000300800 */
[----:B------:R0:W-:Y:S04]  /*11dc80*/  STL [R1+0x4880], R0 ;  /* 0x0048800001007387 */ /* 0x0001e80000100800 */
[----:B0-----:R-:W2:Y:S04]  /*11dc90*/  LDL.LU R0, [R1] ;  /* 0x0000000001007983 */ /* 0x001ea80000300800 */
[----:B------:R0:W-:Y:S01]  /*11dca0*/  @P0 STG.E.U16 desc[UR48][R12.64], R7 ;  /* 0x000000070c000986 */ /* 0x0001e2000c101530 */
[----:B----4-:R-:W-:-:S02]  /*11dcb0*/  ISETP.LT.AND P0, PT, R29, UR4, !P5 ;  /* 0x000000041d007c0c */ /* 0x010fc4000ef01270 */
[----:B------:R-:W-:Y:S02]  /*11dcc0*/  PRMT R14, R7, 0x7632, R14 ;  /* 0x00007632070e7816 */ /* 0x000fe4000000000e */
[----:B0-----:R-:W4:Y:S04]  /*11dcd0*/  LDL.LU R7, [R1+0x4888] ;  /* 0x0048880001077983 */ /* 0x001f280000300800 */
[----:B------:R0:W-:Y:S04]  /*11dce0*/  STL [R1+0x4878], R29 ;  /* 0x0048781d01007387 */ /* 0x0001e80000100800 */
[----:B0-----:R-:W3:Y:S01]  /*11dcf0*/  LDL.LU R29, [R1+0x76c] ;  /* 0x00076c00011d7983 */ /* 0x001ee20000300800 */
[----:B--2---:R-:W-:-:S05]  /*11dd00*/  IMAD.WIDE R12, R0, 0x2, R20 ;  /* 0x00000002000c7825 */ /* 0x004fca00078e0214 */
[----:B------:R0:W-:Y:S01]  /*11dd10*/  @P0 STG.E.U16 desc[UR48][R12.64], R14 ;  /* 0x0000000e0c000986 */ /* 0x0001e2000c101530 */
[----:B------:R-:W-:Y:S01]  /*11dd20*/  ISETP.LT.AND P0, PT, R15, UR4, !P5 ;  /* 0x000000040f007c0c */ /* 0x000fe2000ef01270 */
[----:B0-----:R-:W-:Y:S01]  /*11dd30*/  IMAD.WIDE R12, R0, 0x2, R18 ;  /* 0x00000002000c7825 */ /* 0x001fe200078e0212 */
[----:B------:R-:W-:-:S11]  /*11dd40*/  PRMT R14, R27, 0x7632, R14 ;  /* 0x000076321b0e7816 */ /* 0x000fd6000000000e */
[----:B------:R0:W-:Y:S04]  /*11dd50*/  @P0 STG.E.U16 desc[UR48][R12.64], R27 ;  /* 0x0000001b0c000986 */ /* 0x0001e8000c101530 */
[----:B0-----:R-:W2:Y:S01]  /*11dd60*/  LDL.LU R27, [R1+0x74c] ;  /* 0x00074c00011b7983 */ /* 0x001ea20000300800 */
[----:B------:R-:W-:Y:S01]  /*11dd70*/  ISETP.LT.AND P0, PT, R28, UR4, !P5 ;  /* 0x000000041c007c0c */ /* 0x000fe2000ef01270 */
[----:B------:R-:W-:-:S12]  /*11dd80*/  IMAD.WIDE R12, R0, 0x2, R16 ;  /* 0x00000002000c7825 */ /* 0x000fd800078e0210 */
[----:B------:R0:W-:Y:S01]  /*11dd90*/  @P0 STG.E.U16 desc[UR48][R12.64], R14 ;  /* 0x0000000e0c000986 */ /* 0x0001e2000c101530 */
[----:B------:R-:W-:Y:S01]  /*11dda0*/  ISETP.LT.AND P0, PT, R2, UR4, !P5 ;  /* 0x0000000402007c0c */ /* 0x000fe2000ef01270 */
[----:B0-----:R-:W-:-:S12]  /*11ddb0*/  IMAD.WIDE R12, R0, 0x2, R10 ;  /* 0x00000002000c7825 */ /* 0x001fd800078e020a */
[----:B------:R-:W-:Y:S04]  /*11ddc0*/  @P0 STG.E.U16 desc[UR48][R12.64], R23 ;  /* 0x000000170c000986 */ /* 0x000fe8000c101530 */
[----:B--2---:R0:W-:Y:S04]  /*11ddd0*/  STL [R1+0x4874], R27 ;  /* 0x0048741b01007387 */ /* 0x0041e80000100800 */
[----:B0-----:R-:W2:Y:S04]  /*11dde0*/  LDL.LU R27, [R1+0x75c] ;  /* 0x00075c00011b7983 */ /* 0x001ea80000300800 */
[----:B------:R-:W2:Y:S01]  /*11ddf0*/  LDL.LU R13, [R1+0x18] ;  /* 0x00001800010d7983 */ /* 0x000ea20000300800 */
[----:B------:R-:W-:-:S02]  /*11de00*/  ISETP.LT.AND P0, PT, R6, UR4, !P5 ;  /* 0x0000000406007c0c */ /* 0x000fc4000ef01270 */
[----:B------:R-:W-:Y:S02]  /*11de10*/  PRMT R14, R23, 0x7632, R14 ;  /* 0x00007632170e7816 */ /* 0x000fe4000000000e */
[----:B------:R-:W3:Y:S01]  /*11de20*/  LDL.LU R23, [R1+0x4884] ;  /* 0x0048840001177983 */ /* 0x000ee20000300800 */
[----:B--2---:R-:W-:Y:S01]  /*11de30*/  ISETP.NE.AND P5, PT, R13, RZ, PT ;  /* 0x000000ff0d00720c */ /* 0x004fe20003fa5270 */
[----:B------:R-:W-:Y:S02]  /*11de40*/  IMAD.WIDE R12, R0, 0x2, R8 ;  /* 0x00000002000c7825 */ /* 0x000fe400078e0208 */
[----:B------:R-:W2:Y:S05]  /*11de50*/  LDL.LU R0, [R1+0x4880] ;  /* 0x0048800001007983 */ /* 0x000eaa0000300800 */
[----:B------:R4:W-:Y:S01]  /*11de60*/  @P0 STG.E.U16 desc[UR48][R12.64], R14 ;  /* 0x0000000e0c000986 */ /* 0x0009e2000c101530 */
[----:B------:R-:W-:Y:S01]  /*11de70*/  ISETP.LT.AND P0, PT, R26, UR4, !P6 ;  /* 0x000000041a007c0c */ /* 0x000fe2000f701270 */
[----:B----4-:R-:W-:Y:S01]  /*11de80*/  IMAD.WIDE R12, R7, 0x2, R4 ;  /* 0x00000002070c7825 */ /* 0x010fe200078e0204 */
[----:B---3--:R-:W-:-:S11]  /*11de90*/  PRMT R14, R3, 0x7632, R14 ;  /* 0x00007632030e7816 */ /* 0x008fd6000000000e */
[----:B------:R0:W-:Y:S04]  /*11dea0*/  @P0 STG.E.U16 desc[UR48][R12.64], R3 ;  /* 0x000000030c000986 */ /* 0x0001e8000c101530 */
[----:B0-----:R-:W3:Y:S01]  /*11deb0*/  LDL.LU R3, [R1+0x487c] ;  /* 0x00487c0001037983 */ /* 0x001ee20000300800 */
[----:B------:R-:W-:Y:S01]  /*11dec0*/  IMAD.WIDE R12, R7, 0x2, R24 ;  /* 0x00000002070c7825 */ /* 0x000fe200078e0218 */
[----:B---3--:R-:W-:-:S13]  /*11ded0*/  ISETP.LT.AND P0, PT, R3, UR4, !P6 ;  /* 0x0000000403007c0c */ /* 0x008fda000f701270 */
[----:B------:R0:W-:Y:S01]  /*11dee0*/  @P0 STG.E.U16 desc[UR48][R12.64], R14 ;  /* 0x0000000e0c000986 */ /* 0x0001e2000c101530 */
[----:B--2---:R-:W-:Y:S01]  /*11def0*/  ISETP.LT.AND P0, PT, R0, UR4, !P6 ;  /* 0x0000000400007c0c */ /* 0x004fe2000f701270 */
[----:B0-----:R-:W-:Y:S01]  /*11df00*/  IMAD.WIDE R12, R7, 0x2, R22 ;  /* 0x00000002070c7825 */ /* 0x001fe200078e0216 */
[----:B------:R-:W-:-:S11]  /*11df10*/  PRMT R14, R29, 0x7632, R14 ;  /* 0x000076321d0e7816 */ /* 0x000fd6000000000e */
[----:B------:R0:W-:Y:S04]  /*11df20*/  @P0 STG.E.U16 desc[UR48][R12.64], R29 ;  /* 0x0000001d0c000986 */ /* 0x0001e8000c101530 */
[----:B0-----:R-:W2:Y:S01]  /*11df30*/  LDL.LU R29, [R1+0x4878] ;  /* 0x00487800011d7983 */ /* 0x001ea20000300800 */
[----:B------:R-:W-:Y:S01]  /*11df40*/  IMAD.WIDE R12, R7, 0x2, R20 ;  /* 0x00000002070c7825 */ /* 0x000fe200078e0214 */
[----:B--2---:R-:W-:-:S13]  /*11df50*/  ISETP.LT.AND P0, PT, R29, UR4, !P6 ;  /* 0x000000041d007c0c */ /* 0x004fda000f701270 */
[----:B------:R0:W-:Y:S01]  /*11df60*/  @P0 STG.E.U16 desc[UR48][R12.64], R14 ;  /* 0x0000000e0c000986 */ /* 0x0001e2000c101530 */
[----:B------:R-:W-:-:S03]  /*11df70*/  ISETP.LT.AND P0, PT, R15, UR4, !P6 ;  /* 0x000000040f007c0c */ /* 0x000fc6000f701270 */
[----:B------:R1:W-:Y:S01]  /*11df80*/  STL [R1+0x486c], R29 ;  /* 0x00486c1d01007387 */ /* 0x0003e20000100800 */
[----:B0-----:R-:W-:Y:S01]  /*11df90*/  IMAD.WIDE R12, R7, 0x2, R18 ;  /* 0x00000002070c7825 */ /* 0x001fe200078e0212 */
[----:B------:R-:W-:Y:S02]  /*11dfa0*/  PRMT R14, R27, 0x7632, R14 ;  /* 0x000076321b0e7816 */ /* 0x000fe4000000000e */
[----:B-1----:R-:W2:Y:S06]  /*11dfb0*/  LDL.LU R29, [R1+0x780] ;  /* 0x00078000011d7983 */ /* 0x002eac0000300800 */
[----:B------:R0:W-:Y:S04]  /*11dfc0*/  @P0 STG.E.U16 desc[UR48][R12.64], R27 ;  /* 0x0000001b0c000986 */ /* 0x0001e8000c101530 */
[----:B0-----:R-:W3:Y:S01]  /*11dfd0*/  LDL.LU R27, [R1+0x4874] ;  /* 0x00487400011b7983 */ /* 0x001ee20000300800 */
[----:B------:R-:W-:Y:S01]  /*11dfe0*/  ISETP.LT.AND P0, PT, R28, UR4, !P6 ;  /* 0x000000041c007c0c */ /* 0x000fe2000f701270 */
[----:B------:R-:W-:-:S12]  /*11dff0*/  IMAD.WIDE R12, R7, 0x2, R16 ;  /* 0x00000002070c7825 */ /* 0x000fd800078e0210 */
[----:B------:R0:W-:Y:S01]  /*11e000*/  @P0 STG.E.U16 desc[UR48][R12.64], R14 ;  /* 0x0000000e0c000986 */ /* 0x0001e2000c101530 */
[----:B------:R-:W-:-:S03]  /*11e010*/  ISETP.LT.AND P0, PT, R2, UR4, !P6 ;  /* 0x0000000402007c0c */ /* 0x000fc6000f701270 */
[----:B------:R-:W4:Y:S01]  /*11e020*/  LDL.LU R2, [R1+0x7a0] ;  /* 0x0007a00001027983 */ /* 0x000f220000300800 */
[----:B0-----:R-:W-:-:S09]  /*11e030*/  IMAD.WIDE R12, R7, 0x2, R10 ;  /* 0x00000002070c7825 */ /* 0x001fd200078e020a */
[----:B---3--:R0:W-:Y:S01]  /*11e040*/  @P0 STG.E.U16 desc[UR48][R12.64], R27 ;  /* 0x0000001b0c000986 */ /* 0x0081e2000c101530 */
[----:B------:R-:W-:Y:S02]  /*11e050*/  ISETP.LT.AND P0, PT, R6, UR4, !P6 ;  /* 0x0000000406007c0c */ /* 0x000fe4000f701270 */
[----:B------:R-:W-:Y:S01]  /*11e060*/  PRMT R14, R27, 0x7632, R14 ;  /* 0x000076321b0e7816 */ /* 0x000fe2000000000e */
[----:B0-----:R-:W3:Y:S04]  /*11e070*/  LDL.LU R13, [R1+0x10] ;  /* 0x00001000010d7983 */ /* 0x001ee80000300800 */
[----:B------:R-:W2:Y:S04]  /*11e080*/  LDL.LU R6, [R1+0x4870] ;  /* 0x0048700001067983 */ /* 0x000ea80000300800 */
[----:B------:R-:W2:Y:S04]  /*11e090*/  LDL.LU R27, [R1+0x14] ;  /* 0x00001400011b7983 */ /* 0x000ea80000300800 */
[----:B--2---:R0:W-:Y:S04]  /*11e0a0*/  STL [R1+0x4860], R27 ;  /* 0x0048601b01007387 */ /* 0x0041e80000100800 */
[----:B0-----:R-:W2:Y:S01]  /*11e0b0*/  LDL.LU R27, [R1+0x20] ;  /* 0x00002000011b7983 */ /* 0x001ea20000300800 */
[----:B---3--:R-:W-:Y:S01]  /*11e0c0*/  ISETP.NE.AND P6, PT, R13, RZ, PT ;  /* 0x000000ff0d00720c */ /* 0x008fe20003fc5270 */
[----:B------:R-:W-:-:S02]  /*11e0d0*/  IMAD.WIDE R12, R7, 0x2, R8 ;  /* 0x00000002070c7825 */ /* 0x000fc400078e0208 */
[----:B--2---:R0:W-:Y:S04]  /*11e0e0*/  STL [R1+0x4864], R27 ;  /* 0x0048641b01007387 */ /* 0x0041e80000100800 */
[----:B0-----:R-:W2:Y:S04]  /*11e0f0*/  LDL R27, [R1+0x2018] ;  /* 0x00201800011b7983 */ /* 0x001ea80000100800 */
[----:B------:R-:W-:Y:S01]  /*11e100*/  @P0 STG.E.U16 desc[UR48][R12.64], R14 ;  /* 0x0000000e0c000986 */ /* 0x000fe2000c101530 */
[----:B------:R-:W-:-:S03]  /*11e110*/  ISETP.LT.AND P0, PT, R26, UR4, !P5 ;  /* 0x000000041a007c0c */ /* 0x000fc6000ef01270 */
[----:B--2---:R0:W-:Y:S04]  /*11e120*/  STL [R1+0x4868], R27 ;  /* 0x0048681b01007387 */ /* 0x0041e80000100800 */
[----:B0-----:R-:W2:Y:S04]  /*11e130*/  LDL R27, [R1+0x2014] ;  /* 0x00201400011b7983 */ /* 0x001ea80000100800 */
[----:B------:R-:W3:Y:S01]  /*11e140*/  LDL.LU R14, [R1+0x770] ;  /* 0x00077000010e7983 */ /* 0x000ee20000300800 */
[----:B------:R-:W-:-:S05]  /*11e150*/  IMAD.WIDE R12, R6, 0x2, R4 ;  /* 0x00000002060c7825 */ /* 0x000fca00078e0204 */
[----:B---3--:R0:W-:Y:S01]  /*11e160*/  @P0 STG.E.U16 desc[UR48][R12.64], R14 ;  /* 0x0000000e0c000986 */ /* 0x0081e2000c101530 */
[----:B------:R-:W-:Y:S02]  /*11e170*/  ISETP.LT.AND P0, PT, R3, UR4, !P5 ;  /* 0x0000000403007c0c */ /* 0x000fe4000ef01270 */
[----:B------:R-:W-:Y:S01]  /*11e180*/  PRMT R7, R14, 0x7632, R7 ;  /* 0x000076320e077816 */ /* 0x000fe20000000007 */
[----:B0-----:R-:W-:Y:S01]  /*11e190*/  IMAD.WIDE R12, R6, 0x2, R24 ;  /* 0x00000002060c7825 */ /* 0x001fe200078e0218 */
[----:B------:R-:W3:Y:S09]  /*11e1a0*/  LDL.LU R14, [R1+0x7b0] ;  /* 0x0007b000010e7983 */ /* 0x000ef20000300800 */
[----:B------:R0:W-:Y:S01]  /*11e1b0*/  @P0 STG.E.U16 desc[UR48][R12.64], R7 ;  /* 0x000000070c000986 */ /* 0x0001e2000c101530 */
[----:B------:R-:W-:Y:S01]  /*11e1c0*/  ISETP.LT.AND P0, PT, R0, UR4, !P5 ;  /* 0x0000000400007c0c */ /* 0x000fe2000ef01270 */
[----:B0-----:R-:W-:Y:S01]  /*11e1d0*/  IMAD.WIDE R12, R6, 0x2, R22 ;  /* 0x00000002060c7825 */ /* 0x001fe200078e0216 */
[----:B------:R-:W-:-:S11]  /*11e1e0*/  PRMT R7, R29, 0x7632, R7 ;  /* 0x000076321d077816 */ /* 0x000fd60000000007 */
[----:B------:R0:W-:Y:S04]  /*11e1f0*/  @P0 STG.E.U16 desc[UR48][R12.64], R29 ;  /* 0x0000001d0c000986 */ /* 0x0001e8000c101530 */
[----:B0-----:R-:W2:Y:S01]  /*11e200*/  LDL.LU R29, [R1+0x486c] ;  /* 0x00486c00011d7983 */ /* 0x001ea20000300800 */
[----:B------:R-:W-:Y:S01]  /*11e210*/  IMAD.WIDE R12, R6, 0x2, R20 ;  /* 0x00000002060c7825 */ /* 0x000fe200078e0214 */
[----:B--2---:R-:W-:-:S13]  /*11e220*/  ISETP.LT.AND P0, PT, R29, UR4, !P5 ;  /* 0x000000041d007c0c */ /* 0x004fda000ef01270 */
[----:B------:R0:W-:Y:S01]  /*11e230*/  @P0 STG.E.U16 desc[UR48][R12.64], R7 ;  /* 0x000000070c000986 */ /* 0x0001e2000c101530 */
[----:B------:R-:W-:Y:S01]  /*11e240*/  ISETP.LT.AND P0, PT, R15, UR4, !P5 ;  /* 0x000000040f007c0c */ /* 0x000fe2000ef01270 */
[----:B0-----:R-:W-:-:S12]  /*11e250*/  IMAD.WIDE R12, R6, 0x2, R18 ;  /* 0x00000002060c7825 */ /* 0x001fd800078e0212 */
[----:B----4-:R0:W-:Y:S01]  /*11e260*/  @P0 STG.E.U16 desc[UR48][R12.64], R2 ;  /* 0x000000020c000986 */ /* 0x0101e2000c101530 */
[----:B------:R-:W-:Y:S02]  /*11e270*/  ISETP.LT.AND P0, PT, R28, UR4, !P5 ;  /* 0x000000041c007c0c */ /* 0x000fe4000ef01270 */
[----:B------:R-:W-:Y:S01]  /*11e280*/  PRMT R7, R2, 0x7632, R7 ;  /* 0x0000763202077816 */ /* 0x000fe20000000007 */
[----:B0-----:R-:W-:Y:S01]  /*11e290*/  IMAD.WIDE R12, R6, 0x2, R16 ;  /* 0x00000002060c7825 */ /* 0x001fe200078e0210 */
[----:B------:R-:W2:Y:S09]  /*11e2a0*/  LDL.LU R2, [R1+0x790] ;  /* 0x0007900001027983 */ /* 0x000eb20000300800 */
[----:B------:R0:W-:Y:S01]  /*11e2b0*/  @P0 STG.E.U16 desc[UR48][R12.64], R7 ;  /* 0x000000070c000986 */ /* 0x0001e2000c101530 */
[----:B------:R-:W-:-:S03]  /*11e2c0*/  ISETP.LT.AND P0, PT, R27, UR4, !P5 ;  /* 0x000000041b007c0c */ /* 0x000fc6000ef01270 */
[----:B0-----:R-:W4:Y:S04]  /*11e2d0*/  LDL.LU R7, [R1+0x7f0] ;  /* 0x0007f00001077983 */ /* 0x001f280000300800 */
[----:B------:R-:W2:Y:S01]  /*11e2e0*/  LDL.LU R27, [R1+0x4868] ;  /* 0x00486800011b7983 */ /* 0x000ea20000300800 */
[----:B------:R-:W-:-:S05]  /*11e2f0*/  IMAD.WIDE R12, R6, 0x2, R10 ;  /* 0x00000002060c7825 */ /* 0x000fca00078e020a */
[----:B----4-:R0:W-:Y:S01]  /*11e300*/  @P0 STG.E.U16 desc[UR48][R12.64], R7 ;  /* 0x000000070c000986 */ /* 0x0101e2000c101530 */
[----:B--2---:R-:W-:-:S03]  /*11e310*/  ISETP.LT.AND P0, PT, R27, UR4, !P5 ;  /* 0x000000041b007c0c */ /* 0x004fc6000ef01270 */
[----:B0-----:R-:W2:Y:S04]  /*11e320*/  LDL.LU R13, [R1+0x7e0] ;  /* 0x0007e000010d7983 */ /* 0x001ea80000300800 */
[----:B------:R-:W4:Y:S01]  /*11e330*/  LDL.LU R27, [R1+0x4864] ;  /* 0x00486400011b7983 */ /* 0x000f220000300800 */
[----:B------:R-:W-:Y:S01]  /*11e340*/  PRMT R12, R7, 0x7632, R12 ;  /* 0x00007632070c7816 */ /* 0x000fe2000000000c */
[----:B------:R-:W-:-:S05]  /*11e350*/  IMAD.WIDE R6, R6, 0x2, R8 ;  /* 0x0000000206067825 */ /* 0x000fca00078e0208 */
[----:B------:R2:W-:Y:S01]  /*11e360*/  @P0 STG.E.U16 desc[UR48][R6.64], R12 ;  /* 0x0000000c06000986 */ /* 0x0005e2000c101530 */
[----:B----4-:R-:W-:-:S03]  /*11e370*/  ISETP.NE.AND P5, PT, R27, RZ, PT ;  /* 0x000000ff1b00720c */ /* 0x010fc60003fa5270 */
[----:B------:R-:W4:Y:S01]  /*11e380*/  LDL.LU R27, [R1+0x4860] ;  /* 0x00486000011b7983 */ /* 0x000f220000300800 */
[----:B------:R-:W-:Y:S02]  /*11e390*/  ISETP.LT.AND P0, PT, R26, UR4, !P6 ;  /* 0x000000041a007c0c */ /* 0x000fe4000f701270 */
[----:B--2---:R-:W-:Y:S01]  /*11e3a0*/  PRMT R12, R13, 0x7632, R12 ;  /* 0x000076320d0c7816 */ /* 0x004fe2000000000c */
[----:B----4-:R-:W-:-:S10]  /*11e3b0*/  IMAD.WIDE R6, R27, 0x2, R4 ;  /* 0x000000021b067825 */ /* 0x010fd400078e0204 */
[----:B------:R0:W-:Y:S01]  /*11e3c0*/  @P0 STG.E.U16 desc[UR48][R6.64], R13 ;  /* 0x0000000d06000986 */ /* 0x0001e2000c101530 */
[----:B------:R-:W-:Y:S01]  /*11e3d0*/  ISETP.LT.AND P0, PT, R3, UR4, !P6 ;  /* 0x0000000403007c0c */ /* 0x000fe2000f701270 */
[----:B0-----:R-:W-:-:S12]  /*11e3e0*/  IMAD.WIDE R6, R27, 0x2, R24 ;  /* 0x000000021b067825 */ /* 0x001fd800078e0218 */
[----:B------:R0:W-:Y:S01]  /*11e3f0*/  @P0 STG.E.U16 desc[UR48][R6.64], R12 ;  /* 0x0000000c06000986 */ /* 0x0001e2000c101530 */
[----:B------:R-:W-:-:S03]  /*11e400*/  ISETP.LT.AND P0, PT, R0, UR4, !P6 ;  /* 0x0000000400007c0c */ /* 0x000fc6000f701270 */
[----:B------:R-:W2:Y:S01]  /*11e410*/  LDL.LU R0, [R1+0x485c] ;  /* 0x00485c0001007983 */ /* 0x000ea20000300800 */
[----:B0-----:R-:W-:-:S09]  /*11e420*/  IMAD.WIDE R6, R27, 0x2, R22 ;  /* 0x000000021b067825 */ /* 0x001fd200078e0216 */
[----:B---3--:R0:W-:Y:S01]  /*11e430*/  @P0 STG.E.U16 desc[UR48][R6.64], R14 ;  /* 0x0000000e06000986 */ /* 0x0081e2000c101530 */
[----:B------:R-:W-:Y:S02]  /*11e440*/  ISETP.LT.AND P0, PT, R29, UR4, !P6 ;  /* 0x000000041d007c0c */ /* 0x000fe4000f701270 */
[----:B------:R-:W-:Y:S01]  /*11e450*/  PRMT R12, R14, 0x7632, R12 ;  /* 0x000076320e0c7816 */ /* 0x000fe2000000000c */
[----:B0-----:R-:W-:-:S10]  /*11e460*/  IMAD.WIDE R6, R27, 0x2, R20 ;  /* 0x000000021b067825 */ /* 0x001fd400078e0214 */
[----:B------:R0:W-:Y:S01]  /*11e470*/  @P0 STG.E.U16 desc[UR48][R6.64], R12 ;  /* 0x0000000c06000986 */ /* 0x0001e2000c101530 */
[----:B------:R-:W-:Y:S01]  /*11e480*/  ISETP.LT.AND P0, PT, R15, UR4, !P6 ;  /* 0x000000040f007c0c */ /* 0x000fe2000f701270 */
[----:B0-----:R-:W-:-:S12]  /*11e490*/  IMAD.WIDE R6, R27, 0x2, R18 ;  /* 0x000000021b067825 */ /* 0x001fd800078e0212 */
[----:B------:R0:W-:Y:S01]  /*11e4a0*/  @P0 STG.E.U16 desc[UR48][R6.64], R2 ;  /* 0x0000000206000986 */ /* 0x0001e2000c101530 */
[----:B------:R-:W-:Y:S02]  /*11e4b0*/  ISETP.LT.AND P0, PT, R28, UR4, !P6 ;  /* 0x000000041c007c0c */ /* 0x000fe4000f701270 */
[----:B------:R-:W-:Y:S01]  /*11e4c0*/  PRMT R12, R2, 0x7632, R12 ;  /* 0x00007632020c7816 */ /* 0x000fe2000000000c */
[----:B0-----:R-:W-:-:S10]  /*11e4d0*/  IMAD.WIDE R6, R27, 0x2, R16 ;  /* 0x000000021b067825 */ /* 0x001fd400078e0210 */
[----:B------:R-:W-:Y:S04]  /*11e4e0*/  @P0 STG.E.U16 desc[UR48][R6.64], R12 ;  /* 0x0000000c06000986 */ /* 0x000fe8000c101530 */
[----:B------:R0:W-:Y:S04]  /*11e4f0*/  STL [R1+0x4858], R21 ;  /* 0x0048581501007387 */ /* 0x0001e80000100800 */
[----:B0-----:R-:W3:Y:S04]  /*11e500*/  LDL.LU R21, [R1+0x774] ;  /* 0x0007740001157983 */ /* 0x001ee80000300800 */
[----:B------:R0:W-:Y:S04]  /*11e510*/  STL [R1+0x4854], R19 ;  /* 0x0048541301007387 */ /* 0x0001e80000100800 */
[----:B0-----:R-:W4:Y:S04]  /*11e520*/  LDL R19, [R1+0x28] ;  /* 0x0000280001137983 */ /* 0x001f280000100800 */
[----:B------:R-:W3:Y:S04]  /*11e530*/  LDL.LU R2, [R1+0x784] ;  /* 0x0007840001027983 */ /* 0x000ee80000300800 */
[----:B--2---:R-:W0:Y:S04]  /*11e540*/  LDS.128 R12, [R0] ;  /* 0x00000000000c7984 */ /* 0x004e280000000c00 */
[----:B0-----:R0:W-:Y:S04]  /*11e550*/  STL [R1+0x483c], R13 ;  /* 0x00483c0d01007387 */ /* 0x0011e80000100800 */
[----:B0-----:R-:W2:Y:S04]  /*11e560*/  LDL R13, [R1+0x200c] ;  /* 0x00200c00010d7983 */ /* 0x001ea80000100800 */
[----:B------:R0:W-:Y:S04]  /*11e570*/  STL [R1+0x4820], R14 ;  /* 0x0048200e01007387 */ /* 0x0001e80000100800 */
[----:B0-----:R-:W2:Y:S04]  /*11e580*/  LDL R14, [R1+0x2018] ;  /* 0x00201800010e7983 */ /* 0x001ea80000100800 */
[----:B------:R0:W-:Y:S04]  /*11e590*/  STL [R1+0x4804], R15 ;  /* 0x0048040f01007387 */ /* 0x0001e80000100800 */
[----:B0-----:R-:W2:Y:S01]  /*11e5a0*/  LDL.LU R15, [R1+0x2014] ;  /* 0x00201400010f7983 */ /* 0x001ea20000300800 */
[----:B------:R-:W-:Y:S01]  /*11e5b0*/  IMAD.WIDE R6, R27, 0x2, R10 ;  /* 0x000000021b067825 */ /* 0x000fe200078e020a */
[----:B--2---:R-:W-:-:S13]  /*11e5c0*/  ISETP.LT.AND P0, PT, R15, UR4, !P6 ;  /* 0x000000040f007c0c */ /* 0x004fda000f701270 */
[----:B------:R0:W-:Y:S04]  /*11e5d0*/  @P0 STG.E.U16 desc[UR48][R6.64], R12 ;  /* 0x0000000c06000986 */ /* 0x0001e8000c101530 */
[----:B0-----:R-:W2:Y:S01]  /*11e5e0*/  LDL.LU R7, [R1+0x24] ;  /* 0x0000240001077983 */ /* 0x001ea20000300800 */
[----:B------:R-:W-:Y:S02]  /*11e5f0*/  ISETP.LT.AND P0, PT, R14, UR4, !P6 ;  /* 0x000000040e007c0c */ /* 0x000fe4000f701270 */
[----:B------:R-:W-:Y:S01]  /*11e600*/  PRMT R12, R12, 0x7632, R12 ;  /* 0x000076320c0c7816 */ /* 0x000fe2000000000c */
[----:B------:R0:W-:Y:S01]  /*11e610*/  STL [R1+0x4850], R8 ;  /* 0x0048500801007387 */ /* 0x0001e20000100800 */
[----:B--2---:R-:W-:Y:S01]  /*11e620*/  ISETP.NE.AND P6, PT, R7, RZ, PT ;  /* 0x000000ff0700720c */ /* 0x004fe20003fc5270 */
[----:B------:R-:W-:-:S02]  /*11e630*/  IMAD.WIDE R6, R27, 0x2, R8 ;  /* 0x000000021b067825 */ /* 0x000fc400078e0208 */
[----:B0-----:R-:W2:Y:S04]  /*11e640*/  LDL.LU R8, [R1+0x7a4] ;  /* 0x0007a40001087983 */ /* 0x001ea80000300800 */
[----:B------:R0:W-:Y:S04]  /*11e650*/  STL [R1+0x484c], R9 ;  /* 0x00484c0901007387 */ /* 0x0001e80000100800 */
[----:B------:R1:W-:Y:S04]  /*11e660*/  @P0 STG.E.U16 desc[UR48][R6.64], R12 ;  /* 0x0000000c06000986 */ /* 0x0003e8000c101530 */
[----:B0-----:R-:W2:Y:S04]  /*11e670*/  LDL.LU R9, [R1+0x7f4] ;  /* 0x0007f40001097983 */ /* 0x001ea80000300800 */
[----:B------:R-:W2:Y:S04]  /*11e680*/  LDL.LU R27, [R1+0x2c] ;  /* 0x00002c00011b7983 */ /* 0x000ea80000300800 */
[----:B-1----:R-:W2:Y:S01]  /*11e690*/  LDL R12, [R1+0x2004] ;  /* 0x00200400010c7983 */ /* 0x002ea20000100800 */
[----:B------:R-:W-:Y:S01]  /*11e6a0*/  ISETP.LT.AND P0, PT, R26, UR4, !P1 ;  /* 0x000000041a007c0c */ /* 0x000fe2000cf01270 */
[----:B----4-:R-:W-:-:S12]  /*11e6b0*/  IMAD.WIDE R6, R19, 0x2, R4 ;  /* 0x0000000213067825 */ /* 0x010fd800078e0204 */
[----:B---3--:R0:W-:Y:S01]  /*11e6c0*/  @P0 STG.E.U16 desc[UR48][R6.64], R21 ;  /* 0x0000001506000986 */ /* 0x0081e2000c101530 */
[----:B------:R-:W-:Y:S01]  /*11e6d0*/  ISETP.LT.AND P0, PT, R3, UR4, !P1 ;  /* 0x0000000403007c0c */ /* 0x000fe2000cf01270 */
[----:B0-----:R-:W-:Y:S02]  /*11e6e0*/  IMAD.MOV.U32 R7, RZ, RZ, R21 ;  /* 0x000000ffff077224 */ /* 0x001fe400078e0015 */
[----:B------:R-:W3:Y:S03]  /*11e6f0*/  LDL.LU R21, [R1+0x4858] ;  /* 0x0048580001157983 */ /* 0x000ee60000300800 */
[----:B------:R-:W-:Y:S01]  /*11e700*/  PRMT R0, R7, 0x7632, R0 ;  /* 0x0000763207007816 */ /* 0x000fe20000000000 */
[C---:B------:R-:W-:Y:S01]  /*11e710*/  IMAD.WIDE R6, R19.reuse, 0x2, R24 ;  /* 0x0000000213067825 */ /* 0x040fe200078e0218 */
[----:B------:R0:W-:Y:S05]  /*11e720*/  STL [R1+0x4844], R25 ;  /* 0x0048441901007387 */ /* 0x0001ea0000100800 */
[----:B------:R1:W-:Y:S04]  /*11e730*/  @P0 STG.E.U16 desc[UR48][R6.64], R0 ;  /* 0x0000000006000986 */ /* 0x0003e8000c101530 */
[----:B0-----:R-:W4:Y:S01]  /*11e740*/  LDL.LU R25, [R1+0x7e4] ;  /* 0x0007e40001197983 */ /* 0x001f220000300800 */
[----:B-1----:R-:W-:-:S03]  /*11e750*/  IMAD.WIDE R6, R19, 0x2, R22 ;  /* 0x0000000213067825 */ /* 0x002fc600078e0216 */
[----:B------:R-:W3:Y:S04]  /*11e760*/  LDL.LU R19, [R1+0x4854] ;  /* 0x0048540001137983 */ /* 0x000ee80000300800 */
[----:B------:R0:W-:Y:S04]  /*11e770*/  STL [R1+0x4848], R23 ;  /* 0x0048481701007387 */ /* 0x0001e80000100800 */
[----:B0-----:R-:W3:Y:S01]  /*11e780*/  LDL.LU R23, [R1+0x28] ;  /* 0x0000280001177983 */ /* 0x001ee20000300800 */
[----:B------:R-:W-:Y:S02]  /*11e790*/  PRMT R0, R2, 0x7632, R0 ;  /* 0x0000763202007816 */ /* 0x000fe40000000000 */
[----:B--2---:R-:W-:-:S13]  /*11e7a0*/  ISETP.LT.AND P0, PT, R12, UR4, !P1 ;  /* 0x000000040c007c0c */ /* 0x004fda000cf01270 */
[----:B------:R0:W-:Y:S04]  /*11e7b0*/  @P0 STG.E.U16 desc[UR48][R6.64], R2 ;  /* 0x0000000206000986 */ /* 0x0001e8000c101530 */
[----:B0-----:R-:W2:Y:S01]  /*11e7c0*/  LDL.LU R2, [R1+0x794] ;  /* 0x0007940001027983 */ /* 0x001ea20000300800 */
[----:B------:R-:W-:Y:S01]  /*11e7d0*/  ISETP.LT.AND P0, PT, R29, UR4, !P1 ;  /* 0x000000041d007c0c */ /* 0x000fe2000cf01270 */
[----:B---3--:R-:W-:-:S12]  /*11e7e0*/  IMAD.WIDE R6, R23, 0x2, R20 ;  /* 0x0000000217067825 */ /* 0x008fd800078e0214 */
[----:B------:R0:W-:Y:S01]  /*11e7f0*/  @P0 STG.E.U16 desc[UR48][R6.64], R0 ;  /* 0x0000000006000986 */ /* 0x0001e2000c101530 */
[----:B------:R-:W-:Y:S01]  /*11e800*/  ISETP.LT.AND P0, PT, R13, UR4, !P1 ;  /* 0x000000040d007c0c */ /* 0x000fe2000cf01270 */
[----:B0-----:R-:W-:-:S12]  /*11e810*/  IMAD.WIDE R6, R23, 0x2, R18 ;  /* 0x0000000217067825 */ /* 0x001fd800078e0212 */
[----:B------:R0:W-:Y:S01]  /*11e820*/  @P0 STG.E.U16 desc[UR48][R6.64], R8 ;  /* 0x0000000806000986 */ /* 0x0001e2000c101530 */
[----:B------:R-:W-:Y:S01]  /*11e830*/  ISETP.LT.AND P0, PT, R28, UR4, !P1 ;  /* 0x000000041c007c0c */ /* 0x000fe2000cf01270 */
[----:B0-----:R-:W-:-:S05]  /*11e840*/  IMAD.MOV.U32 R7, RZ, RZ, R8 ;  /* 0x000000ffff077224 */ /* 0x001fca00078e0008 */
[----:B------:R-:W-:Y:S01]  /*11e850*/  PRMT R0, R7, 0x7632, R0 ;  /* 0x0000763207007816 */ /* 0x000fe20000000000 */
[----:B------:R-:W-:-:S06]  /*11e860*/  IMAD.WIDE R6, R23, 0x2, R16 ;  /* 0x0000000217067825 */ /* 0x000fcc00078e0210 */
[----:B------:R0:W-:Y:S01]  /*11e870*/  @P0 STG.E.U16 desc[UR48][R6.64], R0 ;  /* 0x0000000006000986 */ /* 0x0001e2000c101530 */
[----:B------:R-:W-:Y:S01]  /*11e880*/  ISETP.LT.AND P0, PT, R15, UR4, !P1 ;  /* 0x000000040f007c0c */ /* 0x000fe2000cf01270 */
[----:B0-----:R-:W-:Y:S01]  /*11e890*/  IMAD.WIDE R6, R23, 0x2, R10 ;  /* 0x0000000217067825 */ /* 0x001fe200078e020a */
[----:B------:R-:W-:-:S11]  /*11e8a0*/  PRMT R0, R9, 0x7632, R0 ;  /* 0x0000763209007816 */ /* 0x000fd60000000000 */
[----:B------:R-:W-:Y:S04]  /*11e8b0*/  @P0 STG.E.U16 desc[UR48][R6.64], R9 ;  /* 0x0000000906000986 */ /* 0x000fe8000c101530 */
[----:B--2---:R0:W-:Y:S04]  /*11e8c0*/  STL [R1+0x4840], R2 ;  /* 0x0048400201007387 */ /* 0x0041e80000100800 */
[----:B0-----:R-:W2:Y:S04]  /*11e8d0*/  LDL.LU R2, [R1+0x7b4] ;  /* 0x0007b40001027983 */ /* 0x001ea80000300800 */
[----:B------:R-:W3:Y:S04]  /*11e8e0*/  LDL.LU R8, [R1+0x4850] ;  /* 0x0048500001087983 */ /* 0x000ee80000300800 */
[----:B------:R-:W3:Y:S01]  /*11e8f0*/  LDL.LU R9, [R1+0x484c] ;  /* 0x00484c0001097983 */ /* 0x000ee20000300800 */
[----:B------:R-:W-:-:S02]  /*11e900*/  ISETP.LT.AND P1, PT, R14, UR4, !P1 ;  /* 0x000000040e007c0c */ /* 0x000fc4000cf21270 */
[----:B------:R-:W-:Y:S01]  /*11e910*/  ISETP.LT.AND P0, PT, R26, UR4, !P2 ;  /* 0x000000041a007c0c */ /* 0x000fe2000d701270 */
[----:B---3--:R-:W-:Y:S02]  /*11e920*/  IMAD.WIDE R6, R23, 0x2, R8 ;  /* 0x0000000217067825 */ /* 0x008fe400078e0208 */
[----:B------:R-:W3:Y:S08]  /*11e930*/  LDL.LU R23, [R1+0x4848] ;  /* 0x0048480001177983 */ /* 0x000ef00000300800 */
[----:B------:R0:W-:Y:S02]  /*11e940*/  @P1 STG.E.U16 desc[UR48][R6.64], R0 ;  /* 0x0000000006001986 */ /* 0x0001e4000c101530 */
[----:B0-----:R-:W-:Y:S01]  /*11e950*/  IMAD.WIDE R6, R27, 0x2, R4 ;  /* 0x000000021b067825 */ /* 0x001fe200078e0204 */
[----:B----4-:R-:W-:-:S04]  /*11e960*/  PRMT R0, R25, 0x7632, R0 ;  /* 0x0000763219007816 */ /* 0x010fc80000000000 */
[----:B------:R0:W-:Y:S04]  /*11e970*/  @P0 STG.E.U16 desc[UR48][R6.64], R25 ;  /* 0x0000001906000986 */ /* 0x0001e8000c101530 */
[----:B0-----:R-:W4:Y:S01]  /*11e980*/  LDL.LU R25, [R1+0x4844] ;  /* 0x0048440001197983 */ /* 0x001f220000300800 */
[----:B------:R-:W-:Y:S02]  /*11e990*/  ISETP.LT.AND P1, PT, R3, UR4, !P2 ;  /* 0x0000000403007c0c */ /* 0x000fe4000d721270 */
[----:B------:R-:W-:Y:S02]  /*11e9a0*/  ISETP.LT.AND P0, PT, R12, UR4, !P2 ;  /* 0x000000040c007c0c */ /* 0x000fe4000d701270 */
[----:B------:R-:W2:Y:S01]  /*11e9b0*/  LDL R12, [R1+0x4] ;  /* 0x00000400010c7983 */ /* 0x000ea20000100800 */
[----:B----4-:R-:W-:-:S08]  /*11e9c0*/  IMAD.WIDE R6, R27, 0x2, R24 ;  /* 0x000000021b067825 */ /* 0x010fd000078e0218 */
[----:B------:R3:W-:Y:S01]  /*11e9d0*/  @P1 STG.E.U16 desc[UR48][R6.64], R0 ;  /* 0x0000000006001986 */ /* 0x0007e2000c101530 */
[----:B------:R-:W-:-:S03]  /*11e9e0*/  ISETP.LT.AND P1, PT, R29, UR4, !P2 ;  /* 0x000000041d007c0c */ /* 0x000fc6000d721270 */
[----:B------:R-:W4:Y:S01]  /*11e9f0*/  LDL.LU R29, [R1+0x778] ;  /* 0x00077800011d7983 */ /* 0x000f220000300800 */
[----:B---3--:R-:W-:Y:S01]  /*11ea00*/  IMAD.WIDE R6, R27, 0x2, R22 ;  /* 0x000000021b067825 */ /* 0x008fe200078e0216 */
[----:B--2---:R-:W-:-:S04]  /*11ea10*/  PRMT R0, R2, 0x7632, R0 ;  /* 0x0000763202007816 */ /* 0x004fc80000000000 */
[----:B------:R0:W-:Y:S04]  /*11ea20*/  @P0 STG.E.U16 desc[UR48][R6.64], R2 ;  /* 0x0000000206000986 */ /* 0x0001e8000c101530 */
[----:B0-----:R-:W2:Y:S01]  /*11ea30*/  LDL.LU R2, [R1+0x4840] ;  /* 0x0048400001027983 */ /* 0x001ea20000300800 */
[----:B------:R-:W-:Y:S01]  /*11ea40*/  ISETP.LT.AND P0, PT, R13, UR4, !P2 ;  /* 0x000000040d007c0c */ /* 0x000fe2000d701270 */
[C---:B------:R-:W-:Y:S02]  /*11ea50*/  IMAD.WIDE R6, R27.reuse, 0x2, R20 ;  /* 0x000000021b067825 */ /* 0x040fe400078e0214 */
[----:B------:R-:W3:Y:S04]  /*11ea60*/  LDL.LU R13, [R1+0x483c] ;  /* 0x00483c00010d7983 */ /* 0x000ee80000300800 */
[----:B------:R0:W-:Y:S01]  /*11ea70*/  @P1 STG.E.U16 desc[UR48][R6.64], R0 ;  /* 0x0000000006001986 */ /* 0x0001e2000c101530 */
[----:B------:R-:W-:Y:S01]  /*11ea80*/  ISETP.LT.AND P1, PT, R28, UR4, !P2 ;  /* 0x000000041c007c0c */ /* 0x000fe2000d721270 */
[----:B0-----:R-:W-:-:S05]  /*11ea90*/  IMAD.WIDE R6, R27, 0x2, R18 ;  /* 0x000000021b067825 */ /* 0x001fca00078e0212 */
[----:B--2---:R0:W-:Y:S01]  /*11eaa0*/  @P0 STG.E.U16 desc[UR48][R6.64], R2 ;  /* 0x0000000206000986 */ /* 0x0041e2000c101530 */
[----:B------:R-:W-:Y:S01]  /*11eab0*/  PRMT R0, R2, 0x7632, R0 ;  /* 0x0000763202007816 */ /* 0x000fe20000000000 */
[C---:B0-----:R-:W-:Y:S02]  /*11eac0*/  IMAD.WIDE R6, R27.reuse, 0x2, R16 ;  /* 0x000000021b067825 */ /* 0x041fe400078e0210 */
[----:B------:R-:W2:Y:S04]  /*11ead0*/  LDL.LU R2, [R1+0x788] ;  /* 0x0007880001027983 */ /* 0x000ea80000300800 */
[----:B------:R0:W-:Y:S04]  /*11eae0*/  @P1 STG.E.U16 desc[UR48][R6.64], R0 ;  /* 0x0000000006001986 */ /* 0x0001e8000c101530 */
[----:B------:R1:W-:Y:S01]  /*11eaf0*/  STL [R1+0x4838], R11 ;  /* 0x0048380b01007387 */ /* 0x0003e20000100800 */
[----:B0-----:R-:W-:-:S03]  /*11eb00*/  IMAD.WIDE R6, R27, 0x2, R10 ;  /* 0x000000021b067825 */ /* 0x001fc600078e020a */
[----:B-1----:R-:W2:Y:S04]  /*11eb10*/  LDL.LU R11, [R1+0x7a8] ;  /* 0x0007a800010b7983 */ /* 0x002ea80000300800 */
[----:B------:R-:W2:Y:S01]  /*11eb20*/  LDL.LU R28, [R1+0x7e8] ;  /* 0x0007e800011c7983 */ /* 0x000ea20000300800 */
[----:B------:R-:W-:Y:S02]  /*11eb30*/  ISETP.LT.AND P0, PT, R15, UR4, !P2 ;  /* 0x000000040f007c0c */ /* 0x000fe4000d701270 */
[----:B------:R-:W-:Y:S02]  /*11eb40*/  ISETP.LT.AND P2, PT, R14, UR4, !P2 ;  /* 0x000000040e007c0c */ /* 0x000fe4000d741270 */
[----:B------:R-:W-:Y:S01]  /*11eb50*/  ISETP.LT.AND P1, PT, R26, UR4, !P3 ;  /* 0x000000041a007c0c */ /* 0x000fe2000df21270 */
[----:B------:R-:W-:Y:S01]  /*11eb60*/  IMAD.WIDE R26, R27, 0x2, R8 ;  /* 0x000000021b1a7825 */ /* 0x000fe200078e0208 */
[----:B---3--:R-:W-:-:S07]  /*11eb70*/  PRMT R0, R13, 0x7632, R0 ;  /* 0x000076320d007816 */ /* 0x008fce0000000000 */
[----:B------:R0:W-:Y:S04]  /*11eb80*/  @P0 STG.E.U16 desc[UR48][R6.64], R13 ;  /* 0x0000000d06000986 */ /* 0x0001e8000c101530 */
[----:B------:R4:W-:Y:S01]  /*11eb90*/  @P2 STG.E.U16 desc[UR48][R26.64], R0 ;  /* 0x000000001a002986 */ /* 0x0009e2000c101530 */
[----:B0-----:R-:W-:Y:S01]  /*11eba0*/  IMAD.WIDE R6, R12, 0x2, R4 ;  /* 0x000000020c067825 */ /* 0x001fe200078e0204 */
[----:B----4-:R-:W-:-:S04]  /*11ebb0*/  PRMT R0, R29, 0x7632, R0 ;  /* 0x000076321d007816 */ /* 0x010fc80000000000 */
[----:B------:R-:W-:Y:S04]  /*11ebc0*/  @P1 STG.E.U16 desc[UR48][R6.64], R29 ;  /* 0x0000001d06001986 */ /* 0x000fe8000c101530 */
[----:B--2---:R0:W-:Y:S04]  /*11ebd0*/  STL [R1+0x4830], R28 ;  /* 0x0048301c01007387 */ /* 0x0041e80000100800 */
[----:B0-----:R-:W2:Y:S04]  /*11ebe0*/  LDL R28, [R1+0x1ffc] ;  /* 0x001ffc00011c7983 */ /* 0x001ea80000100800 */
[----:B------:R-:W3:Y:S04]  /*11ebf0*/  LDL.LU R26, [R1+0x7f8] ;  /* 0x0007f800011a7983 */ /* 0x000ee80000300800 */
[----:B------:R-:W4:Y:S04]  /*11ec00*/  LDL R27, [R1+0x2004] ;  /* 0x00200400011b7983 */ /* 0x000f280000100800 */
[----:B------:R-:W2:Y:S04]  /*11ec10*/  LDL.LU R29, [R1+0x7b8] ;  /* 0x0007b800011d7983 */ /* 0x000ea80000300800 */
[----:B--2---:R0:W-:Y:S04]  /*11ec20*/  STL [R1+0x4828], R29 ;  /* 0x0048281d01007387 */ /* 0x0041e80000100800 */
[----:B0-----:R-:W2:Y:S01]  /*11ec30*/  LDL R29, [R1+0x2008] ;  /* 0x00200800011d7983 */ /* 0x001ea20000100800 */
[----:B------:R-:W-:-:S02]  /*11ec40*/  ISETP.LT.AND P0, PT, R3, UR4, !P3 ;  /* 0x0000000403007c0c */ /* 0x000fc4000df01270 */
[----:B----4-:R-:W-:Y:S02]  /*11ec50*/  ISETP.LT.AND P2, PT, R27, UR4, !P3 ;  /* 0x000000041b007c0c */ /* 0x010fe4000df41270 */
[----:B--2---:R-:W-:Y:S01]  /*11ec60*/  ISETP.LT.AND P1, PT, R29, UR4, !P3 ;  /* 0x000000041d007c0c */ /* 0x004fe2000df21270 */
[----:B------:R0:W-:Y:S04]  /*11ec70*/  STL [R1+0x4834], R29 ;  /* 0x0048341d01007387 */ /* 0x0001e80000100800 */
[----:B0-----:R-:W2:Y:S01]  /*11ec80*/  LDL.LU R29, [R1+0x4] ;  /* 0x00000400011d7983 */ /* 0x001ea20000300800 */
[----:B------:R-:W-:-:S05]  /*11ec90*/  IMAD.WIDE R6, R12, 0x2, R24 ;  /* 0x000000020c067825 */ /* 0x000fca00078e0218 */
[----:B------:R-:W-:Y:S01]  /*11eca0*/  @P0 STG.E.U16 desc[UR48][R6.64], R0 ;  /* 0x0000000006000986 */ /* 0x000fe2000c101530 */
[----:B--2---:R-:W-:-:S05]  /*11ecb0*/  IMAD.WIDE R12, R29, 0x2, R22 ;  /* 0x000000021d0c7825 */ /* 0x004fca00078e0216 */
[----:B------:R0:W-:Y:S04]  /*11ecc0*/  @P2 STG.E.U16 desc[UR48][R12.64], R2 ;  /* 0x000000020c002986 */ /* 0x0001e8000c101530 */
[----:B0-----:R-:W2:Y:S01]  /*11ecd0*/  LDL R12, [R1+0x200c] ;  /* 0x00200c00010c7983 */ /* 0x001ea20000100800 */
[----:B------:R-:W-:Y:S01]  /*11ece0*/  PRMT R0, R2, 0x7632, R0 ;  /* 0x0000763202007816 */ /* 0x000fe20000000000 */
[C---:B------:R-:W-:Y:S02]  /*11ecf0*/  IMAD.WIDE R6, R29.reuse, 0x2, R20 ;  /* 0x000000021d067825 */ /* 0x040fe400078e0214 */
[----:B------:R-:W4:Y:S04]  /*11ed00*/  LDL R13, [R1+0x2010] ;  /* 0x00201000010d7983 */ /* 0x000f280000100800 */
[----:B------:R0:W-:Y:S04]  /*11ed10*/  @P1 STG.E.U16 desc[UR48][R6.64], R0 ;  /* 0x0000000006001986 */ /* 0x0001e8000c101530 */
[----:B------:R-:W3:Y:S01]  /*11ed20*/  LDL.LU R2, [R1+0x798] ;  /* 0x0007980001027983 */ /* 0x000ee20000300800 */
[----:B0-----:R-:W-:Y:S01]  /*11ed30*/  IMAD.WIDE R6, R29, 0x2, R18 ;  /* 0x000000021d067825 */ /* 0x001fe200078e0212 */
[----:B------:R-:W-:-:S02]  /*11ed40*/  PRMT R0, R11, 0x7632, R0 ;  /* 0x000076320b007816 */ /* 0x000fc40000000000 */
[----:B--2---:R-:W-:-:S13]  /*11ed50*/  ISETP.LT.AND P0, PT, R12, UR4, !P3 ;  /* 0x000000040c007c0c */ /* 0x004fda000df01270 */
[----:B------:R0:W-:Y:S04]  /*11ed60*/  @P0 STG.E.U16 desc[UR48][R6.64], R11 ;  /* 0x0000000b06000986 */ /* 0x0001e8000c101530 */
[----:B0-----:R-:W2:Y:S01]  /*11ed70*/  LDL.LU R11, [R1+0x4838] ;  /* 0x00483800010b7983 */ /* 0x001ea20000300800 */
[----:B----4-:R-:W-:Y:S01]  /*11ed80*/  ISETP.LT.AND P2, PT, R13, UR4, !P3 ;  /* 0x000000040d007c0c */ /* 0x010fe2000df41270 */
[----:B------:R-:W-:Y:S01]  /*11ed90*/  IMAD.WIDE R12, R29, 0x2, R16 ;  /* 0x000000021d0c7825 */ /* 0x000fe200078e0210 */
[----:B------:R-:W-:-:S11]  /*11eda0*/  ISETP.LT.AND P0, PT, R3, UR4, !P4 ;  /* 0x0000000403007c0c */ /* 0x000fd6000e701270 */
[----:B------:R0:W-:Y:S01]  /*11edb0*/  @P2 STG.E.U16 desc[UR48][R12.64], R0 ;  /* 0x000000000c002986 */ /* 0x0001e2000c101530 */
[----:B------:R-:W-:Y:S01]  /*11edc0*/  ISETP.LT.AND P2, PT, R28, UR4, !P4 ;  /* 0x000000041c007c0c */ /* 0x000fe2000e741270 */
[----:B0-----:R-:W-:-:S04]  /*11edd0*/  IMAD.WIDE R12, R29, 0x2, R8 ;  /* 0x000000021d0c7825 */ /* 0x001fc800078e0208 */
[----:B--2---:R-:W-:Y:S02]  /*11ede0*/  IMAD.WIDE R6, R29, 0x2, R10 ;  /* 0x000000021d067825 */ /* 0x004fe400078e020a */
[----:B------:R-:W2:Y:S04]  /*11edf0*/  LDL.LU R29, [R1+0x4834] ;  /* 0x00483400011d7983 */ /* 0x000ea80000300800 */
[----:B------:R-:W4:Y:S04]  /*11ee00*/  LDL.LU R28, [R1+0x4830] ;  /* 0x00483000011c7983 */ /* 0x000f280000300800 */
[----:B------:R-:W4:Y:S01]  /*11ee10*/  LDL.LU R3, [R1+0x482c] ;  /* 0x00482c0001037983 */ /* 0x000f220000300800 */
[----:B------:R-:W-:-:S02]  /*11ee20*/  ISETP.LT.AND P1, PT, R15, UR4, !P3 ;  /* 0x000000040f007c0c */ /* 0x000fc4000df21270 */
[----:B------:R-:W-:Y:S02]  /*11ee30*/  ISETP.LT.AND P3, PT, R14, UR4, !P3 ;  /* 0x000000040e007c0c */ /* 0x000fe4000df61270 */
[----:B---3--:R-:W-:-:S09]  /*11ee40*/  PRMT R0, R26, 0x7632, R0 ;  /* 0x000076321a007816 */ /* 0x008fd20000000000 */
[----:B------:R4:W-:Y:S04]  /*11ee50*/  @P1 STG.E.U16 desc[UR48][R6.64], R26 ;  /* 0x0000001a06001986 */ /* 0x0009e8000c101530 */
[----:B------:R0:W-:Y:S01]  /*11ee60*/  @P3 STG.E.U16 desc[UR48][R12.64], R0 ;  /* 0x000000000c003986 */ /* 0x0001e2000c101530 */
[----:B--2---:R-:W-:-:S03]  /*11ee70*/  ISETP.LT.AND P3, PT, R29, UR4, !P4 ;  /* 0x000000041d007c0c */ /* 0x004fc6000e761270 */
[----:B------:R-:W2:Y:S01]  /*11ee80*/  LDL.LU R29, [R1+0x4828] ;  /* 0x00482800011d7983 */ /* 0x000ea20000300800 */
[----:B----4-:R-:W-:Y:S01]  /*11ee90*/  IMAD.WIDE R6, R3, 0x2, R4 ;  /* 0x0000000203067825 */ /* 0x010fe200078e0204 */
[----:B0-----:R-:W-:-:S04]  /*11eea0*/  PRMT R0, R28, 0x7632, R0 ;  /* 0x000076321c007816 */ /* 0x001fc80000000000 */
[----:B------:R0:W-:Y:S04]  /*11eeb0*/  @P2 STG.E.U16 desc[UR48][R6.64], R28 ;  /* 0x0000001c06002986 */ /* 0x0001e8000c101530 */
[----:B0-----:R-:W3:Y:S01]  /*11eec0*/  LDL.LU R28, [R1+0x4824] ;  /* 0x00482400011c7983 */ /* 0x001ee20000300800 */
[----:B------:R-:W-:Y:S01]  /*11eed0*/  ISETP.LT.AND P1, PT, R27, UR4, !P4 ;  /* 0x000000041b007c0c */ /* 0x000fe2000e721270 */
[C---:B------:R-:W-:Y:S02]  /*11eee0*/  IMAD.WIDE R12, R3.reuse, 0x2, R24 ;  /* 0x00000002030c7825 */ /* 0x040fe400078e0218 */
[----:B------:R-:W4:Y:S02]  /*11eef0*/  LDL R6, [R1+0x200c] ;  /* 0x00200c0001067983 */ /* 0x000f240000100800 */
[----:B------:R-:W-:-:S02]  /*11ef00*/  IMAD.WIDE R26, R3, 0x2, R22 ;  /* 0x00000002031a7825 */ /* 0x000fc400078e0216 */
[----:B------:R-:W-:Y:S04]  /*11ef10*/  @P0 STG.E.U16 desc[UR48][R12.64], R0 ;  /* 0x000000000c000986 */ /* 0x000fe8000c101530 */
[----:B------:R-:W4:Y:S04]  /*11ef20*/  LDL R7, [R1+0x2010] ;  /* 0x0020100001077983 */ /* 0x000f280000100800 */
[----:B--2---:R0:W-:Y:S01]  /*11ef30*/  @P1 STG.E.U16 desc[UR48][R26.64], R29 ;  /* 0x0000001d1a001986 */ /* 0x0041e2000c101530 */
[----:B---3--:R-:W-:-:S03]  /*11ef40*/  PRMT R28, R29, 0x7632, R28 ;  /* 0x000076321d1c7816 */ /* 0x008fc6000000001c */
[----:B0-----:R-:W2:Y:S01]  /*11ef50*/  LDL.LU R29, [R1+0x78c] ;  /* 0x00078c00011d7983 */ /* 0x001ea20000300800 */
[----:B----4-:R-:W-:Y:S01]  /*11ef60*/  ISETP.LT.AND P2, PT, R6, UR4, !P4 ;  /* 0x0000000406007c0c */ /* 0x010fe2000e741270 */
[----:B------:R-:W-:Y:S01]  /*11ef70*/  IMAD.WIDE R26, R3, 0x2, R20 ;  /* 0x00000002031a7825 */ /* 0x000fe200078e0214 */
[----:B------:R-:W-:-:S03]  /*11ef80*/  ISETP.LT.AND P1, PT, R15, UR4, !P4 ;  /* 0x000000040f007c0c */ /* 0x000fc6000e721270 */
[----:B------:R-:W-:Y:S01]  /*11ef90*/  IMAD.WIDE R12, R3, 0x2, R18 ;  /* 0x00000002030c7825 */ /* 0x000fe200078e0212 */
[----:B------:R-:W-:Y:S01]  /*11efa0*/  @P3 STG.E.U16 desc[UR48][R26.64], R28 ;  /* 0x0000001c1a003986 */ /* 0x000fe2000c101530 */
[----:B------:R-:W-:Y:S02]  /*11efb0*/  ISETP.LT.AND P0, PT, R7, UR4, !P4 ;  /* 0x0000000407007c0c */ /* 0x000fe4000e701270 */
[----:B------:R-:W-:Y:S02]  /*11efc0*/  ISETP.LT.AND P4, PT, R14, UR4, !P4 ;  /* 0x000000040e007c0c */ /* 0x000fe4000e781270 */
[----:B------:R-:W-:Y:S02]  /*11efd0*/  PRMT R0, R2, 0x7632, R0 ;  /* 0x0000763202007816 */ /* 0x000fe40000000000 */
[----:B------:R0:W-:Y:S02]  /*11efe0*/  @P2 STG.E.U16 desc[UR48][R12.64], R2 ;  /* 0x000000020c002986 */ /* 0x0001e4000c101530 */
[----:B0-----:R-:W-:-:S02]  /*11eff0*/  IMAD.WIDE R12, R3, 0x2, R10 ;  /* 0x00000002030c7825 */ /* 0x001fc400078e020a */
[----:B--2---:R0:W-:Y:S04]  /*11f000*/  STL [R1+0x4818], R29 ;  /* 0x0048181d01007387 */ /* 0x0041e80000100800 */
[----:B0-----:R-:W2:Y:S04]  /*11f010*/  LDL R29, [R1+0x200c] ;  /* 0x00200c00011d7983 */ /* 0x001ea80000100800 */
[----:B------:R-:W3:Y:S04]  /*11f020*/  LDL.LU R14, [R1+0x4820] ;  /* 0x00482000010e7983 */ /* 0x000ee80000300800 */
[----:B------:R-:W4:Y:S04]  /*11f030*/  LDL R26, [R1+0x2004] ;  /* 0x00200400011a7983 */ /* 0x000f280000100800 */
[----:B------:R-:W2:Y:S04]  /*11f040*/  LDL.LU R27, [R1+0x77c] ;  /* 0x00077c00011b7983 */ /* 0x000ea80000300800 */
[----:B------:R-:W2:Y:S04]  /*11f050*/  LDL.LU R28, [R1+0x1ffc] ;  /* 0x001ffc00011c7983 */ /* 0x000ea80000300800 */
[----:B------:R-:W4:Y:S04]  /*11f060*/  LDL.LU R2, [R1+0x481c] ;  /* 0x00481c0001027983 */ /* 0x000f280000300800 */
[----:B------:R0:W-:Y:S04]  /*11f070*/  STL [R1+0x4814], R10 ;  /* 0x0048140a01007387 */ /* 0x0001e80000100800 */
[----:B0-----:R-:W4:Y:S01]  /*11f080*/  LDL.LU R10, [R1+0x2000] ;  /* 0x00200000010a7983 */ /* 0x001f220000300800 */
[----:B------:R-:W-:-:S03]  /*11f090*/  IMAD.WIDE R6, R3, 0x2, R16 ;  /* 0x0000000203067825 */ /* 0x000fc600078e0210 */
[----:B------:R0:W-:Y:S04]  /*11f0a0*/  STL [R1+0x4810], R11 ;  /* 0x0048100b01007387 */ /* 0x0001e80000100800 */
[----:B------:R1:W-:Y:S04]  /*11f0b0*/  @P0 STG.E.U16 desc[UR48][R6.64], R0 ;  /* 0x0000000006000986 */ /* 0x0003e8000c101530 */
[----:B0-----:R-:W4:Y:S01]  /*11f0c0*/  LDL.LU R11, [R1+0x7ac] ;  /* 0x0007ac00010b7983 */ /* 0x001f220000300800 */
[----:B-1----:R-:W-:Y:S01]  /*11f0d0*/  IMAD.WIDE R6, R3, 0x2, R8 ;  /* 0x0000000203067825 */ /* 0x002fe200078e0208 */
[----:B---3--:R-:W-:-:S02]  /*11f0e0*/  PRMT R0, R14, 0x7632, R0 ;  /* 0x000076320e007816 */ /* 0x008fc40000000000 */
[----:B------:R0:W-:Y:S01]  /*11f0f0*/  @P1 STG.E.U16 desc[UR48][R12.64], R14 ;  /* 0x0000000e0c001986 */ /* 0x0001e2000c101530 */
[----:B--2---:R-:W-:-:S03]  /*11f100*/  ISETP.LT.AND P3, PT, R28, UR4, !P5 ;  /* 0x000000041c007c0c */ /* 0x004fc6000ef61270 */
[----:B0-----:R-:W2:Y:S01]  /*11f110*/  LDL.LU R14, [R1+0x2018] ;  /* 0x00201800010e7983 */ /* 0x001ea20000300800 */
[----:B----4-:R-:W-:-:S03]  /*11f120*/  IMAD.WIDE R12, R2, 0x2, R4 ;  /* 0x00000002020c7825 */ /* 0x010fc600078e0204 */
[----:B------:R0:W-:Y:S04]  /*11f130*/  STL [R1+0x480c], R4 ;  /* 0x00480c0401007387 */ /* 0x0001e80000100800 */
[----:B------:R1:W-:Y:S04]  /*11f140*/  @P4 STG.E.U16 desc[UR48][R6.64], R0 ;  /* 0x0000000006004986 */ /* 0x0003e8000c101530 */
[----:B0-----:R-:W3:Y:S01]  /*11f150*/  LDL.LU R4, [R1+0x2008] ;  /* 0x0020080001047983 */ /* 0x001ee20000300800 */
[----:B------:R-:W-:-:S03]  /*11f160*/  ISETP.LT.AND P0, PT, R10, UR4, !P5 ;  /* 0x000000040a007c0c */ /* 0x000fc6000ef01270 */
[----:B------:R0:W-:Y:S01]  /*11f170*/  STL [R1+0x4808], R5 ;  /* 0x0048080501007387 */ /* 0x0001e20000100800 */
[----:B-1----:R-:W-:Y:S01]  /*11f180*/  PRMT R0, R27, 0x7632, R0 ;  /* 0x000076321b007816 */ /* 0x002fe20000000000 */
[----:B------:R-:W-:Y:S02]  /*11f190*/  IMAD.WIDE R6, R2, 0x2, R24 ;  /* 0x0000000202067825 */ /* 0x000fe400078e0218 */
[----:B------:R-:W-:Y:S01]  /*11f1a0*/  @P3 STG.E.U16 desc[UR48][R12.64], R27 ;  /* 0x0000001b0c003986 */ /* 0x000fe2000c101530 */
[----:B------:R-:W-:-:S03]  /*11f1b0*/  ISETP.LT.AND P3, PT, R29, UR4, !P5 ;  /* 0x000000041d007c0c */ /* 0x000fc6000ef61270 */
[----:B0-----:R-:W4:Y:S04]  /*11f1c0*/  LDL.LU R5, [R1+0x7fc] ;  /* 0x0007fc0001057983 */ /* 0x001f280000300800 */
[----:B------:R-:W2:Y:S04]  /*11f1d0*/  LDL.LU R29, [R1+0x4818] ;  /* 0x00481800011d7983 */ /* 0x000ea80000300800 */
[----:B------:R0:W-:Y:S04]  /*11f1e0*/  @P0 STG.E.U16 desc[UR48][R6.64], R0 ;  /* 0x0000000006000986 */ /* 0x0001e8000c101530 */
[----:B0-----:R-:W4:Y:S01]  /*11f1f0*/  LDL R7, [R1+0x2010] ;  /* 0x0020100001077983 */ /* 0x001f220000100800 */
[----:B------:R-:W-:Y:S01]  /*11f200*/  ISETP.LT.AND P1, PT, R26, UR4, !P5 ;  /* 0x000000041a007c0c */ /* 0x000fe2000ef21270 */
[----:B------:R-:W-:Y:S01]  /*11f210*/  IMAD.WIDE R12, R2, 0x2, R22 ;  /* 0x00000002020c7825 */ /* 0x000fe200078e0216 */
[----:B------:R-:W-:-:S02]  /*11f220*/  ISETP.LT.AND P0, PT, R28, UR4, !P6 ;  /* 0x000000041c007c0c */ /* 0x000fc4000f701270 */
[----:B------:R-:W4:Y:S01]  /*11f230*/  LDL.LU R28, [R1+0x7bc] ;  /* 0x0007bc00011c7983 */ /* 0x000f220000300800 */
[----:B------:R-:W-:Y:S01]  /*11f240*/  IMAD.WIDE R26, R2, 0x2, R20 ;  /* 0x00000002021a7825 */ /* 0x000fe200078e0214 */
[----:B------:R-:W-:Y:S02]  /*11f250*/  PRMT R0, R11, 0x7632, R0 ;  /* 0x000076320b007816 */ /* 0x000fe40000000000 */
[----:B---3--:R-:W-:Y:S02]  /*11f260*/  ISETP.LT.AND P2, PT, R4, UR4, !P5 ;  /* 0x0000000404007c0c */ /* 0x008fe4000ef41270 */
[----:B--2---:R-:W-:-:S03]  /*11f270*/  PRMT R3, R29, 0x7632, R3 ;  /* 0x000076321d037816 */ /* 0x004fc60000000003 */
[----:B------:R0:W-:Y:S08]  /*11f280*/  @P1 STG.E.U16 desc[UR48][R12.64], R29 ;  /* 0x0000001d0c001986 */ /* 0x0001f0000c101530 */
[----:B------:R1:W-:Y:S01]  /*11f290*/  @P2 STG.E.U16 desc[UR48][R26.64], R3 ;  /* 0x000000031a002986 */ /* 0x0003e2000c101530 */
[----:B------:R-:W-:-:S03]  /*11f2a0*/  ISETP.LT.AND P2, PT, R10, UR4, !P6 ;  /* 0x000000040a007c0c */ /* 0x000fc6000f741270 */
[----:B0-----:R-:W2:Y:S01]  /*11f2b0*/  LDL.LU R29, [R1+0x79c] ;  /* 0x00079c00011d7983 */ /* 0x001ea20000300800 */
[----:B----4-:R-:W-:Y:S01]  /*11f2c0*/  ISETP.LT.AND P4, PT, R7, UR4, !P5 ;  /* 0x0000000407007c0c */ /* 0x010fe2000ef81270 */
[C---:B------:R-:W-:Y:S02]  /*11f2d0*/  IMAD.WIDE R6, R2.reuse, 0x2, R18 ;  /* 0x0000000202067825 */ /* 0x040fe400078e0212 */
[----:B-1----:R-:W3:Y:S04]  /*11f2e0*/  LDL.LU R3, [R1+0x2004] ;  /* 0x0020040001037983 */ /* 0x002ee80000300800 */
[----:B------:R-:W4:Y:S04]  /*11f2f0*/  LDL.LU R26, [R1+0x7ec] ;  /* 0x0007ec00011a7983 */ /* 0x000f280000300800 */
[----:B------:R-:W2:Y:S04]  /*11f300*/  LDL.LU R27, [R1+0x34] ;  /* 0x00003400011b7983 */ /* 0x000ea80000300800 */
[----:B------:R-:W2:Y:S04]  /*11f310*/  LDL.LU R10, [R1+0x4814] ;  /* 0x00481400010a7983 */ /* 0x000ea80000300800 */
[----:B------:R0:W-:Y:S04]  /*11f320*/  @P3 STG.E.U16 desc[UR48][R6.64], R11 ;  /* 0x0000000b06003986 */ /* 0x0001e8000c101530 */
[----:B0-----:R-:W2:Y:S01]  /*11f330*/  LDL.LU R11, [R1+0x4810] ;  /* 0x00481000010b7983 */ /* 0x001ea20000300800 */
[----:B------:R-:W-:Y:S01]  /*11f340*/  ISETP.LT.AND P1, PT, R15, UR4, !P5 ;  /* 0x000000040f007c0c */ /* 0x000fe2000ef21270 */
[----:B------:R-:W-:-:S05]  /*11f350*/  IMAD.WIDE R12, R2, 0x2, R16 ;  /* 0x00000002020c7825 */ /* 0x000fca00078e0210 */
[----:B------:R0:W-:Y:S01]  /*11f360*/  @P4 STG.E.U16 desc[UR48][R12.64], R0 ;  /* 0x000000000c004986 */ /* 0x0001e2000c101530 */
[----:B------:R-:W-:-:S03]  /*11f370*/  ISETP.LT.AND P4, PT, R4, UR4, !P6 ;  /* 0x0000000404007c0c */ /* 0x000fc6000f781270 */
[----:B0-----:R-:W3:Y:S01]  /*11f380*/  LDL.LU R12, [R1+0x200c] ;  /* 0x00200c00010c7983 */ /* 0x001ee20000300800 */
[----:B------:R-:W-:-:S03]  /*11f390*/  PRMT R0, R5, 0x7632, R0 ;  /* 0x0000763205007816 */ /* 0x000fc60000000000 */
[----:B------:R-:W4:Y:S04]  /*11f3a0*/  LDL.LU R13, [R1+0x2010] ;  /* 0x00201000010d7983 */ /* 0x000f280000300800 */
[----:B------:R-:W4:Y:S01]  /*11f3b0*/  LDL.LU R4, [R1+0x480c] ;  /* 0x00480c0001047983 */ /* 0x000f220000300800 */
[----:B--2---:R-:W-:-:S05]  /*11f3c0*/  IMAD.WIDE R6, R2, 0x2, R10 ;  /* 0x0000000202067825 */ /* 0x004fca00078e020a */
[----:B------:R0:W-:Y:S04]  /*11f3d0*/  @P1 STG.E.U16 desc[UR48][R6.64], R5 ;  /* 0x0000000506001986 */ /* 0x0001e8000c101530 */
[----:B0-----:R-:W4:Y:S01]  /*11f3e0*/  LDL.LU R5, [R1+0x4808] ;  /* 0x0048080001057983 */ /* 0x001f220000300800 */
[----:B------:R-:W-:Y:S02]  /*11f3f0*/  ISETP.LT.AND P5, PT, R14, UR4, !P5 ;  /* 0x000000040e007c0c */ /* 0x000fe4000efa1270 */
[----:B---3--:R-:W-:Y:S01]  /*11f400*/  ISETP.LT.AND P3, PT, R3, UR4, !P6 ;  /* 0x0000000403007c0c */ /* 0x008fe2000f761270 */
[----:B------:R-:W-:-:S10]  /*11f410*/  IMAD.WIDE R2, R2, 0x2, R8 ;  /* 0x0000000202027825 */ /* 0x000fd400078e0208 */
[----:B------:R0:W-:Y:S01]  /*11f420*/  @P5 STG.E.U16 desc[UR48][R2.64], R0 ;  /* 0x0000000002005986 */ /* 0x0001e2000c101530 */
[----:B----4-:R-:W-:-:S05]  /*11f430*/  IMAD.WIDE R4, R27, 0x2, R4 ;  /* 0x000000021b047825 */ /* 0x010fca00078e0204 */
[----:B------:R1:W-:Y:S01]  /*11f440*/  @P0 STG.E.U16 desc[UR48][R4.64], R26 ;  /* 0x0000001a04000986 */ /* 0x0003e2000c101530 */
[----:B------:R-:W-:-:S03]  /*11f450*/  ISETP.LT.AND P0, PT, R15, UR4, !P6 ;  /* 0x000000040f007c0c */ /* 0x000fc6000f701270 */
[----:B------:R-:W2:Y:S01]  /*11f460*/  LDL.LU R15, [R1+0x4804] ;  /* 0x00480400010f7983 */ /* 0x000ea20000300800 */
[----:B------:R-:W-:Y:S02]  /*11f470*/  ISETP.LT.AND P1, PT, R12, UR4, !P6 ;  /* 0x000000040c007c0c */ /* 0x000fe4000f721270 */
[----:B------:R-:W-:Y:S02]  /*11f480*/  ISETP.LT.AND P5, PT, R13, UR4, !P6 ;  /* 0x000000040d007c0c */ /* 0x000fe4000f7a1270 */
[----:B------:R-:W-:Y:S01]  /*11f490*/  ISETP.LT.AND P6, PT, R14, UR4, !P6 ;  /* 0x000000040e007c0c */ /* 0x000fe2000f7c1270 */
[C---:B------:R-:W-:Y:S01]  /*11f4a0*/  IMAD.WIDE R24, R27.reuse, 0x2, R24 ;  /* 0x000000021b187825 */ /* 0x040fe200078e0218 */
[----:B0-----:R-:W-:Y:S02]  /*11f4b0*/  PRMT R3, R26, 0x7632, R3 ;  /* 0x000076321a037816 */ /* 0x001fe40000000003 */
[----:B------:R-:W-:Y:S01]  /*11f4c0*/  PRMT R0, R28, 0x7632, R0 ;  /* 0x000076321c007816 */ /* 0x000fe20000000000 */
[----:B------:R-:W-:Y:S01]  /*11f4d0*/  IMAD.WIDE R22, R27, 0x2, R22 ;  /* 0x000000021b167825 */ /* 0x000fe200078e0216 */
[----:B------:R-:W-:-:S03]  /*11f4e0*/  PRMT R2, R29, 0x7632, R2 ;  /* 0x000076321d027816 */ /* 0x000fc60000000002 */
[C---:B------:R-:W-:Y:S01]  /*11f4f0*/  IMAD.WIDE R20, R27.reuse, 0x2, R20 ;  /* 0x000000021b147825 */ /* 0x040fe200078e0214 */
[----:B------:R1:W-:Y:S03]  /*11f500*/  @P2 STG.E.U16 desc[UR48][R24.64], R3 ;  /* 0x0000000318002986 */ /* 0x0003e6000c101530 */
[C---:B------:R-:W-:Y:S01]  /*11f510*/  IMAD.WIDE R18, R27.reuse, 0x2, R18 ;  /* 0x000000021b127825 */ /* 0x040fe200078e0212 */
[----:B------:R1:W-:Y:S03]  /*11f520*/  @P3 STG.E.U16 desc[UR48][R22.64], R28 ;  /* 0x0000001c16003986 */ /* 0x0003e6000c101530 */
[C---:B------:R-:W-:Y:S01]  /*11f530*/  IMAD.WIDE R16, R27.reuse, 0x2, R16 ;  /* 0x000000021b107825 */ /* 0x040fe200078e0210 */
[----:B------:R1:W-:Y:S03]  /*11f540*/  @P4 STG.E.U16 desc[UR48][R20.64], R0 ;  /* 0x0000000014004986 */ /* 0x0003e6000c101530 */
[C---:B------:R-:W-:Y:S01]  /*11f550*/  IMAD.WIDE R10, R27.reuse, 0x2, R10 ;  /* 0x000000021b0a7825 */ /* 0x040fe200078e020a */
[----:B------:R1:W-:Y:S04]  /*11f560*/  @P1 STG.E.U16 desc[UR48][R18.64], R29 ;  /* 0x0000001d12001986 */ /* 0x0003e8000c101530 */
[----:B------:R1:W-:Y:S01]  /*11f570*/  @P5 STG.E.U16 desc[UR48][R16.64], R2 ;  /* 0x0000000210005986 */ /* 0x0003e2000c101530 */
[----:B------:R-:W-:-:S03]  /*11f580*/  IMAD.WIDE R8, R27, 0x2, R8 ;  /* 0x000000021b087825 */ /* 0x000fc600078e0208 */
[----:B--2---:R1:W-:Y:S01]  /*11f590*/  @P0 STG.E.U16 desc[UR48][R10.64], R15 ;  /* 0x0000000f0a000986 */ /* 0x0043e2000c101530 */
[----:B------:R-:W-:Y:S05]  /*11f5a0*/  @!P6 EXIT ;  /* 0x000000000000e94d */ /* 0x000fea0003800000 */
[----:B-1----:R-:W-:-:S05]  /*11f5b0*/  PRMT R4, R15, 0x7632, R4 ;  /* 0x000076320f047816 */ /* 0x002fca0000000004 */
[----:B------:R-:W-:Y:S01]  /*11f5c0*/  STG.E.U16 desc[UR48][R8.64], R4 ;  /* 0x0000000408007986 */ /* 0x000fe2000c101530 */
[----:B------:R-:W-:Y:S05]  /*11f5d0*/  EXIT ;  /* 0x000000000000794d */ /* 0x000fea0003800000 */
.L_x_2:
[----:B------:R-:W-:-:S00]  /*11f5e0*/  BRA `(.L_x_2) ;  /* 0xfffffffc00fc7947 */ /* 0x000fc0000383ffff */
[----:B------:R-:W-:-:S00]  /*11f5f0*/  NOP ;  /* 0x0000000000007918 */ /* 0x000fc00000000000 */
        /* <DEDUP_REMOVED lines=8> */
.L_x_3:


//--------------------- .nv.shared.matmul_kernel  --------------------------
	.section	.nv.shared.matmul_kernel,"aw",@nobits
	.sectionflags	@""
	.align	16
	.zero		1024


//--------------------- .nv.shared.reserved.0     --------------------------
	.section	.nv.shared.reserved.0,"aw",@nobits
	.weak		__nv_reservedSMEM_offset_0_alias
	.size		__nv_reservedSMEM_offset_0_alias, 0, 64
	.other		__nv_reservedSMEM_offset_0_alias,@"STO_CUDA_RESERVED_SHARED STV_DEFAULT"
__nv_reservedSMEM_offset_0_alias:
	.zero		0
	.zero		64


//--------------------- .nv.constant0.matmul_kernel --------------------------
	.section	.nv.constant0.matmul_kernel,"a",@progbits
	.sectionflags	@""
	.align	4
.nv.constant0.matmul_kernel:
	.zero		976


//--------------------- SYMBOLS --------------------------

	.type		.nv.reservedSmem.offset0,@object
	.size		.nv.reservedSmem.offset0,0x4
	.type		.nv.reservedSmem.cap,@object
	.size		.nv.reservedSmem.cap,0x4
